	.target	sm_90a

	.elftype	@"ET_EXEC"


//--------------------- .note.nv.tkinfo           --------------------------
	.section	.note.nv.tkinfo,"",@"SHT_NOTE"
	.sectionflags	@"SHF_NOTE_NV_TKINFO"
	.tkinfo
        /*0018*/ 	.word	0x00000002
        /*0030*/ 	.string	""
        /*0030*/ 	.string	"ptxas"
        /*0030*/ 	.string	"Cuda compilation tools, release 13.0, V13.0.88"
        /*0030*/ 	.string	"Build cuda_13.0.r13.0/compiler.36424714_0"
        /*0030*/ 	.string	"-arch sm_90a -m 64 "



//--------------------- .note.nv.cuinfo           --------------------------
	.section	.note.nv.cuinfo,"",@"SHT_NOTE"
	.sectionflags	@"SHF_NOTE_NV_CUINFO"
        /*0018*/ 	.short	0x0002
        /*001a*/ 	.short	0x005a
        /*001c*/ 	.short	0x0082
	.zero		2


//--------------------- .nv.info                  --------------------------
	.section	.nv.info,"",@"SHT_CUDA_INFO"
	.align	4


	//----- nvinfo : EIATTR_REGCOUNT
	.align		4
        /*0000*/ 	.byte	0x04, 0x2f
        /*0002*/ 	.short	(.L_29 - .L_28)
	.align		4
.L_28:
        /*0004*/ 	.word	index@(_Z21moe_wna16_gemm_kernelI6__halfLi4ELi1EEvPKT_PS1_PKjS3_S6_PKfPKiSA_SA_tttjjjtttbb)
        /*0008*/ 	.word	0x0000001d


	//----- nvinfo : EIATTR_FRAME_SIZE
	.align		4
.L_29:
        /*000c*/ 	.byte	0x04, 0x11
        /*000e*/ 	.short	(.L_31 - .L_30)
	.align		4
.L_30:
        /*0010*/ 	.word	index@($__internal_15_$__cuda_sm20_div_u64)
        /*0014*/ 	.word	0x00000110


	//----- nvinfo : EIATTR_FRAME_SIZE
	.align		4
.L_31:
        /*0018*/ 	.byte	0x04, 0x11
        /*001a*/ 	.short	(.L_33 - .L_32)
	.align		4
.L_32:
        /*001c*/ 	.word	index@(_Z21moe_wna16_gemm_kernelI6__halfLi4ELi1EEvPKT_PS1_PKjS3_S6_PKfPKiSA_SA_tttjjjtttbb)
        /*0020*/ 	.word	0x00000110


	//----- nvinfo : EIATTR_REGCOUNT
	.align		4
.L_33:
        /*0024*/ 	.byte	0x04, 0x2f
        /*0026*/ 	.short	(.L_35 - .L_34)
	.align		4
.L_34:
        /*0028*/ 	.word	index@(_Z21moe_wna16_gemm_kernelI6__halfLi4ELi2EEvPKT_PS1_PKjS3_S6_PKfPKiSA_SA_tttjjjtttbb)
        /*002c*/ 	.word	0x0000001d


	//----- nvinfo : EIATTR_FRAME_SIZE
	.align		4
.L_35:
        /*0030*/ 	.byte	0x04, 0x11
        /*0032*/ 	.short	(.L_37 - .L_36)
	.align		4
.L_36:
        /*0034*/ 	.word	index@($__internal_14_$__cuda_sm20_div_u64)
        /*0038*/ 	.word	0x00000120


	//----- nvinfo : EIATTR_FRAME_SIZE
	.align		4
.L_37:
        /*003c*/ 	.byte	0x04, 0x11
        /*003e*/ 	.short	(.L_39 - .L_38)
	.align		4
.L_38:
        /*0040*/ 	.word	index@(_Z21moe_wna16_gemm_kernelI6__halfLi4ELi2EEvPKT_PS1_PKjS3_S6_PKfPKiSA_SA_tttjjjtttbb)
        /*0044*/ 	.word	0x00000120


	//----- nvinfo : EIATTR_REGCOUNT
	.align		4
.L_39:
        /*0048*/ 	.byte	0x04, 0x2f
        /*004a*/ 	.short	(.L_41 - .L_40)
	.align		4
.L_40:
        /*004c*/ 	.word	index@(_Z21moe_wna16_gemm_kernelI6__halfLi4ELi4EEvPKT_PS1_PKjS3_S6_PKfPKiSA_SA_tttjjjtttbb)
        /*0050*/ 	.word	0x0000001d


	//----- nvinfo : EIATTR_FRAME_SIZE
	.align		4
.L_41:
        /*0054*/ 	.byte	0x04, 0x11
        /*0056*/ 	.short	(.L_43 - .L_42)
	.align		4
.L_42:
        /*0058*/ 	.word	index@($__internal_13_$__cuda_sm20_div_u64)
        /*005c*/ 	.word	0x00000120


	//----- nvinfo : EIATTR_FRAME_SIZE
	.align		4
.L_43:
        /*0060*/ 	.byte	0x04, 0x11
        /*0062*/ 	.short	(.L_45 - .L_44)
	.align		4
.L_44:
        /*0064*/ 	.word	index@(_Z21moe_wna16_gemm_kernelI6__halfLi4ELi4EEvPKT_PS1_PKjS3_S6_PKfPKiSA_SA_tttjjjtttbb)
        /*0068*/ 	.word	0x00000120


	//----- nvinfo : EIATTR_REGCOUNT
	.align		4
.L_45:
        /*006c*/ 	.byte	0x04, 0x2f
        /*006e*/ 	.short	(.L_47 - .L_46)
	.align		4
.L_46:
        /*0070*/ 	.word	index@(_Z21moe_wna16_gemm_kernelI6__halfLi4ELi8EEvPKT_PS1_PKjS3_S6_PKfPKiSA_SA_tttjjjtttbb)
        /*0074*/ 	.word	0x0000001d


	//----- nvinfo : EIATTR_FRAME_SIZE
	.align		4
.L_47:
        /*0078*/ 	.byte	0x04, 0x11
        /*007a*/ 	.short	(.L_49 - .L_48)
	.align		4
.L_48:
        /*007c*/ 	.word	index@($__internal_12_$__cuda_sm20_div_u64)
        /*0080*/ 	.word	0x00000130


	//----- nvinfo : EIATTR_FRAME_SIZE
	.align		4
.L_49:
        /*0084*/ 	.byte	0x04, 0x11
        /*0086*/ 	.short	(.L_51 - .L_50)
	.align		4
.L_50:
        /*0088*/ 	.word	index@(_Z21moe_wna16_gemm_kernelI6__halfLi4ELi8EEvPKT_PS1_PKjS3_S6_PKfPKiSA_SA_tttjjjtttbb)
        /*008c*/ 	.word	0x00000130


	//----- nvinfo : EIATTR_REGCOUNT
	.align		4
.L_51:
        /*0090*/ 	.byte	0x04, 0x2f
        /*0092*/ 	.short	(.L_53 - .L_52)
	.align		4
.L_52:
        /*0094*/ 	.word	index@(_Z21moe_wna16_gemm_kernelI6__halfLi8ELi1EEvPKT_PS1_PKjS3_S6_PKfPKiSA_SA_tttjjjtttbb)
        /*0098*/ 	.word	0x00000020


	//----- nvinfo : EIATTR_FRAME_SIZE
	.align		4
.L_53:
        /*009c*/ 	.byte	0x04, 0x11
        /*009e*/ 	.short	(.L_55 - .L_54)
	.align		4
.L_54:
        /*00a0*/ 	.word	index@($__internal_11_$__cuda_sm20_div_u64)
        /*00a4*/ 	.word	0x00000110


	//----- nvinfo : EIATTR_FRAME_SIZE
	.align		4
.L_55:
        /*00a8*/ 	.byte	0x04, 0x11
        /*00aa*/ 	.short	(.L_57 - .L_56)
	.align		4
.L_56:
        /*00ac*/ 	.word	index@(_Z21moe_wna16_gemm_kernelI6__halfLi8ELi1EEvPKT_PS1_PKjS3_S6_PKfPKiSA_SA_tttjjjtttbb)
        /*00b0*/ 	.word	0x00000110


	//----- nvinfo : EIATTR_REGCOUNT
	.align		4
.L_57:
        /*00b4*/ 	.byte	0x04, 0x2f
        /*00b6*/ 	.short	(.L_59 - .L_58)
	.align		4
.L_58:
        /*00b8*/ 	.word	index@(_Z21moe_wna16_gemm_kernelI6__halfLi8ELi2EEvPKT_PS1_PKjS3_S6_PKfPKiSA_SA_tttjjjtttbb)
        /*00bc*/ 	.word	0x00000020


	//----- nvinfo : EIATTR_FRAME_SIZE
	.align		4
.L_59:
        /*00c0*/ 	.byte	0x04, 0x11
        /*00c2*/ 	.short	(.L_61 - .L_60)
	.align		4
.L_60:
        /*00c4*/ 	.word	index@($__internal_10_$__cuda_sm20_div_u64)
        /*00c8*/ 	.word	0x00000120


	//----- nvinfo : EIATTR_FRAME_SIZE
	.align		4
.L_61:
        /*00cc*/ 	.byte	0x04, 0x11
        /*00ce*/ 	.short	(.L_63 - .L_62)
	.align		4
.L_62:
        /*00d0*/ 	.word	index@(_Z21moe_wna16_gemm_kernelI6__halfLi8ELi2EEvPKT_PS1_PKjS3_S6_PKfPKiSA_SA_tttjjjtttbb)
        /*00d4*/ 	.word	0x00000120


	//----- nvinfo : EIATTR_REGCOUNT
	.align		4
.L_63:
        /*00d8*/ 	.byte	0x04, 0x2f
        /*00da*/ 	.short	(.L_65 - .L_64)
	.align		4
.L_64:
        /*00dc*/ 	.word	index@(_Z21moe_wna16_gemm_kernelI6__halfLi8ELi4EEvPKT_PS1_PKjS3_S6_PKfPKiSA_SA_tttjjjtttbb)
        /*00e0*/ 	.word	0x00000020


	//----- nvinfo : EIATTR_FRAME_SIZE
	.align		4
.L_65:
        /*00e4*/ 	.byte	0x04, 0x11
        /*00e6*/ 	.short	(.L_67 - .L_66)
	.align		4
.L_66:
        /*00e8*/ 	.word	index@($__internal_9_$__cuda_sm20_div_u64)
        /*00ec*/ 	.word	0x00000120


	//----- nvinfo : EIATTR_FRAME_SIZE
	.align		4
.L_67:
        /*00f0*/ 	.byte	0x04, 0x11
        /*00f2*/ 	.short	(.L_69 - .L_68)
	.align		4
.L_68:
        /*00f4*/ 	.word	index@(_Z21moe_wna16_gemm_kernelI6__halfLi8ELi4EEvPKT_PS1_PKjS3_S6_PKfPKiSA_SA_tttjjjtttbb)
        /*00f8*/ 	.word	0x00000120


	//----- nvinfo : EIATTR_REGCOUNT
	.align		4
.L_69:
        /*00fc*/ 	.byte	0x04, 0x2f
        /*00fe*/ 	.short	(.L_71 - .L_70)
	.align		4
.L_70:
        /*0100*/ 	.word	index@(_Z21moe_wna16_gemm_kernelI6__halfLi8ELi8EEvPKT_PS1_PKjS3_S6_PKfPKiSA_SA_tttjjjtttbb)
        /*0104*/ 	.word	0x00000020


	//----- nvinfo : EIATTR_FRAME_SIZE
	.align		4
.L_71:
        /*0108*/ 	.byte	0x04, 0x11
        /*010a*/ 	.short	(.L_73 - .L_72)
	.align		4
.L_72:
        /*010c*/ 	.word	index@($__internal_8_$__cuda_sm20_div_u64)
        /*0110*/ 	.word	0x00000130


	//----- nvinfo : EIATTR_FRAME_SIZE
	.align		4
.L_73:
        /*0114*/ 	.byte	0x04, 0x11
        /*0116*/ 	.short	(.L_75 - .L_74)
	.align		4
.L_74:
        /*0118*/ 	.word	index@(_Z21moe_wna16_gemm_kernelI6__halfLi8ELi8EEvPKT_PS1_PKjS3_S6_PKfPKiSA_SA_tttjjjtttbb)
        /*011c*/ 	.word	0x00000130


	//----- nvinfo : EIATTR_REGCOUNT
	.align		4
.L_75:
        /*0120*/ 	.byte	0x04, 0x2f
        /*0122*/ 	.short	(.L_77 - .L_76)
	.align		4
.L_76:
        /*0124*/ 	.word	index@(_Z21moe_wna16_gemm_kernelI13__nv_bfloat16Li4ELi1EEvPKT_PS1_PKjS3_S6_PKfPKiSA_SA_tttjjjtttbb)
        /*0128*/ 	.word	0x0000001d


	//----- nvinfo : EIATTR_FRAME_SIZE
	.align		4
.L_77:
        /*012c*/ 	.byte	0x04, 0x11
        /*012e*/ 	.short	(.L_79 - .L_78)
	.align		4
.L_78:
        /*0130*/ 	.word	index@($__internal_7_$__cuda_sm20_div_u64)
        /*0134*/ 	.word	0x00000110


	//----- nvinfo : EIATTR_FRAME_SIZE
	.align		4
.L_79:
        /*0138*/ 	.byte	0x04, 0x11
        /*013a*/ 	.short	(.L_81 - .L_80)
	.align		4
.L_80:
        /*013c*/ 	.word	index@(_Z21moe_wna16_gemm_kernelI13__nv_bfloat16Li4ELi1EEvPKT_PS1_PKjS3_S6_PKfPKiSA_SA_tttjjjtttbb)
        /*0140*/ 	.word	0x00000110


	//----- nvinfo : EIATTR_REGCOUNT
	.align		4
.L_81:
        /*0144*/ 	.byte	0x04, 0x2f
        /*0146*/ 	.short	(.L_83 - .L_82)
	.align		4
.L_82:
        /*0148*/ 	.word	index@(_Z21moe_wna16_gemm_kernelI13__nv_bfloat16Li4ELi2EEvPKT_PS1_PKjS3_S6_PKfPKiSA_SA_tttjjjtttbb)
        /*014c*/ 	.word	0x0000001d


	//----- nvinfo : EIATTR_FRAME_SIZE
	.align		4
.L_83:
        /*0150*/ 	.byte	0x04, 0x11
        /*0152*/ 	.short	(.L_85 - .L_84)
	.align		4
.L_84:
        /*0154*/ 	.word	index@($__internal_6_$__cuda_sm20_div_u64)
        /*0158*/ 	.word	0x00000120


	//----- nvinfo : EIATTR_FRAME_SIZE
	.align		4
.L_85:
        /*015c*/ 	.byte	0x04, 0x11
        /*015e*/ 	.short	(.L_87 - .L_86)
	.align		4
.L_86:
        /*0160*/ 	.word	index@(_Z21moe_wna16_gemm_kernelI13__nv_bfloat16Li4ELi2EEvPKT_PS1_PKjS3_S6_PKfPKiSA_SA_tttjjjtttbb)
        /*0164*/ 	.word	0x00000120


	//----- nvinfo : EIATTR_REGCOUNT
	.align		4
.L_87:
        /*0168*/ 	.byte	0x04, 0x2f
        /*016a*/ 	.short	(.L_89 - .L_88)
	.align		4
.L_88:
        /*016c*/ 	.word	index@(_Z21moe_wna16_gemm_kernelI13__nv_bfloat16Li4ELi4EEvPKT_PS1_PKjS3_S6_PKfPKiSA_SA_tttjjjtttbb)
        /*0170*/ 	.word	0x0000001d


	//----- nvinfo : EIATTR_FRAME_SIZE
	.align		4
.L_89:
        /*0174*/ 	.byte	0x04, 0x11
        /*0176*/ 	.short	(.L_91 - .L_90)
	.align		4
.L_90:
        /*0178*/ 	.word	index@($__internal_5_$__cuda_sm20_div_u64)
        /*017c*/ 	.word	0x00000120


	//----- nvinfo : EIATTR_FRAME_SIZE
	.align		4
.L_91:
        /*0180*/ 	.byte	0x04, 0x11
        /*0182*/ 	.short	(.L_93 - .L_92)
	.align		4
.L_92:
        /*0184*/ 	.word	index@(_Z21moe_wna16_gemm_kernelI13__nv_bfloat16Li4ELi4EEvPKT_PS1_PKjS3_S6_PKfPKiSA_SA_tttjjjtttbb)
        /*0188*/ 	.word	0x00000120


	//----- nvinfo : EIATTR_REGCOUNT
	.align		4
.L_93:
        /*018c*/ 	.byte	0x04, 0x2f
        /*018e*/ 	.short	(.L_95 - .L_94)
	.align		4
.L_94:
        /*0190*/ 	.word	index@(_Z21moe_wna16_gemm_kernelI13__nv_bfloat16Li4ELi8EEvPKT_PS1_PKjS3_S6_PKfPKiSA_SA_tttjjjtttbb)
        /*0194*/ 	.word	0x0000001d


	//----- nvinfo : EIATTR_FRAME_SIZE
	.align		4
.L_95:
        /*0198*/ 	.byte	0x04, 0x11
        /*019a*/ 	.short	(.L_97 - .L_96)
	.align		4
.L_96:
        /*019c*/ 	.word	index@($__internal_4_$__cuda_sm20_div_u64)
        /*01a0*/ 	.word	0x00000130


	//----- nvinfo : EIATTR_FRAME_SIZE
	.align		4
.L_97:
        /*01a4*/ 	.byte	0x04, 0x11
        /*01a6*/ 	.short	(.L_99 - .L_98)
	.align		4
.L_98:
        /*01a8*/ 	.word	index@(_Z21moe_wna16_gemm_kernelI13__nv_bfloat16Li4ELi8EEvPKT_PS1_PKjS3_S6_PKfPKiSA_SA_tttjjjtttbb)
        /*01ac*/ 	.word	0x00000130


	//----- nvinfo : EIATTR_REGCOUNT
	.align		4
.L_99:
        /*01b0*/ 	.byte	0x04, 0x2f
        /*01b2*/ 	.short	(.L_101 - .L_100)
	.align		4
.L_100:
        /*01b4*/ 	.word	index@(_Z21moe_wna16_gemm_kernelI13__nv_bfloat16Li8ELi1EEvPKT_PS1_PKjS3_S6_PKfPKiSA_SA_tttjjjtttbb)
        /*01b8*/ 	.word	0x00000020


	//----- nvinfo : EIATTR_FRAME_SIZE
	.align		4
.L_101:
        /*01bc*/ 	.byte	0x04, 0x11
        /*01be*/ 	.short	(.L_103 - .L_102)
	.align		4
.L_102:
        /*01c0*/ 	.word	index@($__internal_3_$__cuda_sm20_div_u64)
        /*01c4*/ 	.word	0x00000110


	//----- nvinfo : EIATTR_FRAME_SIZE
	.align		4
.L_103:
        /*01c8*/ 	.byte	0x04, 0x11
        /*01ca*/ 	.short	(.L_105 - .L_104)
	.align		4
.L_104:
        /*01cc*/ 	.word	index@(_Z21moe_wna16_gemm_kernelI13__nv_bfloat16Li8ELi1EEvPKT_PS1_PKjS3_S6_PKfPKiSA_SA_tttjjjtttbb)
        /*01d0*/ 	.word	0x00000110


	//----- nvinfo : EIATTR_REGCOUNT
	.align		4
.L_105:
        /*01d4*/ 	.byte	0x04, 0x2f
        /*01d6*/ 	.short	(.L_107 - .L_106)
	.align		4
.L_106:
        /*01d8*/ 	.word	index@(_Z21moe_wna16_gemm_kernelI13__nv_bfloat16Li8ELi2EEvPKT_PS1_PKjS3_S6_PKfPKiSA_SA_tttjjjtttbb)
        /*01dc*/ 	.word	0x00000020


	//----- nvinfo : EIATTR_FRAME_SIZE
	.align		4
.L_107:
        /*01e0*/ 	.byte	0x04, 0x11
        /*01e2*/ 	.short	(.L_109 - .L_108)
	.align		4
.L_108:
        /*01e4*/ 	.word	index@($__internal_2_$__cuda_sm20_div_u64)
        /*01e8*/ 	.word	0x00000120


	//----- nvinfo : EIATTR_FRAME_SIZE
	.align		4
.L_109:
        /*01ec*/ 	.byte	0x04, 0x11
        /*01ee*/ 	.short	(.L_111 - .L_110)
	.align		4
.L_110:
        /*01f0*/ 	.word	index@(_Z21moe_wna16_gemm_kernelI13__nv_bfloat16Li8ELi2EEvPKT_PS1_PKjS3_S6_PKfPKiSA_SA_tttjjjtttbb)
        /*01f4*/ 	.word	0x00000120


	//----- nvinfo : EIATTR_REGCOUNT
	.align		4
.L_111:
        /*01f8*/ 	.byte	0x04, 0x2f
        /*01fa*/ 	.short	(.L_113 - .L_112)
	.align		4
.L_112:
        /*01fc*/ 	.word	index@(_Z21moe_wna16_gemm_kernelI13__nv_bfloat16Li8ELi4EEvPKT_PS1_PKjS3_S6_PKfPKiSA_SA_tttjjjtttbb)
        /*0200*/ 	.word	0x00000020


	//----- nvinfo : EIATTR_FRAME_SIZE
	.align		4
.L_113:
        /*0204*/ 	.byte	0x04, 0x11
        /*0206*/ 	.short	(.L_115 - .L_114)
	.align		4
.L_114:
        /*0208*/ 	.word	index@($__internal_1_$__cuda_sm20_div_u64)
        /*020c*/ 	.word	0x00000120


	//----- nvinfo : EIATTR_FRAME_SIZE
	.align		4
.L_115:
        /*0210*/ 	.byte	0x04, 0x11
        /*0212*/ 	.short	(.L_117 - .L_116)
	.align		4
.L_116:
        /*0214*/ 	.word	index@(_Z21moe_wna16_gemm_kernelI13__nv_bfloat16Li8ELi4EEvPKT_PS1_PKjS3_S6_PKfPKiSA_SA_tttjjjtttbb)
        /*0218*/ 	.word	0x00000120


	//----- nvinfo : EIATTR_REGCOUNT
	.align		4
.L_117:
        /*021c*/ 	.byte	0x04, 0x2f
        /*021e*/ 	.short	(.L_119 - .L_118)
	.align		4
.L_118:
        /*0220*/ 	.word	index@(_Z21moe_wna16_gemm_kernelI13__nv_bfloat16Li8ELi8EEvPKT_PS1_PKjS3_S6_PKfPKiSA_SA_tttjjjtttbb)
        /*0224*/ 	.word	0x00000020


	//----- nvinfo : EIATTR_FRAME_SIZE
	.align		4
.L_119:
        /*0228*/ 	.byte	0x04, 0x11
        /*022a*/ 	.short	(.L_121 - .L_120)
	.align		4
.L_120:
        /*022c*/ 	.word	index@($__internal_0_$__cuda_sm20_div_u64)
        /*0230*/ 	.word	0x00000130


	//----- nvinfo : EIATTR_FRAME_SIZE
	.align		4
.L_121:
        /*0234*/ 	.byte	0x04, 0x11
        /*0236*/ 	.short	(.L_123 - .L_122)
	.align		4
.L_122:
        /*0238*/ 	.word	index@(_Z21moe_wna16_gemm_kernelI13__nv_bfloat16Li8ELi8EEvPKT_PS1_PKjS3_S6_PKfPKiSA_SA_tttjjjtttbb)
        /*023c*/ 	.word	0x00000130


	//----- nvinfo : EIATTR_MIN_STACK_SIZE
	.align		4
.L_123:
        /*0240*/ 	.byte	0x04, 0x12
        /*0242*/ 	.short	(.L_125 - .L_124)
	.align		4
.L_124:
        /*0244*/ 	.word	index@(_Z21moe_wna16_gemm_kernelI13__nv_bfloat16Li8ELi8EEvPKT_PS1_PKjS3_S6_PKfPKiSA_SA_tttjjjtttbb)
        /*0248*/ 	.word	0x00000130


	//----- nvinfo : EIATTR_MIN_STACK_SIZE
	.align		4
.L_125:
        /*024c*/ 	.byte	0x04, 0x12
        /*024e*/ 	.short	(.L_127 - .L_126)
	.align		4
.L_126:
        /*0250*/ 	.word	index@(_Z21moe_wna16_gemm_kernelI13__nv_bfloat16Li8ELi4EEvPKT_PS1_PKjS3_S6_PKfPKiSA_SA_tttjjjtttbb)
        /*0254*/ 	.word	0x00000120


	//----- nvinfo : EIATTR_MIN_STACK_SIZE
	.align		4
.L_127:
        /*0258*/ 	.byte	0x04, 0x12
        /*025a*/ 	.short	(.L_129 - .L_128)
	.align		4
.L_128:
        /*025c*/ 	.word	index@(_Z21moe_wna16_gemm_kernelI13__nv_bfloat16Li8ELi2EEvPKT_PS1_PKjS3_S6_PKfPKiSA_SA_tttjjjtttbb)
        /*0260*/ 	.word	0x00000120


	//----- nvinfo : EIATTR_MIN_STACK_SIZE
	.align		4
.L_129:
        /*0264*/ 	.byte	0x04, 0x12
        /*0266*/ 	.short	(.L_131 - .L_130)
	.align		4
.L_130:
        /*0268*/ 	.word	index@(_Z21moe_wna16_gemm_kernelI13__nv_bfloat16Li8ELi1EEvPKT_PS1_PKjS3_S6_PKfPKiSA_SA_tttjjjtttbb)
        /*026c*/ 	.word	0x00000110


	//----- nvinfo : EIATTR_MIN_STACK_SIZE
	.align		4
.L_131:
        /*0270*/ 	.byte	0x04, 0x12
        /*0272*/ 	.short	(.L_133 - .L_132)
	.align		4
.L_132:
        /*0274*/ 	.word	index@(_Z21moe_wna16_gemm_kernelI13__nv_bfloat16Li4ELi8EEvPKT_PS1_PKjS3_S6_PKfPKiSA_SA_tttjjjtttbb)
        /*0278*/ 	.word	0x00000130


	//----- nvinfo : EIATTR_MIN_STACK_SIZE
	.align		4
.L_133:
        /*027c*/ 	.byte	0x04, 0x12
        /*027e*/ 	.short	(.L_135 - .L_134)
	.align		4
.L_134:
        /*0280*/ 	.word	index@(_Z21moe_wna16_gemm_kernelI13__nv_bfloat16Li4ELi4EEvPKT_PS1_PKjS3_S6_PKfPKiSA_SA_tttjjjtttbb)
        /*0284*/ 	.word	0x00000120


	//----- nvinfo : EIATTR_MIN_STACK_SIZE
	.align		4
.L_135:
        /*0288*/ 	.byte	0x04, 0x12
        /*028a*/ 	.short	(.L_137 - .L_136)
	.align		4
.L_136:
        /*028c*/ 	.word	index@(_Z21moe_wna16_gemm_kernelI13__nv_bfloat16Li4ELi2EEvPKT_PS1_PKjS3_S6_PKfPKiSA_SA_tttjjjtttbb)
        /*0290*/ 	.word	0x00000120


	//----- nvinfo : EIATTR_MIN_STACK_SIZE
	.align		4
.L_137:
        /*0294*/ 	.byte	0x04, 0x12
        /*0296*/ 	.short	(.L_139 - .L_138)
	.align		4
.L_138:
        /*0298*/ 	.word	index@(_Z21moe_wna16_gemm_kernelI13__nv_bfloat16Li4ELi1EEvPKT_PS1_PKjS3_S6_PKfPKiSA_SA_tttjjjtttbb)
        /*029c*/ 	.word	0x00000110


	//----- nvinfo : EIATTR_MIN_STACK_SIZE
	.align		4
.L_139:
        /*02a0*/ 	.byte	0x04, 0x12
        /*02a2*/ 	.short	(.L_141 - .L_140)
	.align		4
.L_140:
        /*02a4*/ 	.word	index@(_Z21moe_wna16_gemm_kernelI6__halfLi8ELi8EEvPKT_PS1_PKjS3_S6_PKfPKiSA_SA_tttjjjtttbb)
        /*02a8*/ 	.word	0x00000130


	//----- nvinfo : EIATTR_MIN_STACK_SIZE
	.align		4
.L_141:
        /*02ac*/ 	.byte	0x04, 0x12
        /*02ae*/ 	.short	(.L_143 - .L_142)
	.align		4
.L_142:
        /*02b0*/ 	.word	index@(_Z21moe_wna16_gemm_kernelI6__halfLi8ELi4EEvPKT_PS1_PKjS3_S6_PKfPKiSA_SA_tttjjjtttbb)
        /*02b4*/ 	.word	0x00000120


	//----- nvinfo : EIATTR_MIN_STACK_SIZE
	.align		4
.L_143:
        /*02b8*/ 	.byte	0x04, 0x12
        /*02ba*/ 	.short	(.L_145 - .L_144)
	.align		4
.L_144:
        /*02bc*/ 	.word	index@(_Z21moe_wna16_gemm_kernelI6__halfLi8ELi2EEvPKT_PS1_PKjS3_S6_PKfPKiSA_SA_tttjjjtttbb)
        /*02c0*/ 	.word	0x00000120


	//----- nvinfo : EIATTR_MIN_STACK_SIZE
	.align		4
.L_145:
        /*02c4*/ 	.byte	0x04, 0x12
        /*02c6*/ 	.short	(.L_147 - .L_146)
	.align		4
.L_146:
        /*02c8*/ 	.word	index@(_Z21moe_wna16_gemm_kernelI6__halfLi8ELi1EEvPKT_PS1_PKjS3_S6_PKfPKiSA_SA_tttjjjtttbb)
        /*02cc*/ 	.word	0x00000110


	//----- nvinfo : EIATTR_MIN_STACK_SIZE
	.align		4
.L_147:
        /*02d0*/ 	.byte	0x04, 0x12
        /*02d2*/ 	.short	(.L_149 - .L_148)
	.align		4
.L_148:
        /*02d4*/ 	.word	index@(_Z21moe_wna16_gemm_kernelI6__halfLi4ELi8EEvPKT_PS1_PKjS3_S6_PKfPKiSA_SA_tttjjjtttbb)
        /*02d8*/ 	.word	0x00000130


	//----- nvinfo : EIATTR_MIN_STACK_SIZE
	.align		4
.L_149:
        /*02dc*/ 	.byte	0x04, 0x12
        /*02de*/ 	.short	(.L_151 - .L_150)
	.align		4
.L_150:
        /*02e0*/ 	.word	index@(_Z21moe_wna16_gemm_kernelI6__halfLi4ELi4EEvPKT_PS1_PKjS3_S6_PKfPKiSA_SA_tttjjjtttbb)
        /*02e4*/ 	.word	0x00000120


	//----- nvinfo : EIATTR_MIN_STACK_SIZE
	.align		4
.L_151:
        /*02e8*/ 	.byte	0x04, 0x12
        /*02ea*/ 	.short	(.L_153 - .L_152)
	.align		4
.L_152:
        /*02ec*/ 	.word	index@(_Z21moe_wna16_gemm_kernelI6__halfLi4ELi2EEvPKT_PS1_PKjS3_S6_PKfPKiSA_SA_tttjjjtttbb)
        /*02f0*/ 	.word	0x00000120


	//----- nvinfo : EIATTR_MIN_STACK_SIZE
	.align		4
.L_153:
        /*02f4*/ 	.byte	0x04, 0x12
        /*02f6*/ 	.short	(.L_155 - .L_154)
	.align		4
.L_154:
        /*02f8*/ 	.word	index@(_Z21moe_wna16_gemm_kernelI6__halfLi4ELi1EEvPKT_PS1_PKjS3_S6_PKfPKiSA_SA_tttjjjtttbb)
        /*02fc*/ 	.word	0x00000110
.L_155:


//--------------------- .nv.compat                --------------------------
	.section	.nv.compat,"",@"SHT_CUDA_COMPAT_INFO"
	.align	4
        /*0000*/ 	.byte	0x02, 0x09, 0x01, 0x00, 0x02, 0x02, 0x01, 0x00, 0x02, 0x05, 0x05, 0x00, 0x03, 0x07, 0x01, 0x01
        /*0010*/ 	.byte	0x02, 0x03, 0x00, 0x00, 0x02, 0x06, 0x01, 0x00, 0x04, 0x0b, 0x08, 0x00, 0x00, 0x00, 0x00, 0x00
        /*0020*/ 	.byte	0x00, 0x00, 0x00, 0x00


//--------------------- .nv.info._Z21moe_wna16_gemm_kernelI13__nv_bfloat16Li8ELi8EEvPKT_PS1_PKjS3_S6_PKfPKiSA_SA_tttjjjtttbb --------------------------
	.section	.nv.info._Z21moe_wna16_gemm_kernelI13__nv_bfloat16Li8ELi8EEvPKT_PS1_PKjS3_S6_PKfPKiSA_SA_tttjjjtttbb,"",@"SHT_CUDA_INFO"
	.sectionflags	@""
	.align	4


	//----- nvinfo : EIATTR_CUDA_API_VERSION
	.align		4
        /*0000*/ 	.byte	0x04, 0x37
        /*0002*/ 	.short	(.L_157 - .L_156)
.L_156:
        /*0004*/ 	.word	0x00000082


	//----- nvinfo : EIATTR_KPARAM_INFO
	.align		4
.L_157:
        /*0008*/ 	.byte	0x04, 0x17
        /*000a*/ 	.short	(.L_159 - .L_158)
.L_158:
        /*000c*/ 	.word	0x00000000
        /*0010*/ 	.short	0x0013
        /*0012*/ 	.short	0x0063
        /*0014*/ 	.byte	0x00, 0xf0, 0x05, 0x00


	//----- nvinfo : EIATTR_KPARAM_INFO
	.align		4
.L_159:
        /*0018*/ 	.byte	0x04, 0x17
        /*001a*/ 	.short	(.L_161 - .L_160)
.L_160:
        /*001c*/ 	.word	0x00000000
        /*0020*/ 	.short	0x0012
        /*0022*/ 	.short	0x0062
        /*0024*/ 	.byte	0x00, 0xf0, 0x05, 0x00


	//----- nvinfo : EIATTR_KPARAM_INFO
	.align		4
.L_161:
        /*0028*/ 	.byte	0x04, 0x17
        /*002a*/ 	.short	(.L_163 - .L_162)
.L_162:
        /*002c*/ 	.word	0x00000000
        /*0030*/ 	.short	0x0011
        /*0032*/ 	.short	0x0060
        /*0034*/ 	.byte	0x00, 0xf0, 0x09, 0x00


	//----- nvinfo : EIATTR_KPARAM_INFO
	.align		4
.L_163:
        /*0038*/ 	.byte	0x04, 0x17
        /*003a*/ 	.short	(.L_165 - .L_164)
.L_164:
        /*003c*/ 	.word	0x00000000
        /*0040*/ 	.short	0x0010
        /*0042*/ 	.short	0x005e
        /*0044*/ 	.byte	0x00, 0xf0, 0x09, 0x00


	//----- nvinfo : EIATTR_KPARAM_INFO
	.align		4
.L_165:
        /*0048*/ 	.byte	0x04, 0x17
        /*004a*/ 	.short	(.L_167 - .L_166)
.L_166:
        /*004c*/ 	.word	0x00000000
        /*0050*/ 	.short	0x000f
        /*0052*/ 	.short	0x005c
        /*0054*/ 	.byte	0x00, 0xf0, 0x09, 0x00


	//----- nvinfo : EIATTR_KPARAM_INFO
	.align		4
.L_167:
        /*0058*/ 	.byte	0x04, 0x17
        /*005a*/ 	.short	(.L_169 - .L_168)
.L_168:
        /*005c*/ 	.word	0x00000000
        /*0060*/ 	.short	0x000e
        /*0062*/ 	.short	0x0058
        /*0064*/ 	.byte	0x00, 0xf0, 0x11, 0x00


	//----- nvinfo : EIATTR_KPARAM_INFO
	.align		4
.L_169:
        /*0068*/ 	.byte	0x04, 0x17
        /*006a*/ 	.short	(.L_171 - .L_170)
.L_170:
        /*006c*/ 	.word	0x00000000
        /*0070*/ 	.short	0x000d
        /*0072*/ 	.short	0x0054
        /*0074*/ 	.byte	0x00, 0xf0, 0x11, 0x00


	//----- nvinfo : EIATTR_KPARAM_INFO
	.align		4
.L_171:
        /*0078*/ 	.byte	0x04, 0x17
        /*007a*/ 	.short	(.L_173 - .L_172)
.L_172:
        /*007c*/ 	.word	0x00000000
        /*0080*/ 	.short	0x000c
        /*0082*/ 	.short	0x0050
        /*0084*/ 	.byte	0x00, 0xf0, 0x11, 0x00


	//----- nvinfo : EIATTR_KPARAM_INFO
	.align		4
.L_173:
        /*0088*/ 	.byte	0x04, 0x17
        /*008a*/ 	.short	(.L_175 - .L_174)
.L_174:
        /*008c*/ 	.word	0x00000000
        /*0090*/ 	.short	0x000b
        /*0092*/ 	.short	0x004c
        /*0094*/ 	.byte	0x00, 0xf0, 0x09, 0x00


	//----- nvinfo : EIATTR_KPARAM_INFO
	.align		4
.L_175:
        /*0098*/ 	.byte	0x04, 0x17
        /*009a*/ 	.short	(.L_177 - .L_176)
.L_176:
        /*009c*/ 	.word	0x00000000
        /*00a0*/ 	.short	0x000a
        /*00a2*/ 	.short	0x004a
        /*00a4*/ 	.byte	0x00, 0xf0, 0x09, 0x00


	//----- nvinfo : EIATTR_KPARAM_INFO
	.align		4
.L_177:
        /*00a8*/ 	.byte	0x04, 0x17
        /*00aa*/ 	.short	(.L_179 - .L_178)
.L_178:
        /*00ac*/ 	.word	0x00000000
        /*00b0*/ 	.short	0x0009
        /*00b2*/ 	.short	0x0048
        /*00b4*/ 	.byte	0x00, 0xf0, 0x09, 0x00


	//----- nvinfo : EIATTR_KPARAM_INFO
	.align		4
.L_179:
        /*00b8*/ 	.byte	0x04, 0x17
        /*00ba*/ 	.short	(.L_181 - .L_180)
.L_180:
        /*00bc*/ 	.word	0x00000000
        /*00c0*/ 	.short	0x0008
        /*00c2*/ 	.short	0x0040
        /*00c4*/ 	.byte	0x00, 0xf0, 0x21, 0x00


	//----- nvinfo : EIATTR_KPARAM_INFO
	.align		4
.L_181:
        /*00c8*/ 	.byte	0x04, 0x17
        /*00ca*/ 	.short	(.L_183 - .L_182)
.L_182:
        /*00cc*/ 	.word	0x00000000
        /*00d0*/ 	.short	0x0007
        /*00d2*/ 	.short	0x0038
        /*00d4*/ 	.byte	0x00, 0xf0, 0x21, 0x00


	//----- nvinfo : EIATTR_KPARAM_INFO
	.align		4
.L_183:
        /*00d8*/ 	.byte	0x04, 0x17
        /*00da*/ 	.short	(.L_185 - .L_184)
.L_184:
        /*00dc*/ 	.word	0x00000000
        /*00e0*/ 	.short	0x0006
        /*00e2*/ 	.short	0x0030
        /*00e4*/ 	.byte	0x00, 0xf0, 0x21, 0x00


	//----- nvinfo : EIATTR_KPARAM_INFO
	.align		4
.L_185:
        /*00e8*/ 	.byte	0x04, 0x17
        /*00ea*/ 	.short	(.L_187 - .L_186)
.L_186:
        /*00ec*/ 	.word	0x00000000
        /*00f0*/ 	.short	0x0005
        /*00f2*/ 	.short	0x0028
        /*00f4*/ 	.byte	0x00, 0xf0, 0x21, 0x00


	//----- nvinfo : EIATTR_KPARAM_INFO
	.align		4
.L_187:
        /*00f8*/ 	.byte	0x04, 0x17
        /*00fa*/ 	.short	(.L_189 - .L_188)
.L_188:
        /*00fc*/ 	.word	0x00000000
        /*0100*/ 	.short	0x0004
        /*0102*/ 	.short	0x0020
        /*0104*/ 	.byte	0x00, 0xf0, 0x21, 0x00


	//----- nvinfo : EIATTR_KPARAM_INFO
	.align		4
.L_189:
        /*0108*/ 	.byte	0x04, 0x17
        /*010a*/ 	.short	(.L_191 - .L_190)
.L_190:
        /*010c*/ 	.word	0x00000000
        /*0110*/ 	.short	0x0003
        /*0112*/ 	.short	0x0018
        /*0114*/ 	.byte	0x00, 0xf0, 0x21, 0x00


	//----- nvinfo : EIATTR_KPARAM_INFO
	.align		4
.L_191:
        /*0118*/ 	.byte	0x04, 0x17
        /*011a*/ 	.short	(.L_193 - .L_192)
.L_192:
        /*011c*/ 	.word	0x00000000
        /*0120*/ 	.short	0x0002
        /*0122*/ 	.short	0x0010
        /*0124*/ 	.byte	0x00, 0xf0, 0x21, 0x00


	//----- nvinfo : EIATTR_KPARAM_INFO
	.align		4
.L_193:
        /*0128*/ 	.byte	0x04, 0x17
        /*012a*/ 	.short	(.L_195 - .L_194)
.L_194:
        /*012c*/ 	.word	0x00000000
        /*0130*/ 	.short	0x0001
        /*0132*/ 	.short	0x0008
        /*0134*/ 	.byte	0x00, 0xf0, 0x21, 0x00


	//----- nvinfo : EIATTR_KPARAM_INFO
	.align		4
.L_195:
        /*0138*/ 	.byte	0x04, 0x17
        /*013a*/ 	.short	(.L_197 - .L_196)
.L_196:
        /*013c*/ 	.word	0x00000000
        /*0140*/ 	.short	0x0000
        /*0142*/ 	.short	0x0000
        /*0144*/ 	.byte	0x00, 0xf0, 0x21, 0x00


	//----- nvinfo : EIATTR_SPARSE_MMA_MASK
	.align		4
.L_197:
        /*0148*/ 	.byte	0x03, 0x50
        /*014a*/ 	.short	0x0000


	//----- nvinfo : EIATTR_MAXREG_COUNT
	.align		4
        /*014c*/ 	.byte	0x03, 0x1b
        /*014e*/ 	.short	0x00ff


	//----- nvinfo : EIATTR_NUM_BARRIERS
	.align		4
        /*0150*/ 	.byte	0x02, 0x4c
        /*0152*/ 	.byte	0x01
	.zero		1


	//----- nvinfo : EIATTR_MERCURY_ISA_VERSION
	.align		4
        /*0154*/ 	.byte	0x03, 0x5f
        /*0156*/ 	.short	0x0101


	//----- nvinfo : EIATTR_ATOM16_EMUL_INSTR_REG_MAP
	.align		4
        /*0158*/ 	.byte	0x04, 0x2e
        /*015a*/ 	.short	(.L_199 - .L_198)


	//   ....[0]....
.L_198:
        /*015c*/ 	.word	0x00002e70
        /*0160*/ 	.short	0x000e
        /*0162*/ 	.short	0x0000


	//   ....[1]....
        /*0164*/ 	.word	0x00002f00
        /*0168*/ 	.short	0x000e
        /*016a*/ 	.short	0x0000


	//   ....[2]....
        /*016c*/ 	.word	0x00003050
        /*0170*/ 	.short	0x000e
        /*0172*/ 	.short	0x0000


	//   ....[3]....
        /*0174*/ 	.word	0x000030d0
        /*0178*/ 	.short	0x000e
        /*017a*/ 	.short	0x0000


	//   ....[4]....
        /*017c*/ 	.word	0x00003220
        /*0180*/ 	.short	0x000e
        /*0182*/ 	.short	0x0000


	//   ....[5]....
        /*0184*/ 	.word	0x000032a0
        /*0188*/ 	.short	0x000e
        /*018a*/ 	.short	0x0000


	//   ....[6]....
        /*018c*/ 	.word	0x000033f0
        /*0190*/ 	.short	0x0002
        /*0192*/ 	.short	0x0000


	//   ....[7]....
        /*0194*/ 	.word	0x00003470
        /*0198*/ 	.short	0x0002
        /*019a*/ 	.short	0x0000


	//   ....[8]....
        /*019c*/ 	.word	0x00003680
        /*01a0*/ 	.short	0x0004
        /*01a2*/ 	.short	0x0000


	//   ....[9]....
        /*01a4*/ 	.word	0x00003710
        /*01a8*/ 	.short	0x0004
        /*01aa*/ 	.short	0x0000


	//----- nvinfo : EIATTR_EXIT_INSTR_OFFSETS
	.align		4
.L_199:
        /*01ac*/ 	.byte	0x04, 0x1c
        /*01ae*/ 	.short	(.L_201 - .L_200)


	//   ....[0]....
.L_200:
        /*01b0*/ 	.word	0x000000a0


	//   ....[1]....
        /*01b4*/ 	.word	0x00000a70


	//   ....[2]....
        /*01b8*/ 	.word	0x00000ac0


	//   ....[3]....
        /*01bc*/ 	.word	0x00002c90


	//   ....[4]....
        /*01c0*/ 	.word	0x00003510


	//   ....[5]....
        /*01c4*/ 	.word	0x000037b0


	//----- nvinfo : EIATTR_CRS_STACK_SIZE
	.align		4
.L_201:
        /*01c8*/ 	.byte	0x04, 0x1e
        /*01ca*/ 	.short	(.L_203 - .L_202)
.L_202:
        /*01cc*/ 	.word	0x00000000


	//----- nvinfo : EIATTR_CBANK_PARAM_SIZE
	.align		4
.L_203:
        /*01d0*/ 	.byte	0x03, 0x19
        /*01d2*/ 	.short	0x0064


	//----- nvinfo : EIATTR_PARAM_CBANK
	.align		4
        /*01d4*/ 	.byte	0x04, 0x0a
        /*01d6*/ 	.short	(.L_205 - .L_204)
	.align		4
.L_204:
        /*01d8*/ 	.word	index@(.nv.constant0._Z21moe_wna16_gemm_kernelI13__nv_bfloat16Li8ELi8EEvPKT_PS1_PKjS3_S6_PKfPKiSA_SA_tttjjjtttbb)
        /*01dc*/ 	.short	0x0210
        /*01de*/ 	.short	0x0064


	//----- nvinfo : EIATTR_SW_WAR
	.align		4
.L_205:
        /*01e0*/ 	.byte	0x04, 0x36
        /*01e2*/ 	.short	(.L_207 - .L_206)
.L_206:
        /*01e4*/ 	.word	0x00000008
.L_207:


//--------------------- .nv.info._Z21moe_wna16_gemm_kernelI13__nv_bfloat16Li8ELi4EEvPKT_PS1_PKjS3_S6_PKfPKiSA_SA_tttjjjtttbb --------------------------
	.section	.nv.info._Z21moe_wna16_gemm_kernelI13__nv_bfloat16Li8ELi4EEvPKT_PS1_PKjS3_S6_PKfPKiSA_SA_tttjjjtttbb,"",@"SHT_CUDA_INFO"
	.sectionflags	@""
	.align	4


	//----- nvinfo : EIATTR_CUDA_API_VERSION
	.align		4
        /*0000*/ 	.byte	0x04, 0x37
        /*0002*/ 	.short	(.L_209 - .L_208)
.L_208:
        /*0004*/ 	.word	0x00000082


	//----- nvinfo : EIATTR_KPARAM_INFO
	.align		4
.L_209:
        /*0008*/ 	.byte	0x04, 0x17
        /*000a*/ 	.short	(.L_211 - .L_210)
.L_210:
        /*000c*/ 	.word	0x00000000
        /*0010*/ 	.short	0x0013
        /*0012*/ 	.short	0x0063
        /*0014*/ 	.byte	0x00, 0xf0, 0x05, 0x00


	//----- nvinfo : EIATTR_KPARAM_INFO
	.align		4
.L_211:
        /*0018*/ 	.byte	0x04, 0x17
        /*001a*/ 	.short	(.L_213 - .L_212)
.L_212:
        /*001c*/ 	.word	0x00000000
        /*0020*/ 	.short	0x0012
        /*0022*/ 	.short	0x0062
        /*0024*/ 	.byte	0x00, 0xf0, 0x05, 0x00


	//----- nvinfo : EIATTR_KPARAM_INFO
	.align		4
.L_213:
        /*0028*/ 	.byte	0x04, 0x17
        /*002a*/ 	.short	(.L_215 - .L_214)
.L_214:
        /*002c*/ 	.word	0x00000000
        /*0030*/ 	.short	0x0011
        /*0032*/ 	.short	0x0060
        /*0034*/ 	.byte	0x00, 0xf0, 0x09, 0x00


	//----- nvinfo : EIATTR_KPARAM_INFO
	.align		4
.L_215:
        /*0038*/ 	.byte	0x04, 0x17
        /*003a*/ 	.short	(.L_217 - .L_216)
.L_216:
        /*003c*/ 	.word	0x00000000
        /*0040*/ 	.short	0x0010
        /*0042*/ 	.short	0x005e
        /*0044*/ 	.byte	0x00, 0xf0, 0x09, 0x00


	//----- nvinfo : EIATTR_KPARAM_INFO
	.align		4
.L_217:
        /*0048*/ 	.byte	0x04, 0x17
        /*004a*/ 	.short	(.L_219 - .L_218)
.L_218:
        /*004c*/ 	.word	0x00000000
        /*0050*/ 	.short	0x000f
        /*0052*/ 	.short	0x005c
        /*0054*/ 	.byte	0x00, 0xf0, 0x09, 0x00


	//----- nvinfo : EIATTR_KPARAM_INFO
	.align		4
.L_219:
        /*0058*/ 	.byte	0x04, 0x17
        /*005a*/ 	.short	(.L_221 - .L_220)
.L_220:
        /*005c*/ 	.word	0x00000000
        /*0060*/ 	.short	0x000e
        /*0062*/ 	.short	0x0058
        /*0064*/ 	.byte	0x00, 0xf0, 0x11, 0x00


	//----- nvinfo : EIATTR_KPARAM_INFO
	.align		4
.L_221:
        /*0068*/ 	.byte	0x04, 0x17
        /*006a*/ 	.short	(.L_223 - .L_222)
.L_222:
        /*006c*/ 	.word	0x00000000
        /*0070*/ 	.short	0x000d
        /*0072*/ 	.short	0x0054
        /*0074*/ 	.byte	0x00, 0xf0, 0x11, 0x00


	//----- nvinfo : EIATTR_KPARAM_INFO
	.align		4
.L_223:
        /*0078*/ 	.byte	0x04, 0x17
        /*007a*/ 	.short	(.L_225 - .L_224)
.L_224:
        /*007c*/ 	.word	0x00000000
        /*0080*/ 	.short	0x000c
        /*0082*/ 	.short	0x0050
        /*0084*/ 	.byte	0x00, 0xf0, 0x11, 0x00


	//----- nvinfo : EIATTR_KPARAM_INFO
	.align		4
.L_225:
        /*0088*/ 	.byte	0x04, 0x17
        /*008a*/ 	.short	(.L_227 - .L_226)
.L_226:
        /*008c*/ 	.word	0x00000000
        /*0090*/ 	.short	0x000b
        /*0092*/ 	.short	0x004c
        /*0094*/ 	.byte	0x00, 0xf0, 0x09, 0x00


	//----- nvinfo : EIATTR_KPARAM_INFO
	.align		4
.L_227:
        /*0098*/ 	.byte	0x04, 0x17
        /*009a*/ 	.short	(.L_229 - .L_228)
.L_228:
        /*009c*/ 	.word	0x00000000
        /*00a0*/ 	.short	0x000a
        /*00a2*/ 	.short	0x004a
        /*00a4*/ 	.byte	0x00, 0xf0, 0x09, 0x00


	//----- nvinfo : EIATTR_KPARAM_INFO
	.align		4
.L_229:
        /*00a8*/ 	.byte	0x04, 0x17
        /*00aa*/ 	.short	(.L_231 - .L_230)
.L_230:
        /*00ac*/ 	.word	0x00000000
        /*00b0*/ 	.short	0x0009
        /*00b2*/ 	.short	0x0048
        /*00b4*/ 	.byte	0x00, 0xf0, 0x09, 0x00


	//----- nvinfo : EIATTR_KPARAM_INFO
	.align		4
.L_231:
        /*00b8*/ 	.byte	0x04, 0x17
        /*00ba*/ 	.short	(.L_233 - .L_232)
.L_232:
        /*00bc*/ 	.word	0x00000000
        /*00c0*/ 	.short	0x0008
        /*00c2*/ 	.short	0x0040
        /*00c4*/ 	.byte	0x00, 0xf0, 0x21, 0x00


	//----- nvinfo : EIATTR_KPARAM_INFO
	.align		4
.L_233:
        /*00c8*/ 	.byte	0x04, 0x17
        /*00ca*/ 	.short	(.L_235 - .L_234)
.L_234:
        /*00cc*/ 	.word	0x00000000
        /*00d0*/ 	.short	0x0007
        /*00d2*/ 	.short	0x0038
        /*00d4*/ 	.byte	0x00, 0xf0, 0x21, 0x00


	//----- nvinfo : EIATTR_KPARAM_INFO
	.align		4
.L_235:
        /*00d8*/ 	.byte	0x04, 0x17
        /*00da*/ 	.short	(.L_237 - .L_236)
.L_236:
        /*00dc*/ 	.word	0x00000000
        /*00e0*/ 	.short	0x0006
        /*00e2*/ 	.short	0x0030
        /*00e4*/ 	.byte	0x00, 0xf0, 0x21, 0x00


	//----- nvinfo : EIATTR_KPARAM_INFO
	.align		4
.L_237:
        /*00e8*/ 	.byte	0x04, 0x17
        /*00ea*/ 	.short	(.L_239 - .L_238)
.L_238:
        /*00ec*/ 	.word	0x00000000
        /*00f0*/ 	.short	0x0005
        /*00f2*/ 	.short	0x0028
        /*00f4*/ 	.byte	0x00, 0xf0, 0x21, 0x00


	//----- nvinfo : EIATTR_KPARAM_INFO
	.align		4
.L_239:
        /*00f8*/ 	.byte	0x04, 0x17
        /*00fa*/ 	.short	(.L_241 - .L_240)
.L_240:
        /*00fc*/ 	.word	0x00000000
        /*0100*/ 	.short	0x0004
        /*0102*/ 	.short	0x0020
        /*0104*/ 	.byte	0x00, 0xf0, 0x21, 0x00


	//----- nvinfo : EIATTR_KPARAM_INFO
	.align		4
.L_241:
        /*0108*/ 	.byte	0x04, 0x17
        /*010a*/ 	.short	(.L_243 - .L_242)
.L_242:
        /*010c*/ 	.word	0x00000000
        /*0110*/ 	.short	0x0003
        /*0112*/ 	.short	0x0018
        /*0114*/ 	.byte	0x00, 0xf0, 0x21, 0x00


	//----- nvinfo : EIATTR_KPARAM_INFO
	.align		4
.L_243:
        /*0118*/ 	.byte	0x04, 0x17
        /*011a*/ 	.short	(.L_245 - .L_244)
.L_244:
        /*011c*/ 	.word	0x00000000
        /*0120*/ 	.short	0x0002
        /*0122*/ 	.short	0x0010
        /*0124*/ 	.byte	0x00, 0xf0, 0x21, 0x00


	//----- nvinfo : EIATTR_KPARAM_INFO
	.align		4
.L_245:
        /*0128*/ 	.byte	0x04, 0x17
        /*012a*/ 	.short	(.L_247 - .L_246)
.L_246:
        /*012c*/ 	.word	0x00000000
        /*0130*/ 	.short	0x0001
        /*0132*/ 	.short	0x0008
        /*0134*/ 	.byte	0x00, 0xf0, 0x21, 0x00


	//----- nvinfo : EIATTR_KPARAM_INFO
	.align		4
.L_247:
        /*0138*/ 	.byte	0x04, 0x17
        /*013a*/ 	.short	(.L_249 - .L_248)
.L_248:
        /*013c*/ 	.word	0x00000000
        /*0140*/ 	.short	0x0000
        /*0142*/ 	.short	0x0000
        /*0144*/ 	.byte	0x00, 0xf0, 0x21, 0x00


	//----- nvinfo : EIATTR_SPARSE_MMA_MASK
	.align		4
.L_249:
        /*0148*/ 	.byte	0x03, 0x50
        /*014a*/ 	.short	0x0000


	//----- nvinfo : EIATTR_MAXREG_COUNT
	.align		4
        /*014c*/ 	.byte	0x03, 0x1b
        /*014e*/ 	.short	0x00ff


	//----- nvinfo : EIATTR_NUM_BARRIERS
	.align		4
        /*0150*/ 	.byte	0x02, 0x4c
        /*0152*/ 	.byte	0x01
	.zero		1


	//----- nvinfo : EIATTR_MERCURY_ISA_VERSION
	.align		4
        /*0154*/ 	.byte	0x03, 0x5f
        /*0156*/ 	.short	0x0101


	//----- nvinfo : EIATTR_ATOM16_EMUL_INSTR_REG_MAP
	.align		4
        /*0158*/ 	.byte	0x04, 0x2e
        /*015a*/ 	.short	(.L_251 - .L_250)


	//   ....[0]....
.L_250:
        /*015c*/ 	.word	0x00002e70
        /*0160*/ 	.short	0x000e
        /*0162*/ 	.short	0x0000


	//   ....[1]....
        /*0164*/ 	.word	0x00002f00
        /*0168*/ 	.short	0x000e
        /*016a*/ 	.short	0x0000


	//   ....[2]....
        /*016c*/ 	.word	0x00003070
        /*0170*/ 	.short	0x000e
        /*0172*/ 	.short	0x0000


	//   ....[3]....
        /*0174*/ 	.word	0x000030d0
        /*0178*/ 	.short	0x000e
        /*017a*/ 	.short	0x0000


	//   ....[4]....
        /*017c*/ 	.word	0x00003240
        /*0180*/ 	.short	0x000e
        /*0182*/ 	.short	0x0000


	//   ....[5]....
        /*0184*/ 	.word	0x000032a0
        /*0188*/ 	.short	0x000e
        /*018a*/ 	.short	0x0000


	//   ....[6]....
        /*018c*/ 	.word	0x00003410
        /*0190*/ 	.short	0x0002
        /*0192*/ 	.short	0x0000


	//   ....[7]....
        /*0194*/ 	.word	0x00003470
        /*0198*/ 	.short	0x0002
        /*019a*/ 	.short	0x0000


	//   ....[8]....
        /*019c*/ 	.word	0x000036b0
        /*01a0*/ 	.short	0x0004
        /*01a2*/ 	.short	0x0000


	//   ....[9]....
        /*01a4*/ 	.word	0x00003710
        /*01a8*/ 	.short	0x0004
        /*01aa*/ 	.short	0x0000


	//----- nvinfo : EIATTR_EXIT_INSTR_OFFSETS
	.align		4
.L_251:
        /*01ac*/ 	.byte	0x04, 0x1c
        /*01ae*/ 	.short	(.L_253 - .L_252)


	//   ....[0]....
.L_252:
        /*01b0*/ 	.word	0x000000a0


	//   ....[1]....
        /*01b4*/ 	.word	0x00000a70


	//   ....[2]....
        /*01b8*/ 	.word	0x00000ac0


	//   ....[3]....
        /*01bc*/ 	.word	0x00002c90


	//   ....[4]....
        /*01c0*/ 	.word	0x00003510


	//   ....[5]....
        /*01c4*/ 	.word	0x000037b0


	//----- nvinfo : EIATTR_CRS_STACK_SIZE
	.align		4
.L_253:
        /*01c8*/ 	.byte	0x04, 0x1e
        /*01ca*/ 	.short	(.L_255 - .L_254)
.L_254:
        /*01cc*/ 	.word	0x00000000


	//----- nvinfo : EIATTR_CBANK_PARAM_SIZE
	.align		4
.L_255:
        /*01d0*/ 	.byte	0x03, 0x19
        /*01d2*/ 	.short	0x0064


	//----- nvinfo : EIATTR_PARAM_CBANK
	.align		4
        /*01d4*/ 	.byte	0x04, 0x0a
        /*01d6*/ 	.short	(.L_257 - .L_256)
	.align		4
.L_256:
        /*01d8*/ 	.word	index@(.nv.constant0._Z21moe_wna16_gemm_kernelI13__nv_bfloat16Li8ELi4EEvPKT_PS1_PKjS3_S6_PKfPKiSA_SA_tttjjjtttbb)
        /*01dc*/ 	.short	0x0210
        /*01de*/ 	.short	0x0064


	//----- nvinfo : EIATTR_SW_WAR
	.align		4
.L_257:
        /*01e0*/ 	.byte	0x04, 0x36
        /*01e2*/ 	.short	(.L_259 - .L_258)
.L_258:
        /*01e4*/ 	.word	0x00000008
.L_259:


//--------------------- .nv.info._Z21moe_wna16_gemm_kernelI13__nv_bfloat16Li8ELi2EEvPKT_PS1_PKjS3_S6_PKfPKiSA_SA_tttjjjtttbb --------------------------
	.section	.nv.info._Z21moe_wna16_gemm_kernelI13__nv_bfloat16Li8ELi2EEvPKT_PS1_PKjS3_S6_PKfPKiSA_SA_tttjjjtttbb,"",@"SHT_CUDA_INFO"
	.sectionflags	@""
	.align	4


	//----- nvinfo : EIATTR_CUDA_API_VERSION
	.align		4
        /*0000*/ 	.byte	0x04, 0x37
        /*0002*/ 	.short	(.L_261 - .L_260)
.L_260:
        /*0004*/ 	.word	0x00000082


	//----- nvinfo : EIATTR_KPARAM_INFO
	.align		4
.L_261:
        /*0008*/ 	.byte	0x04, 0x17
        /*000a*/ 	.short	(.L_263 - .L_262)
.L_262:
        /*000c*/ 	.word	0x00000000
        /*0010*/ 	.short	0x0013
        /*0012*/ 	.short	0x0063
        /*0014*/ 	.byte	0x00, 0xf0, 0x05, 0x00


	//----- nvinfo : EIATTR_KPARAM_INFO
	.align		4
.L_263:
        /*0018*/ 	.byte	0x04, 0x17
        /*001a*/ 	.short	(.L_265 - .L_264)
.L_264:
        /*001c*/ 	.word	0x00000000
        /*0020*/ 	.short	0x0012
        /*0022*/ 	.short	0x0062
        /*0024*/ 	.byte	0x00, 0xf0, 0x05, 0x00


	//----- nvinfo : EIATTR_KPARAM_INFO
	.align		4
.L_265:
        /*0028*/ 	.byte	0x04, 0x17
        /*002a*/ 	.short	(.L_267 - .L_266)
.L_266:
        /*002c*/ 	.word	0x00000000
        /*0030*/ 	.short	0x0011
        /*0032*/ 	.short	0x0060
        /*0034*/ 	.byte	0x00, 0xf0, 0x09, 0x00


	//----- nvinfo : EIATTR_KPARAM_INFO
	.align		4
.L_267:
        /*0038*/ 	.byte	0x04, 0x17
        /*003a*/ 	.short	(.L_269 - .L_268)
.L_268:
        /*003c*/ 	.word	0x00000000
        /*0040*/ 	.short	0x0010
        /*0042*/ 	.short	0x005e
        /*0044*/ 	.byte	0x00, 0xf0, 0x09, 0x00


	//----- nvinfo : EIATTR_KPARAM_INFO
	.align		4
.L_269:
        /*0048*/ 	.byte	0x04, 0x17
        /*004a*/ 	.short	(.L_271 - .L_270)
.L_270:
        /*004c*/ 	.word	0x00000000
        /*0050*/ 	.short	0x000f
        /*0052*/ 	.short	0x005c
        /*0054*/ 	.byte	0x00, 0xf0, 0x09, 0x00


	//----- nvinfo : EIATTR_KPARAM_INFO
	.align		4
.L_271:
        /*0058*/ 	.byte	0x04, 0x17
        /*005a*/ 	.short	(.L_273 - .L_272)
.L_272:
        /*005c*/ 	.word	0x00000000
        /*0060*/ 	.short	0x000e
        /*0062*/ 	.short	0x0058
        /*0064*/ 	.byte	0x00, 0xf0, 0x11, 0x00


	//----- nvinfo : EIATTR_KPARAM_INFO
	.align		4
.L_273:
        /*0068*/ 	.byte	0x04, 0x17
        /*006a*/ 	.short	(.L_275 - .L_274)
.L_274:
        /*006c*/ 	.word	0x00000000
        /*0070*/ 	.short	0x000d
        /*0072*/ 	.short	0x0054
        /*0074*/ 	.byte	0x00, 0xf0, 0x11, 0x00


	//----- nvinfo : EIATTR_KPARAM_INFO
	.align		4
.L_275:
        /*0078*/ 	.byte	0x04, 0x17
        /*007a*/ 	.short	(.L_277 - .L_276)
.L_276:
        /*007c*/ 	.word	0x00000000
        /*0080*/ 	.short	0x000c
        /*0082*/ 	.short	0x0050
        /*0084*/ 	.byte	0x00, 0xf0, 0x11, 0x00


	//----- nvinfo : EIATTR_KPARAM_INFO
	.align		4
.L_277:
        /*0088*/ 	.byte	0x04, 0x17
        /*008a*/ 	.short	(.L_279 - .L_278)
.L_278:
        /*008c*/ 	.word	0x00000000
        /*0090*/ 	.short	0x000b
        /*0092*/ 	.short	0x004c
        /*0094*/ 	.byte	0x00, 0xf0, 0x09, 0x00


	//----- nvinfo : EIATTR_KPARAM_INFO
	.align		4
.L_279:
        /*0098*/ 	.byte	0x04, 0x17
        /*009a*/ 	.short	(.L_281 - .L_280)
.L_280:
        /*009c*/ 	.word	0x00000000
        /*00a0*/ 	.short	0x000a
        /*00a2*/ 	.short	0x004a
        /*00a4*/ 	.byte	0x00, 0xf0, 0x09, 0x00


	//----- nvinfo : EIATTR_KPARAM_INFO
	.align		4
.L_281:
        /*00a8*/ 	.byte	0x04, 0x17
        /*00aa*/ 	.short	(.L_283 - .L_282)
.L_282:
        /*00ac*/ 	.word	0x00000000
        /*00b0*/ 	.short	0x0009
        /*00b2*/ 	.short	0x0048
        /*00b4*/ 	.byte	0x00, 0xf0, 0x09, 0x00


	//----- nvinfo : EIATTR_KPARAM_INFO
	.align		4
.L_283:
        /*00b8*/ 	.byte	0x04, 0x17
        /*00ba*/ 	.short	(.L_285 - .L_284)
.L_284:
        /*00bc*/ 	.word	0x00000000
        /*00c0*/ 	.short	0x0008
        /*00c2*/ 	.short	0x0040
        /*00c4*/ 	.byte	0x00, 0xf0, 0x21, 0x00


	//----- nvinfo : EIATTR_KPARAM_INFO
	.align		4
.L_285:
        /*00c8*/ 	.byte	0x04, 0x17
        /*00ca*/ 	.short	(.L_287 - .L_286)
.L_286:
        /*00cc*/ 	.word	0x00000000
        /*00d0*/ 	.short	0x0007
        /*00d2*/ 	.short	0x0038
        /*00d4*/ 	.byte	0x00, 0xf0, 0x21, 0x00


	//----- nvinfo : EIATTR_KPARAM_INFO
	.align		4
.L_287:
        /*00d8*/ 	.byte	0x04, 0x17
        /*00da*/ 	.short	(.L_289 - .L_288)
.L_288:
        /*00dc*/ 	.word	0x00000000
        /*00e0*/ 	.short	0x0006
        /*00e2*/ 	.short	0x0030
        /*00e4*/ 	.byte	0x00, 0xf0, 0x21, 0x00


	//----- nvinfo : EIATTR_KPARAM_INFO
	.align		4
.L_289:
        /*00e8*/ 	.byte	0x04, 0x17
        /*00ea*/ 	.short	(.L_291 - .L_290)
.L_290:
        /*00ec*/ 	.word	0x00000000
        /*00f0*/ 	.short	0x0005
        /*00f2*/ 	.short	0x0028
        /*00f4*/ 	.byte	0x00, 0xf0, 0x21, 0x00


	//----- nvinfo : EIATTR_KPARAM_INFO
	.align		4
.L_291:
        /*00f8*/ 	.byte	0x04, 0x17
        /*00fa*/ 	.short	(.L_293 - .L_292)
.L_292:
        /*00fc*/ 	.word	0x00000000
        /*0100*/ 	.short	0x0004
        /*0102*/ 	.short	0x0020
        /*0104*/ 	.byte	0x00, 0xf0, 0x21, 0x00


	//----- nvinfo : EIATTR_KPARAM_INFO
	.align		4
.L_293:
        /*0108*/ 	.byte	0x04, 0x17
        /*010a*/ 	.short	(.L_295 - .L_294)
.L_294:
        /*010c*/ 	.word	0x00000000
        /*0110*/ 	.short	0x0003
        /*0112*/ 	.short	0x0018
        /*0114*/ 	.byte	0x00, 0xf0, 0x21, 0x00


	//----- nvinfo : EIATTR_KPARAM_INFO
	.align		4
.L_295:
        /*0118*/ 	.byte	0x04, 0x17
        /*011a*/ 	.short	(.L_297 - .L_296)
.L_296:
        /*011c*/ 	.word	0x00000000
        /*0120*/ 	.short	0x0002
        /*0122*/ 	.short	0x0010
        /*0124*/ 	.byte	0x00, 0xf0, 0x21, 0x00


	//----- nvinfo : EIATTR_KPARAM_INFO
	.align		4
.L_297:
        /*0128*/ 	.byte	0x04, 0x17
        /*012a*/ 	.short	(.L_299 - .L_298)
.L_298:
        /*012c*/ 	.word	0x00000000
        /*0130*/ 	.short	0x0001
        /*0132*/ 	.short	0x0008
        /*0134*/ 	.byte	0x00, 0xf0, 0x21, 0x00


	//----- nvinfo : EIATTR_KPARAM_INFO
	.align		4
.L_299:
        /*0138*/ 	.byte	0x04, 0x17
        /*013a*/ 	.short	(.L_301 - .L_300)
.L_300:
        /*013c*/ 	.word	0x00000000
        /*0140*/ 	.short	0x0000
        /*0142*/ 	.short	0x0000
        /*0144*/ 	.byte	0x00, 0xf0, 0x21, 0x00


	//----- nvinfo : EIATTR_SPARSE_MMA_MASK
	.align		4
.L_301:
        /*0148*/ 	.byte	0x03, 0x50
        /*014a*/ 	.short	0x0000


	//----- nvinfo : EIATTR_MAXREG_COUNT
	.align		4
        /*014c*/ 	.byte	0x03, 0x1b
        /*014e*/ 	.short	0x00ff


	//----- nvinfo : EIATTR_NUM_BARRIERS
	.align		4
        /*0150*/ 	.byte	0x02, 0x4c
        /*0152*/ 	.byte	0x01
	.zero		1


	//----- nvinfo : EIATTR_MERCURY_ISA_VERSION
	.align		4
        /*0154*/ 	.byte	0x03, 0x5f
        /*0156*/ 	.short	0x0101


	//----- nvinfo : EIATTR_ATOM16_EMUL_INSTR_REG_MAP
	.align		4
        /*0158*/ 	.byte	0x04, 0x2e
        /*015a*/ 	.short	(.L_303 - .L_302)


	//   ....[0]....
.L_302:
        /*015c*/ 	.word	0x00002e60
        /*0160*/ 	.short	0x000a
        /*0162*/ 	.short	0x0000


	//   ....[1]....
        /*0164*/ 	.word	0x00002ef0
        /*0168*/ 	.short	0x000a
        /*016a*/ 	.short	0x0000


	//   ....[2]....
        /*016c*/ 	.word	0x00003060
        /*0170*/ 	.short	0x000a
        /*0172*/ 	.short	0x0000


	//   ....[3]....
        /*0174*/ 	.word	0x000030c0
        /*0178*/ 	.short	0x000a
        /*017a*/ 	.short	0x0000


	//   ....[4]....
        /*017c*/ 	.word	0x00003230
        /*0180*/ 	.short	0x000a
        /*0182*/ 	.short	0x0000


	//   ....[5]....
        /*0184*/ 	.word	0x00003290
        /*0188*/ 	.short	0x000a
        /*018a*/ 	.short	0x0000


	//   ....[6]....
        /*018c*/ 	.word	0x00003400
        /*0190*/ 	.short	0x0002
        /*0192*/ 	.short	0x0000


	//   ....[7]....
        /*0194*/ 	.word	0x00003460
        /*0198*/ 	.short	0x0002
        /*019a*/ 	.short	0x0000


	//   ....[8]....
        /*019c*/ 	.word	0x000036a0
        /*01a0*/ 	.short	0x0004
        /*01a2*/ 	.short	0x0000


	//   ....[9]....
        /*01a4*/ 	.word	0x00003700
        /*01a8*/ 	.short	0x0004
        /*01aa*/ 	.short	0x0000


	//----- nvinfo : EIATTR_EXIT_INSTR_OFFSETS
	.align		4
.L_303:
        /*01ac*/ 	.byte	0x04, 0x1c
        /*01ae*/ 	.short	(.L_305 - .L_304)


	//   ....[0]....
.L_304:
        /*01b0*/ 	.word	0x000000a0


	//   ....[1]....
        /*01b4*/ 	.word	0x00000a70


	//   ....[2]....
        /*01b8*/ 	.word	0x00000ac0


	//   ....[3]....
        /*01bc*/ 	.word	0x00002c80


	//   ....[4]....
        /*01c0*/ 	.word	0x00003500


	//   ....[5]....
        /*01c4*/ 	.word	0x000037a0


	//----- nvinfo : EIATTR_CRS_STACK_SIZE
	.align		4
.L_305:
        /*01c8*/ 	.byte	0x04, 0x1e
        /*01ca*/ 	.short	(.L_307 - .L_306)
.L_306:
        /*01cc*/ 	.word	0x00000000


	//----- nvinfo : EIATTR_CBANK_PARAM_SIZE
	.align		4
.L_307:
        /*01d0*/ 	.byte	0x03, 0x19
        /*01d2*/ 	.short	0x0064


	//----- nvinfo : EIATTR_PARAM_CBANK
	.align		4
        /*01d4*/ 	.byte	0x04, 0x0a
        /*01d6*/ 	.short	(.L_309 - .L_308)
	.align		4
.L_308:
        /*01d8*/ 	.word	index@(.nv.constant0._Z21moe_wna16_gemm_kernelI13__nv_bfloat16Li8ELi2EEvPKT_PS1_PKjS3_S6_PKfPKiSA_SA_tttjjjtttbb)
        /*01dc*/ 	.short	0x0210
        /*01de*/ 	.short	0x0064


	//----- nvinfo : EIATTR_SW_WAR
	.align		4
.L_309:
        /*01e0*/ 	.byte	0x04, 0x36
        /*01e2*/ 	.short	(.L_311 - .L_310)
.L_310:
        /*01e4*/ 	.word	0x00000008
.L_311:


//--------------------- .nv.info._Z21moe_wna16_gemm_kernelI13__nv_bfloat16Li8ELi1EEvPKT_PS1_PKjS3_S6_PKfPKiSA_SA_tttjjjtttbb --------------------------
	.section	.nv.info._Z21moe_wna16_gemm_kernelI13__nv_bfloat16Li8ELi1EEvPKT_PS1_PKjS3_S6_PKfPKiSA_SA_tttjjjtttbb,"",@"SHT_CUDA_INFO"
	.sectionflags	@""
	.align	4


	//----- nvinfo : EIATTR_CUDA_API_VERSION
	.align		4
        /*0000*/ 	.byte	0x04, 0x37
        /*0002*/ 	.short	(.L_313 - .L_312)
.L_312:
        /*0004*/ 	.word	0x00000082


	//----- nvinfo : EIATTR_KPARAM_INFO
	.align		4
.L_313:
        /*0008*/ 	.byte	0x04, 0x17
        /*000a*/ 	.short	(.L_315 - .L_314)
.L_314:
        /*000c*/ 	.word	0x00000000
        /*0010*/ 	.short	0x0013
        /*0012*/ 	.short	0x0063
        /*0014*/ 	.byte	0x00, 0xf0, 0x05, 0x00


	//----- nvinfo : EIATTR_KPARAM_INFO
	.align		4
.L_315:
        /*0018*/ 	.byte	0x04, 0x17
        /*001a*/ 	.short	(.L_317 - .L_316)
.L_316:
        /*001c*/ 	.word	0x00000000
        /*0020*/ 	.short	0x0012
        /*0022*/ 	.short	0x0062
        /*0024*/ 	.byte	0x00, 0xf0, 0x05, 0x00


	//----- nvinfo : EIATTR_KPARAM_INFO
	.align		4
.L_317:
        /*0028*/ 	.byte	0x04, 0x17
        /*002a*/ 	.short	(.L_319 - .L_318)
.L_318:
        /*002c*/ 	.word	0x00000000
        /*0030*/ 	.short	0x0011
        /*0032*/ 	.short	0x0060
        /*0034*/ 	.byte	0x00, 0xf0, 0x09, 0x00


	//----- nvinfo : EIATTR_KPARAM_INFO
	.align		4
.L_319:
        /*0038*/ 	.byte	0x04, 0x17
        /*003a*/ 	.short	(.L_321 - .L_320)
.L_320:
        /*003c*/ 	.word	0x00000000
        /*0040*/ 	.short	0x0010
        /*0042*/ 	.short	0x005e
        /*0044*/ 	.byte	0x00, 0xf0, 0x09, 0x00


	//----- nvinfo : EIATTR_KPARAM_INFO
	.align		4
.L_321:
        /*0048*/ 	.byte	0x04, 0x17
        /*004a*/ 	.short	(.L_323 - .L_322)
.L_322:
        /*004c*/ 	.word	0x00000000
        /*0050*/ 	.short	0x000f
        /*0052*/ 	.short	0x005c
        /*0054*/ 	.byte	0x00, 0xf0, 0x09, 0x00


	//----- nvinfo : EIATTR_KPARAM_INFO
	.align		4
.L_323:
        /*0058*/ 	.byte	0x04, 0x17
        /*005a*/ 	.short	(.L_325 - .L_324)
.L_324:
        /*005c*/ 	.word	0x00000000
        /*0060*/ 	.short	0x000e
        /*0062*/ 	.short	0x0058
        /*0064*/ 	.byte	0x00, 0xf0, 0x11, 0x00


	//----- nvinfo : EIATTR_KPARAM_INFO
	.align		4
.L_325:
        /*0068*/ 	.byte	0x04, 0x17
        /*006a*/ 	.short	(.L_327 - .L_326)
.L_326:
        /*006c*/ 	.word	0x00000000
        /*0070*/ 	.short	0x000d
        /*0072*/ 	.short	0x0054
        /*0074*/ 	.byte	0x00, 0xf0, 0x11, 0x00


	//----- nvinfo : EIATTR_KPARAM_INFO
	.align		4
.L_327:
        /*0078*/ 	.byte	0x04, 0x17
        /*007a*/ 	.short	(.L_329 - .L_328)
.L_328:
        /*007c*/ 	.word	0x00000000
        /*0080*/ 	.short	0x000c
        /*0082*/ 	.short	0x0050
        /*0084*/ 	.byte	0x00, 0xf0, 0x11, 0x00


	//----- nvinfo : EIATTR_KPARAM_INFO
	.align		4
.L_329:
        /*0088*/ 	.byte	0x04, 0x17
        /*008a*/ 	.short	(.L_331 - .L_330)
.L_330:
        /*008c*/ 	.word	0x00000000
        /*0090*/ 	.short	0x000b
        /*0092*/ 	.short	0x004c
        /*0094*/ 	.byte	0x00, 0xf0, 0x09, 0x00


	//----- nvinfo : EIATTR_KPARAM_INFO
	.align		4
.L_331:
        /*0098*/ 	.byte	0x04, 0x17
        /*009a*/ 	.short	(.L_333 - .L_332)
.L_332:
        /*009c*/ 	.word	0x00000000
        /*00a0*/ 	.short	0x000a
        /*00a2*/ 	.short	0x004a
        /*00a4*/ 	.byte	0x00, 0xf0, 0x09, 0x00


	//----- nvinfo : EIATTR_KPARAM_INFO
	.align		4
.L_333:
        /*00a8*/ 	.byte	0x04, 0x17
        /*00aa*/ 	.short	(.L_335 - .L_334)
.L_334:
        /*00ac*/ 	.word	0x00000000
        /*00b0*/ 	.short	0x0009
        /*00b2*/ 	.short	0x0048
        /*00b4*/ 	.byte	0x00, 0xf0, 0x09, 0x00


	//----- nvinfo : EIATTR_KPARAM_INFO
	.align		4
.L_335:
        /*00b8*/ 	.byte	0x04, 0x17
        /*00ba*/ 	.short	(.L_337 - .L_336)
.L_336:
        /*00bc*/ 	.word	0x00000000
        /*00c0*/ 	.short	0x0008
        /*00c2*/ 	.short	0x0040
        /*00c4*/ 	.byte	0x00, 0xf0, 0x21, 0x00


	//----- nvinfo : EIATTR_KPARAM_INFO
	.align		4
.L_337:
        /*00c8*/ 	.byte	0x04, 0x17
        /*00ca*/ 	.short	(.L_339 - .L_338)
.L_338:
        /*00cc*/ 	.word	0x00000000
        /*00d0*/ 	.short	0x0007
        /*00d2*/ 	.short	0x0038
        /*00d4*/ 	.byte	0x00, 0xf0, 0x21, 0x00


	//----- nvinfo : EIATTR_KPARAM_INFO
	.align		4
.L_339:
        /*00d8*/ 	.byte	0x04, 0x17
        /*00da*/ 	.short	(.L_341 - .L_340)
.L_340:
        /*00dc*/ 	.word	0x00000000
        /*00e0*/ 	.short	0x0006
        /*00e2*/ 	.short	0x0030
        /*00e4*/ 	.byte	0x00, 0xf0, 0x21, 0x00


	//----- nvinfo : EIATTR_KPARAM_INFO
	.align		4
.L_341:
        /*00e8*/ 	.byte	0x04, 0x17
        /*00ea*/ 	.short	(.L_343 - .L_342)
.L_342:
        /*00ec*/ 	.word	0x00000000
        /*00f0*/ 	.short	0x0005
        /*00f2*/ 	.short	0x0028
        /*00f4*/ 	.byte	0x00, 0xf0, 0x21, 0x00


	//----- nvinfo : EIATTR_KPARAM_INFO
	.align		4
.L_343:
        /*00f8*/ 	.byte	0x04, 0x17
        /*00fa*/ 	.short	(.L_345 - .L_344)
.L_344:
        /*00fc*/ 	.word	0x00000000
        /*0100*/ 	.short	0x0004
        /*0102*/ 	.short	0x0020
        /*0104*/ 	.byte	0x00, 0xf0, 0x21, 0x00


	//----- nvinfo : EIATTR_KPARAM_INFO
	.align		4
.L_345:
        /*0108*/ 	.byte	0x04, 0x17
        /*010a*/ 	.short	(.L_347 - .L_346)
.L_346:
        /*010c*/ 	.word	0x00000000
        /*0110*/ 	.short	0x0003
        /*0112*/ 	.short	0x0018
        /*0114*/ 	.byte	0x00, 0xf0, 0x21, 0x00


	//----- nvinfo : EIATTR_KPARAM_INFO
	.align		4
.L_347:
        /*0118*/ 	.byte	0x04, 0x17
        /*011a*/ 	.short	(.L_349 - .L_348)
.L_348:
        /*011c*/ 	.word	0x00000000
        /*0120*/ 	.short	0x0002
        /*0122*/ 	.short	0x0010
        /*0124*/ 	.byte	0x00, 0xf0, 0x21, 0x00


	//----- nvinfo : EIATTR_KPARAM_INFO
	.align		4
.L_349:
        /*0128*/ 	.byte	0x04, 0x17
        /*012a*/ 	.short	(.L_351 - .L_350)
.L_350:
        /*012c*/ 	.word	0x00000000
        /*0130*/ 	.short	0x0001
        /*0132*/ 	.short	0x0008
        /*0134*/ 	.byte	0x00, 0xf0, 0x21, 0x00


	//----- nvinfo : EIATTR_KPARAM_INFO
	.align		4
.L_351:
        /*0138*/ 	.byte	0x04, 0x17
        /*013a*/ 	.short	(.L_353 - .L_352)
.L_352:
        /*013c*/ 	.word	0x00000000
        /*0140*/ 	.short	0x0000
        /*0142*/ 	.short	0x0000
        /*0144*/ 	.byte	0x00, 0xf0, 0x21, 0x00


	//----- nvinfo : EIATTR_SPARSE_MMA_MASK
	.align		4
.L_353:
        /*0148*/ 	.byte	0x03, 0x50
        /*014a*/ 	.short	0x0000


	//----- nvinfo : EIATTR_MAXREG_COUNT
	.align		4
        /*014c*/ 	.byte	0x03, 0x1b
        /*014e*/ 	.short	0x00ff


	//----- nvinfo : EIATTR_NUM_BARRIERS
	.align		4
        /*0150*/ 	.byte	0x02, 0x4c
        /*0152*/ 	.byte	0x01
	.zero		1


	//----- nvinfo : EIATTR_MERCURY_ISA_VERSION
	.align		4
        /*0154*/ 	.byte	0x03, 0x5f
        /*0156*/ 	.short	0x0101


	//----- nvinfo : EIATTR_ATOM16_EMUL_INSTR_REG_MAP
	.align		4
        /*0158*/ 	.byte	0x04, 0x2e
        /*015a*/ 	.short	(.L_355 - .L_354)


	//   ....[0]....
.L_354:
        /*015c*/ 	.word	0x00002b80
        /*0160*/ 	.short	0x000a
        /*0162*/ 	.short	0x0000


	//   ....[1]....
        /*0164*/ 	.word	0x00002c10
        /*0168*/ 	.short	0x000a
        /*016a*/ 	.short	0x0000


	//   ....[2]....
        /*016c*/ 	.word	0x00002d80
        /*0170*/ 	.short	0x000a
        /*0172*/ 	.short	0x0000


	//   ....[3]....
        /*0174*/ 	.word	0x00002de0
        /*0178*/ 	.short	0x000a
        /*017a*/ 	.short	0x0000


	//   ....[4]....
        /*017c*/ 	.word	0x00002f50
        /*0180*/ 	.short	0x000a
        /*0182*/ 	.short	0x0000


	//   ....[5]....
        /*0184*/ 	.word	0x00002fb0
        /*0188*/ 	.short	0x000a
        /*018a*/ 	.short	0x0000


	//   ....[6]....
        /*018c*/ 	.word	0x00003100
        /*0190*/ 	.short	0x0002
        /*0192*/ 	.short	0x0000


	//   ....[7]....
        /*0194*/ 	.word	0x00003180
        /*0198*/ 	.short	0x0002
        /*019a*/ 	.short	0x0000


	//   ....[8]....
        /*019c*/ 	.word	0x00003390
        /*01a0*/ 	.short	0x0004
        /*01a2*/ 	.short	0x0000


	//   ....[9]....
        /*01a4*/ 	.word	0x00003420
        /*01a8*/ 	.short	0x0004
        /*01aa*/ 	.short	0x0000


	//----- nvinfo : EIATTR_EXIT_INSTR_OFFSETS
	.align		4
.L_355:
        /*01ac*/ 	.byte	0x04, 0x1c
        /*01ae*/ 	.short	(.L_357 - .L_356)


	//   ....[0]....
.L_356:
        /*01b0*/ 	.word	0x000000a0


	//   ....[1]....
        /*01b4*/ 	.word	0x00000a70


	//   ....[2]....
        /*01b8*/ 	.word	0x00000ac0


	//   ....[3]....
        /*01bc*/ 	.word	0x000029a0


	//   ....[4]....
        /*01c0*/ 	.word	0x00003220


	//   ....[5]....
        /*01c4*/ 	.word	0x000034c0


	//----- nvinfo : EIATTR_CRS_STACK_SIZE
	.align		4
.L_357:
        /*01c8*/ 	.byte	0x04, 0x1e
        /*01ca*/ 	.short	(.L_359 - .L_358)
.L_358:
        /*01cc*/ 	.word	0x00000000


	//----- nvinfo : EIATTR_CBANK_PARAM_SIZE
	.align		4
.L_359:
        /*01d0*/ 	.byte	0x03, 0x19
        /*01d2*/ 	.short	0x0064


	//----- nvinfo : EIATTR_PARAM_CBANK
	.align		4
        /*01d4*/ 	.byte	0x04, 0x0a
        /*01d6*/ 	.short	(.L_361 - .L_360)
	.align		4
.L_360:
        /*01d8*/ 	.word	index@(.nv.constant0._Z21moe_wna16_gemm_kernelI13__nv_bfloat16Li8ELi1EEvPKT_PS1_PKjS3_S6_PKfPKiSA_SA_tttjjjtttbb)
        /*01dc*/ 	.short	0x0210
        /*01de*/ 	.short	0x0064


	//----- nvinfo : EIATTR_SW_WAR
	.align		4
.L_361:
        /*01e0*/ 	.byte	0x04, 0x36
        /*01e2*/ 	.short	(.L_363 - .L_362)
.L_362:
        /*01e4*/ 	.word	0x00000008
.L_363:


//--------------------- .nv.info._Z21moe_wna16_gemm_kernelI13__nv_bfloat16Li4ELi8EEvPKT_PS1_PKjS3_S6_PKfPKiSA_SA_tttjjjtttbb --------------------------
	.section	.nv.info._Z21moe_wna16_gemm_kernelI13__nv_bfloat16Li4ELi8EEvPKT_PS1_PKjS3_S6_PKfPKiSA_SA_tttjjjtttbb,"",@"SHT_CUDA_INFO"
	.sectionflags	@""
	.align	4


	//----- nvinfo : EIATTR_CUDA_API_VERSION
	.align		4
        /*0000*/ 	.byte	0x04, 0x37
        /*0002*/ 	.short	(.L_365 - .L_364)
.L_364:
        /*0004*/ 	.word	0x00000082


	//----- nvinfo : EIATTR_KPARAM_INFO
	.align		4
.L_365:
        /*0008*/ 	.byte	0x04, 0x17
        /*000a*/ 	.short	(.L_367 - .L_366)
.L_366:
        /*000c*/ 	.word	0x00000000
        /*0010*/ 	.short	0x0013
        /*0012*/ 	.short	0x0063
        /*0014*/ 	.byte	0x00, 0xf0, 0x05, 0x00


	//----- nvinfo : EIATTR_KPARAM_INFO
	.align		4
.L_367:
        /*0018*/ 	.byte	0x04, 0x17
        /*001a*/ 	.short	(.L_369 - .L_368)
.L_368:
        /*001c*/ 	.word	0x00000000
        /*0020*/ 	.short	0x0012
        /*0022*/ 	.short	0x0062
        /*0024*/ 	.byte	0x00, 0xf0, 0x05, 0x00


	//----- nvinfo : EIATTR_KPARAM_INFO
	.align		4
.L_369:
        /*0028*/ 	.byte	0x04, 0x17
        /*002a*/ 	.short	(.L_371 - .L_370)
.L_370:
        /*002c*/ 	.word	0x00000000
        /*0030*/ 	.short	0x0011
        /*0032*/ 	.short	0x0060
        /*0034*/ 	.byte	0x00, 0xf0, 0x09, 0x00


	//----- nvinfo : EIATTR_KPARAM_INFO
	.align		4
.L_371:
        /*0038*/ 	.byte	0x04, 0x17
        /*003a*/ 	.short	(.L_373 - .L_372)
.L_372:
        /*003c*/ 	.word	0x00000000
        /*0040*/ 	.short	0x0010
        /*0042*/ 	.short	0x005e
        /*0044*/ 	.byte	0x00, 0xf0, 0x09, 0x00


	//----- nvinfo : EIATTR_KPARAM_INFO
	.align		4
.L_373:
        /*0048*/ 	.byte	0x04, 0x17
        /*004a*/ 	.short	(.L_375 - .L_374)
.L_374:
        /*004c*/ 	.word	0x00000000
        /*0050*/ 	.short	0x000f
        /*0052*/ 	.short	0x005c
        /*0054*/ 	.byte	0x00, 0xf0, 0x09, 0x00


	//----- nvinfo : EIATTR_KPARAM_INFO
	.align		4
.L_375:
        /*0058*/ 	.byte	0x04, 0x17
        /*005a*/ 	.short	(.L_377 - .L_376)
.L_376:
        /*005c*/ 	.word	0x00000000
        /*0060*/ 	.short	0x000e
        /*0062*/ 	.short	0x0058
        /*0064*/ 	.byte	0x00, 0xf0, 0x11, 0x00


	//----- nvinfo : EIATTR_KPARAM_INFO
	.align		4
.L_377:
        /*0068*/ 	.byte	0x04, 0x17
        /*006a*/ 	.short	(.L_379 - .L_378)
.L_378:
        /*006c*/ 	.word	0x00000000
        /*0070*/ 	.short	0x000d
        /*0072*/ 	.short	0x0054
        /*0074*/ 	.byte	0x00, 0xf0, 0x11, 0x00


	//----- nvinfo : EIATTR_KPARAM_INFO
	.align		4
.L_379:
        /*0078*/ 	.byte	0x04, 0x17
        /*007a*/ 	.short	(.L_381 - .L_380)
.L_380:
        /*007c*/ 	.word	0x00000000
        /*0080*/ 	.short	0x000c
        /*0082*/ 	.short	0x0050
        /*0084*/ 	.byte	0x00, 0xf0, 0x11, 0x00


	//----- nvinfo : EIATTR_KPARAM_INFO
	.align		4
.L_381:
        /*0088*/ 	.byte	0x04, 0x17
        /*008a*/ 	.short	(.L_383 - .L_382)
.L_382:
        /*008c*/ 	.word	0x00000000
        /*0090*/ 	.short	0x000b
        /*0092*/ 	.short	0x004c
        /*0094*/ 	.byte	0x00, 0xf0, 0x09, 0x00


	//----- nvinfo : EIATTR_KPARAM_INFO
	.align		4
.L_383:
        /*0098*/ 	.byte	0x04, 0x17
        /*009a*/ 	.short	(.L_385 - .L_384)
.L_384:
        /*009c*/ 	.word	0x00000000
        /*00a0*/ 	.short	0x000a
        /*00a2*/ 	.short	0x004a
        /*00a4*/ 	.byte	0x00, 0xf0, 0x09, 0x00


	//----- nvinfo : EIATTR_KPARAM_INFO
	.align		4
.L_385:
        /*00a8*/ 	.byte	0x04, 0x17
        /*00aa*/ 	.short	(.L_387 - .L_386)
.L_386:
        /*00ac*/ 	.word	0x00000000
        /*00b0*/ 	.short	0x0009
        /*00b2*/ 	.short	0x0048
        /*00b4*/ 	.byte	0x00, 0xf0, 0x09, 0x00


	//----- nvinfo : EIATTR_KPARAM_INFO
	.align		4
.L_387:
        /*00b8*/ 	.byte	0x04, 0x17
        /*00ba*/ 	.short	(.L_389 - .L_388)
.L_388:
        /*00bc*/ 	.word	0x00000000
        /*00c0*/ 	.short	0x0008
        /*00c2*/ 	.short	0x0040
        /*00c4*/ 	.byte	0x00, 0xf0, 0x21, 0x00


	//----- nvinfo : EIATTR_KPARAM_INFO
	.align		4
.L_389:
        /*00c8*/ 	.byte	0x04, 0x17
        /*00ca*/ 	.short	(.L_391 - .L_390)
.L_390:
        /*00cc*/ 	.word	0x00000000
        /*00d0*/ 	.short	0x0007
        /*00d2*/ 	.short	0x0038
        /*00d4*/ 	.byte	0x00, 0xf0, 0x21, 0x00


	//----- nvinfo : EIATTR_KPARAM_INFO
	.align		4
.L_391:
        /*00d8*/ 	.byte	0x04, 0x17
        /*00da*/ 	.short	(.L_393 - .L_392)
.L_392:
        /*00dc*/ 	.word	0x00000000
        /*00e0*/ 	.short	0x0006
        /*00e2*/ 	.short	0x0030
        /*00e4*/ 	.byte	0x00, 0xf0, 0x21, 0x00


	//----- nvinfo : EIATTR_KPARAM_INFO
	.align		4
.L_393:
        /*00e8*/ 	.byte	0x04, 0x17
        /*00ea*/ 	.short	(.L_395 - .L_394)
.L_394:
        /*00ec*/ 	.word	0x00000000
        /*00f0*/ 	.short	0x0005
        /*00f2*/ 	.short	0x0028
        /*00f4*/ 	.byte	0x00, 0xf0, 0x21, 0x00


	//----- nvinfo : EIATTR_KPARAM_INFO
	.align		4
.L_395:
        /*00f8*/ 	.byte	0x04, 0x17
        /*00fa*/ 	.short	(.L_397 - .L_396)
.L_396:
        /*00fc*/ 	.word	0x00000000
        /*0100*/ 	.short	0x0004
        /*0102*/ 	.short	0x0020
        /*0104*/ 	.byte	0x00, 0xf0, 0x21, 0x00


	//----- nvinfo : EIATTR_KPARAM_INFO
	.align		4
.L_397:
        /*0108*/ 	.byte	0x04, 0x17
        /*010a*/ 	.short	(.L_399 - .L_398)
.L_398:
        /*010c*/ 	.word	0x00000000
        /*0110*/ 	.short	0x0003
        /*0112*/ 	.short	0x0018
        /*0114*/ 	.byte	0x00, 0xf0, 0x21, 0x00


	//----- nvinfo : EIATTR_KPARAM_INFO
	.align		4
.L_399:
        /*0118*/ 	.byte	0x04, 0x17
        /*011a*/ 	.short	(.L_401 - .L_400)
.L_400:
        /*011c*/ 	.word	0x00000000
        /*0120*/ 	.short	0x0002
        /*0122*/ 	.short	0x0010
        /*0124*/ 	.byte	0x00, 0xf0, 0x21, 0x00


	//----- nvinfo : EIATTR_KPARAM_INFO
	.align		4
.L_401:
        /*0128*/ 	.byte	0x04, 0x17
        /*012a*/ 	.short	(.L_403 - .L_402)
.L_402:
        /*012c*/ 	.word	0x00000000
        /*0130*/ 	.short	0x0001
        /*0132*/ 	.short	0x0008
        /*0134*/ 	.byte	0x00, 0xf0, 0x21, 0x00


	//----- nvinfo : EIATTR_KPARAM_INFO
	.align		4
.L_403:
        /*0138*/ 	.byte	0x04, 0x17
        /*013a*/ 	.short	(.L_405 - .L_404)
.L_404:
        /*013c*/ 	.word	0x00000000
        /*0140*/ 	.short	0x0000
        /*0142*/ 	.short	0x0000
        /*0144*/ 	.byte	0x00, 0xf0, 0x21, 0x00


	//----- nvinfo : EIATTR_SPARSE_MMA_MASK
	.align		4
.L_405:
        /*0148*/ 	.byte	0x03, 0x50
        /*014a*/ 	.short	0x0000


	//----- nvinfo : EIATTR_MAXREG_COUNT
	.align		4
        /*014c*/ 	.byte	0x03, 0x1b
        /*014e*/ 	.short	0x00ff


	//----- nvinfo : EIATTR_NUM_BARRIERS
	.align		4
        /*0150*/ 	.byte	0x02, 0x4c
        /*0152*/ 	.byte	0x01
	.zero		1


	//----- nvinfo : EIATTR_MERCURY_ISA_VERSION
	.align		4
        /*0154*/ 	.byte	0x03, 0x5f
        /*0156*/ 	.short	0x0101


	//----- nvinfo : EIATTR_ATOM16_EMUL_INSTR_REG_MAP
	.align		4
        /*0158*/ 	.byte	0x04, 0x2e
        /*015a*/ 	.short	(.L_407 - .L_406)


	//   ....[0]....
.L_406:
        /*015c*/ 	.word	0x000026f0
        /*0160*/ 	.short	0x000a
        /*0162*/ 	.short	0x0000


	//   ....[1]....
        /*0164*/ 	.word	0x00002760
        /*0168*/ 	.short	0x000a
        /*016a*/ 	.short	0x0000


	//   ....[2]....
        /*016c*/ 	.word	0x000028e0
        /*0170*/ 	.short	0x000a
        /*0172*/ 	.short	0x0000


	//   ....[3]....
        /*0174*/ 	.word	0x00002940
        /*0178*/ 	.short	0x000a
        /*017a*/ 	.short	0x0000


	//   ....[4]....
        /*017c*/ 	.word	0x00002ac0
        /*0180*/ 	.short	0x000a
        /*0182*/ 	.short	0x0000


	//   ....[5]....
        /*0184*/ 	.word	0x00002b20
        /*0188*/ 	.short	0x000a
        /*018a*/ 	.short	0x0000


	//   ....[6]....
        /*018c*/ 	.word	0x00002ca0
        /*0190*/ 	.short	0x0004
        /*0192*/ 	.short	0x0000


	//   ....[7]....
        /*0194*/ 	.word	0x00002d00
        /*0198*/ 	.short	0x0004
        /*019a*/ 	.short	0x0000


	//   ....[8]....
        /*019c*/ 	.word	0x00002f20
        /*01a0*/ 	.short	0x0002
        /*01a2*/ 	.short	0x0000


	//   ....[9]....
        /*01a4*/ 	.word	0x00002fb0
        /*01a8*/ 	.short	0x0002
        /*01aa*/ 	.short	0x0000


	//----- nvinfo : EIATTR_EXIT_INSTR_OFFSETS
	.align		4
.L_407:
        /*01ac*/ 	.byte	0x04, 0x1c
        /*01ae*/ 	.short	(.L_409 - .L_408)


	//   ....[0]....
.L_408:
        /*01b0*/ 	.word	0x000000c0


	//   ....[1]....
        /*01b4*/ 	.word	0x00000b50


	//   ....[2]....
        /*01b8*/ 	.word	0x00000ba0


	//   ....[3]....
        /*01bc*/ 	.word	0x000024b0


	//   ....[4]....
        /*01c0*/ 	.word	0x00002da0


	//   ....[5]....
        /*01c4*/ 	.word	0x00003050


	//----- nvinfo : EIATTR_CRS_STACK_SIZE
	.align		4
.L_409:
        /*01c8*/ 	.byte	0x04, 0x1e
        /*01ca*/ 	.short	(.L_411 - .L_410)
.L_410:
        /*01cc*/ 	.word	0x00000000


	//----- nvinfo : EIATTR_CBANK_PARAM_SIZE
	.align		4
.L_411:
        /*01d0*/ 	.byte	0x03, 0x19
        /*01d2*/ 	.short	0x0064


	//----- nvinfo : EIATTR_PARAM_CBANK
	.align		4
        /*01d4*/ 	.byte	0x04, 0x0a
        /*01d6*/ 	.short	(.L_413 - .L_412)
	.align		4
.L_412:
        /*01d8*/ 	.word	index@(.nv.constant0._Z21moe_wna16_gemm_kernelI13__nv_bfloat16Li4ELi8EEvPKT_PS1_PKjS3_S6_PKfPKiSA_SA_tttjjjtttbb)
        /*01dc*/ 	.short	0x0210
        /*01de*/ 	.short	0x0064


	//----- nvinfo : EIATTR_SW_WAR
	.align		4
.L_413:
        /*01e0*/ 	.byte	0x04, 0x36
        /*01e2*/ 	.short	(.L_415 - .L_414)
.L_414:
        /*01e4*/ 	.word	0x00000008
.L_415:


//--------------------- .nv.info._Z21moe_wna16_gemm_kernelI13__nv_bfloat16Li4ELi4EEvPKT_PS1_PKjS3_S6_PKfPKiSA_SA_tttjjjtttbb --------------------------
	.section	.nv.info._Z21moe_wna16_gemm_kernelI13__nv_bfloat16Li4ELi4EEvPKT_PS1_PKjS3_S6_PKfPKiSA_SA_tttjjjtttbb,"",@"SHT_CUDA_INFO"
	.sectionflags	@""
	.align	4


	//----- nvinfo : EIATTR_CUDA_API_VERSION
	.align		4
        /*0000*/ 	.byte	0x04, 0x37
        /*0002*/ 	.short	(.L_417 - .L_416)
.L_416:
        /*0004*/ 	.word	0x00000082


	//----- nvinfo : EIATTR_KPARAM_INFO
	.align		4
.L_417:
        /*0008*/ 	.byte	0x04, 0x17
        /*000a*/ 	.short	(.L_419 - .L_418)
.L_418:
        /*000c*/ 	.word	0x00000000
        /*0010*/ 	.short	0x0013
        /*0012*/ 	.short	0x0063
        /*0014*/ 	.byte	0x00, 0xf0, 0x05, 0x00


	//----- nvinfo : EIATTR_KPARAM_INFO
	.align		4
.L_419:
        /*0018*/ 	.byte	0x04, 0x17
        /*001a*/ 	.short	(.L_421 - .L_420)
.L_420:
        /*001c*/ 	.word	0x00000000
        /*0020*/ 	.short	0x0012
        /*0022*/ 	.short	0x0062
        /*0024*/ 	.byte	0x00, 0xf0, 0x05, 0x00


	//----- nvinfo : EIATTR_KPARAM_INFO
	.align		4
.L_421:
        /*0028*/ 	.byte	0x04, 0x17
        /*002a*/ 	.short	(.L_423 - .L_422)
.L_422:
        /*002c*/ 	.word	0x00000000
        /*0030*/ 	.short	0x0011
        /*0032*/ 	.short	0x0060
        /*0034*/ 	.byte	0x00, 0xf0, 0x09, 0x00


	//----- nvinfo : EIATTR_KPARAM_INFO
	.align		4
.L_423:
        /*0038*/ 	.byte	0x04, 0x17
        /*003a*/ 	.short	(.L_425 - .L_424)
.L_424:
        /*003c*/ 	.word	0x00000000
        /*0040*/ 	.short	0x0010
        /*0042*/ 	.short	0x005e
        /*0044*/ 	.byte	0x00, 0xf0, 0x09, 0x00


	//----- nvinfo : EIATTR_KPARAM_INFO
	.align		4
.L_425:
        /*0048*/ 	.byte	0x04, 0x17
        /*004a*/ 	.short	(.L_427 - .L_426)
.L_426:
        /*004c*/ 	.word	0x00000000
        /*0050*/ 	.short	0x000f
        /*0052*/ 	.short	0x005c
        /*0054*/ 	.byte	0x00, 0xf0, 0x09, 0x00


	//----- nvinfo : EIATTR_KPARAM_INFO
	.align		4
.L_427:
        /*0058*/ 	.byte	0x04, 0x17
        /*005a*/ 	.short	(.L_429 - .L_428)
.L_428:
        /*005c*/ 	.word	0x00000000
        /*0060*/ 	.short	0x000e
        /*0062*/ 	.short	0x0058
        /*0064*/ 	.byte	0x00, 0xf0, 0x11, 0x00


	//----- nvinfo : EIATTR_KPARAM_INFO
	.align		4
.L_429:
        /*0068*/ 	.byte	0x04, 0x17
        /*006a*/ 	.short	(.L_431 - .L_430)
.L_430:
        /*006c*/ 	.word	0x00000000
        /*0070*/ 	.short	0x000d
        /*0072*/ 	.short	0x0054
        /*0074*/ 	.byte	0x00, 0xf0, 0x11, 0x00


	//----- nvinfo : EIATTR_KPARAM_INFO
	.align		4
.L_431:
        /*0078*/ 	.byte	0x04, 0x17
        /*007a*/ 	.short	(.L_433 - .L_432)
.L_432:
        /*007c*/ 	.word	0x00000000
        /*0080*/ 	.short	0x000c
        /*0082*/ 	.short	0x0050
        /*0084*/ 	.byte	0x00, 0xf0, 0x11, 0x00


	//----- nvinfo : EIATTR_KPARAM_INFO
	.align		4
.L_433:
        /*0088*/ 	.byte	0x04, 0x17
        /*008a*/ 	.short	(.L_435 - .L_434)
.L_434:
        /*008c*/ 	.word	0x00000000
        /*0090*/ 	.short	0x000b
        /*0092*/ 	.short	0x004c
        /*0094*/ 	.byte	0x00, 0xf0, 0x09, 0x00


	//----- nvinfo : EIATTR_KPARAM_INFO
	.align		4
.L_435:
        /*0098*/ 	.byte	0x04, 0x17
        /*009a*/ 	.short	(.L_437 - .L_436)
.L_436:
        /*009c*/ 	.word	0x00000000
        /*00a0*/ 	.short	0x000a
        /*00a2*/ 	.short	0x004a
        /*00a4*/ 	.byte	0x00, 0xf0, 0x09, 0x00


	//----- nvinfo : EIATTR_KPARAM_INFO
	.align		4
.L_437:
        /*00a8*/ 	.byte	0x04, 0x17
        /*00aa*/ 	.short	(.L_439 - .L_438)
.L_438:
        /*00ac*/ 	.word	0x00000000
        /*00b0*/ 	.short	0x0009
        /*00b2*/ 	.short	0x0048
        /*00b4*/ 	.byte	0x00, 0xf0, 0x09, 0x00


	//----- nvinfo : EIATTR_KPARAM_INFO
	.align		4
.L_439:
        /*00b8*/ 	.byte	0x04, 0x17
        /*00ba*/ 	.short	(.L_441 - .L_440)
.L_440:
        /*00bc*/ 	.word	0x00000000
        /*00c0*/ 	.short	0x0008
        /*00c2*/ 	.short	0x0040
        /*00c4*/ 	.byte	0x00, 0xf0, 0x21, 0x00


	//----- nvinfo : EIATTR_KPARAM_INFO
	.align		4
.L_441:
        /*00c8*/ 	.byte	0x04, 0x17
        /*00ca*/ 	.short	(.L_443 - .L_442)
.L_442:
        /*00cc*/ 	.word	0x00000000
        /*00d0*/ 	.short	0x0007
        /*00d2*/ 	.short	0x0038
        /*00d4*/ 	.byte	0x00, 0xf0, 0x21, 0x00


	//----- nvinfo : EIATTR_KPARAM_INFO
	.align		4
.L_443:
        /*00d8*/ 	.byte	0x04, 0x17
        /*00da*/ 	.short	(.L_445 - .L_444)
.L_444:
        /*00dc*/ 	.word	0x00000000
        /*00e0*/ 	.short	0x0006
        /*00e2*/ 	.short	0x0030
        /*00e4*/ 	.byte	0x00, 0xf0, 0x21, 0x00


	//----- nvinfo : EIATTR_KPARAM_INFO
	.align		4
.L_445:
        /*00e8*/ 	.byte	0x04, 0x17
        /*00ea*/ 	.short	(.L_447 - .L_446)
.L_446:
        /*00ec*/ 	.word	0x00000000
        /*00f0*/ 	.short	0x0005
        /*00f2*/ 	.short	0x0028
        /*00f4*/ 	.byte	0x00, 0xf0, 0x21, 0x00


	//----- nvinfo : EIATTR_KPARAM_INFO
	.align		4
.L_447:
        /*00f8*/ 	.byte	0x04, 0x17
        /*00fa*/ 	.short	(.L_449 - .L_448)
.L_448:
        /*00fc*/ 	.word	0x00000000
        /*0100*/ 	.short	0x0004
        /*0102*/ 	.short	0x0020
        /*0104*/ 	.byte	0x00, 0xf0, 0x21, 0x00


	//----- nvinfo : EIATTR_KPARAM_INFO
	.align		4
.L_449:
        /*0108*/ 	.byte	0x04, 0x17
        /*010a*/ 	.short	(.L_451 - .L_450)
.L_450:
        /*010c*/ 	.word	0x00000000
        /*0110*/ 	.short	0x0003
        /*0112*/ 	.short	0x0018
        /*0114*/ 	.byte	0x00, 0xf0, 0x21, 0x00


	//----- nvinfo : EIATTR_KPARAM_INFO
	.align		4
.L_451:
        /*0118*/ 	.byte	0x04, 0x17
        /*011a*/ 	.short	(.L_453 - .L_452)
.L_452:
        /*011c*/ 	.word	0x00000000
        /*0120*/ 	.short	0x0002
        /*0122*/ 	.short	0x0010
        /*0124*/ 	.byte	0x00, 0xf0, 0x21, 0x00


	//----- nvinfo : EIATTR_KPARAM_INFO
	.align		4
.L_453:
        /*0128*/ 	.byte	0x04, 0x17
        /*012a*/ 	.short	(.L_455 - .L_454)
.L_454:
        /*012c*/ 	.word	0x00000000
        /*0130*/ 	.short	0x0001
        /*0132*/ 	.short	0x0008
        /*0134*/ 	.byte	0x00, 0xf0, 0x21, 0x00


	//----- nvinfo : EIATTR_KPARAM_INFO
	.align		4
.L_455:
        /*0138*/ 	.byte	0x04, 0x17
        /*013a*/ 	.short	(.L_457 - .L_456)
.L_456:
        /*013c*/ 	.word	0x00000000
        /*0140*/ 	.short	0x0000
        /*0142*/ 	.short	0x0000
        /*0144*/ 	.byte	0x00, 0xf0, 0x21, 0x00


	//----- nvinfo : EIATTR_SPARSE_MMA_MASK
	.align		4
.L_457:
        /*0148*/ 	.byte	0x03, 0x50
        /*014a*/ 	.short	0x0000


	//----- nvinfo : EIATTR_MAXREG_COUNT
	.align		4
        /*014c*/ 	.byte	0x03, 0x1b
        /*014e*/ 	.short	0x00ff


	//----- nvinfo : EIATTR_NUM_BARRIERS
	.align		4
        /*0150*/ 	.byte	0x02, 0x4c
        /*0152*/ 	.byte	0x01
	.zero		1


	//----- nvinfo : EIATTR_MERCURY_ISA_VERSION
	.align		4
        /*0154*/ 	.byte	0x03, 0x5f
        /*0156*/ 	.short	0x0101


	//----- nvinfo : EIATTR_ATOM16_EMUL_INSTR_REG_MAP
	.align		4
        /*0158*/ 	.byte	0x04, 0x2e
        /*015a*/ 	.short	(.L_459 - .L_458)


	//   ....[0]....
.L_458:
        /*015c*/ 	.word	0x000026c0
        /*0160*/ 	.short	0x000a
        /*0162*/ 	.short	0x0000


	//   ....[1]....
        /*0164*/ 	.word	0x00002730
        /*0168*/ 	.short	0x000a
        /*016a*/ 	.short	0x0000


	//   ....[2]....
        /*016c*/ 	.word	0x000028b0
        /*0170*/ 	.short	0x000a
        /*0172*/ 	.short	0x0000


	//   ....[3]....
        /*0174*/ 	.word	0x00002910
        /*0178*/ 	.short	0x000a
        /*017a*/ 	.short	0x0000


	//   ....[4]....
        /*017c*/ 	.word	0x00002a90
        /*0180*/ 	.short	0x000a
        /*0182*/ 	.short	0x0000


	//   ....[5]....
        /*0184*/ 	.word	0x00002af0
        /*0188*/ 	.short	0x000a
        /*018a*/ 	.short	0x0000


	//   ....[6]....
        /*018c*/ 	.word	0x00002c70
        /*0190*/ 	.short	0x0004
        /*0192*/ 	.short	0x0000


	//   ....[7]....
        /*0194*/ 	.word	0x00002cd0
        /*0198*/ 	.short	0x0004
        /*019a*/ 	.short	0x0000


	//   ....[8]....
        /*019c*/ 	.word	0x00002ef0
        /*01a0*/ 	.short	0x0002
        /*01a2*/ 	.short	0x0000


	//   ....[9]....
        /*01a4*/ 	.word	0x00002f80
        /*01a8*/ 	.short	0x0002
        /*01aa*/ 	.short	0x0000


	//----- nvinfo : EIATTR_EXIT_INSTR_OFFSETS
	.align		4
.L_459:
        /*01ac*/ 	.byte	0x04, 0x1c
        /*01ae*/ 	.short	(.L_461 - .L_460)


	//   ....[0]....
.L_460:
        /*01b0*/ 	.word	0x000000c0


	//   ....[1]....
        /*01b4*/ 	.word	0x00000b50


	//   ....[2]....
        /*01b8*/ 	.word	0x00000ba0


	//   ....[3]....
        /*01bc*/ 	.word	0x00002480


	//   ....[4]....
        /*01c0*/ 	.word	0x00002d70


	//   ....[5]....
        /*01c4*/ 	.word	0x00003020


	//----- nvinfo : EIATTR_CRS_STACK_SIZE
	.align		4
.L_461:
        /*01c8*/ 	.byte	0x04, 0x1e
        /*01ca*/ 	.short	(.L_463 - .L_462)
.L_462:
        /*01cc*/ 	.word	0x00000000


	//----- nvinfo : EIATTR_CBANK_PARAM_SIZE
	.align		4
.L_463:
        /*01d0*/ 	.byte	0x03, 0x19
        /*01d2*/ 	.short	0x0064


	//----- nvinfo : EIATTR_PARAM_CBANK
	.align		4
        /*01d4*/ 	.byte	0x04, 0x0a
        /*01d6*/ 	.short	(.L_465 - .L_464)
	.align		4
.L_464:
        /*01d8*/ 	.word	index@(.nv.constant0._Z21moe_wna16_gemm_kernelI13__nv_bfloat16Li4ELi4EEvPKT_PS1_PKjS3_S6_PKfPKiSA_SA_tttjjjtttbb)
        /*01dc*/ 	.short	0x0210
        /*01de*/ 	.short	0x0064


	//----- nvinfo : EIATTR_SW_WAR
	.align		4
.L_465:
        /*01e0*/ 	.byte	0x04, 0x36
        /*01e2*/ 	.short	(.L_467 - .L_466)
.L_466:
        /*01e4*/ 	.word	0x00000008
.L_467:


//--------------------- .nv.info._Z21moe_wna16_gemm_kernelI13__nv_bfloat16Li4ELi2EEvPKT_PS1_PKjS3_S6_PKfPKiSA_SA_tttjjjtttbb --------------------------
	.section	.nv.info._Z21moe_wna16_gemm_kernelI13__nv_bfloat16Li4ELi2EEvPKT_PS1_PKjS3_S6_PKfPKiSA_SA_tttjjjtttbb,"",@"SHT_CUDA_INFO"
	.sectionflags	@""
	.align	4


	//----- nvinfo : EIATTR_CUDA_API_VERSION
	.align		4
        /*0000*/ 	.byte	0x04, 0x37
        /*0002*/ 	.short	(.L_469 - .L_468)
.L_468:
        /*0004*/ 	.word	0x00000082


	//----- nvinfo : EIATTR_KPARAM_INFO
	.align		4
.L_469:
        /*0008*/ 	.byte	0x04, 0x17
        /*000a*/ 	.short	(.L_471 - .L_470)
.L_470:
        /*000c*/ 	.word	0x00000000
        /*0010*/ 	.short	0x0013
        /*0012*/ 	.short	0x0063
        /*0014*/ 	.byte	0x00, 0xf0, 0x05, 0x00


	//----- nvinfo : EIATTR_KPARAM_INFO
	.align		4
.L_471:
        /*0018*/ 	.byte	0x04, 0x17
        /*001a*/ 	.short	(.L_473 - .L_472)
.L_472:
        /*001c*/ 	.word	0x00000000
        /*0020*/ 	.short	0x0012
        /*0022*/ 	.short	0x0062
        /*0024*/ 	.byte	0x00, 0xf0, 0x05, 0x00


	//----- nvinfo : EIATTR_KPARAM_INFO
	.align		4
.L_473:
        /*0028*/ 	.byte	0x04, 0x17
        /*002a*/ 	.short	(.L_475 - .L_474)
.L_474:
        /*002c*/ 	.word	0x00000000
        /*0030*/ 	.short	0x0011
        /*0032*/ 	.short	0x0060
        /*0034*/ 	.byte	0x00, 0xf0, 0x09, 0x00


	//----- nvinfo : EIATTR_KPARAM_INFO
	.align		4
.L_475:
        /*0038*/ 	.byte	0x04, 0x17
        /*003a*/ 	.short	(.L_477 - .L_476)
.L_476:
        /*003c*/ 	.word	0x00000000
        /*0040*/ 	.short	0x0010
        /*0042*/ 	.short	0x005e
        /*0044*/ 	.byte	0x00, 0xf0, 0x09, 0x00


	//----- nvinfo : EIATTR_KPARAM_INFO
	.align		4
.L_477:
        /*0048*/ 	.byte	0x04, 0x17
        /*004a*/ 	.short	(.L_479 - .L_478)
.L_478:
        /*004c*/ 	.word	0x00000000
        /*0050*/ 	.short	0x000f
        /*0052*/ 	.short	0x005c
        /*0054*/ 	.byte	0x00, 0xf0, 0x09, 0x00


	//----- nvinfo : EIATTR_KPARAM_INFO
	.align		4
.L_479:
        /*0058*/ 	.byte	0x04, 0x17
        /*005a*/ 	.short	(.L_481 - .L_480)
.L_480:
        /*005c*/ 	.word	0x00000000
        /*0060*/ 	.short	0x000e
        /*0062*/ 	.short	0x0058
        /*0064*/ 	.byte	0x00, 0xf0, 0x11, 0x00


	//----- nvinfo : EIATTR_KPARAM_INFO
	.align		4
.L_481:
        /*0068*/ 	.byte	0x04, 0x17
        /*006a*/ 	.short	(.L_483 - .L_482)
.L_482:
        /*006c*/ 	.word	0x00000000
        /*0070*/ 	.short	0x000d
        /*0072*/ 	.short	0x0054
        /*0074*/ 	.byte	0x00, 0xf0, 0x11, 0x00


	//----- nvinfo : EIATTR_KPARAM_INFO
	.align		4
.L_483:
        /*0078*/ 	.byte	0x04, 0x17
        /*007a*/ 	.short	(.L_485 - .L_484)
.L_484:
        /*007c*/ 	.word	0x00000000
        /*0080*/ 	.short	0x000c
        /*0082*/ 	.short	0x0050
        /*0084*/ 	.byte	0x00, 0xf0, 0x11, 0x00


	//----- nvinfo : EIATTR_KPARAM_INFO
	.align		4
.L_485:
        /*0088*/ 	.byte	0x04, 0x17
        /*008a*/ 	.short	(.L_487 - .L_486)
.L_486:
        /*008c*/ 	.word	0x00000000
        /*0090*/ 	.short	0x000b
        /*0092*/ 	.short	0x004c
        /*0094*/ 	.byte	0x00, 0xf0, 0x09, 0x00


	//----- nvinfo : EIATTR_KPARAM_INFO
	.align		4
.L_487:
        /*0098*/ 	.byte	0x04, 0x17
        /*009a*/ 	.short	(.L_489 - .L_488)
.L_488:
        /*009c*/ 	.word	0x00000000
        /*00a0*/ 	.short	0x000a
        /*00a2*/ 	.short	0x004a
        /*00a4*/ 	.byte	0x00, 0xf0, 0x09, 0x00


	//----- nvinfo : EIATTR_KPARAM_INFO
	.align		4
.L_489:
        /*00a8*/ 	.byte	0x04, 0x17
        /*00aa*/ 	.short	(.L_491 - .L_490)
.L_490:
        /*00ac*/ 	.word	0x00000000
        /*00b0*/ 	.short	0x0009
        /*00b2*/ 	.short	0x0048
        /*00b4*/ 	.byte	0x00, 0xf0, 0x09, 0x00


	//----- nvinfo : EIATTR_KPARAM_INFO
	.align		4
.L_491:
        /*00b8*/ 	.byte	0x04, 0x17
        /*00ba*/ 	.short	(.L_493 - .L_492)
.L_492:
        /*00bc*/ 	.word	0x00000000
        /*00c0*/ 	.short	0x0008
        /*00c2*/ 	.short	0x0040
        /*00c4*/ 	.byte	0x00, 0xf0, 0x21, 0x00


	//----- nvinfo : EIATTR_KPARAM_INFO
	.align		4
.L_493:
        /*00c8*/ 	.byte	0x04, 0x17
        /*00ca*/ 	.short	(.L_495 - .L_494)
.L_494:
        /*00cc*/ 	.word	0x00000000
        /*00d0*/ 	.short	0x0007
        /*00d2*/ 	.short	0x0038
        /*00d4*/ 	.byte	0x00, 0xf0, 0x21, 0x00


	//----- nvinfo : EIATTR_KPARAM_INFO
	.align		4
.L_495:
        /*00d8*/ 	.byte	0x04, 0x17
        /*00da*/ 	.short	(.L_497 - .L_496)
.L_496:
        /*00dc*/ 	.word	0x00000000
        /*00e0*/ 	.short	0x0006
        /*00e2*/ 	.short	0x0030
        /*00e4*/ 	.byte	0x00, 0xf0, 0x21, 0x00


	//----- nvinfo : EIATTR_KPARAM_INFO
	.align		4
.L_497:
        /*00e8*/ 	.byte	0x04, 0x17
        /*00ea*/ 	.short	(.L_499 - .L_498)
.L_498:
        /*00ec*/ 	.word	0x00000000
        /*00f0*/ 	.short	0x0005
        /*00f2*/ 	.short	0x0028
        /*00f4*/ 	.byte	0x00, 0xf0, 0x21, 0x00


	//----- nvinfo : EIATTR_KPARAM_INFO
	.align		4
.L_499:
        /*00f8*/ 	.byte	0x04, 0x17
        /*00fa*/ 	.short	(.L_501 - .L_500)
.L_500:
        /*00fc*/ 	.word	0x00000000
        /*0100*/ 	.short	0x0004
        /*0102*/ 	.short	0x0020
        /*0104*/ 	.byte	0x00, 0xf0, 0x21, 0x00


	//----- nvinfo : EIATTR_KPARAM_INFO
	.align		4
.L_501:
        /*0108*/ 	.byte	0x04, 0x17
        /*010a*/ 	.short	(.L_503 - .L_502)
.L_502:
        /*010c*/ 	.word	0x00000000
        /*0110*/ 	.short	0x0003
        /*0112*/ 	.short	0x0018
        /*0114*/ 	.byte	0x00, 0xf0, 0x21, 0x00


	//----- nvinfo : EIATTR_KPARAM_INFO
	.align		4
.L_503:
        /*0118*/ 	.byte	0x04, 0x17
        /*011a*/ 	.short	(.L_505 - .L_504)
.L_504:
        /*011c*/ 	.word	0x00000000
        /*0120*/ 	.short	0x0002
        /*0122*/ 	.short	0x0010
        /*0124*/ 	.byte	0x00, 0xf0, 0x21, 0x00


	//----- nvinfo : EIATTR_KPARAM_INFO
	.align		4
.L_505:
        /*0128*/ 	.byte	0x04, 0x17
        /*012a*/ 	.short	(.L_507 - .L_506)
.L_506:
        /*012c*/ 	.word	0x00000000
        /*0130*/ 	.short	0x0001
        /*0132*/ 	.short	0x0008
        /*0134*/ 	.byte	0x00, 0xf0, 0x21, 0x00


	//----- nvinfo : EIATTR_KPARAM_INFO
	.align		4
.L_507:
        /*0138*/ 	.byte	0x04, 0x17
        /*013a*/ 	.short	(.L_509 - .L_508)
.L_508:
        /*013c*/ 	.word	0x00000000
        /*0140*/ 	.short	0x0000
        /*0142*/ 	.short	0x0000
        /*0144*/ 	.byte	0x00, 0xf0, 0x21, 0x00


	//----- nvinfo : EIATTR_SPARSE_MMA_MASK
	.align		4
.L_509:
        /*0148*/ 	.byte	0x03, 0x50
        /*014a*/ 	.short	0x0000


	//----- nvinfo : EIATTR_MAXREG_COUNT
	.align		4
        /*014c*/ 	.byte	0x03, 0x1b
        /*014e*/ 	.short	0x00ff


	//----- nvinfo : EIATTR_NUM_BARRIERS
	.align		4
        /*0150*/ 	.byte	0x02, 0x4c
        /*0152*/ 	.byte	0x01
	.zero		1


	//----- nvinfo : EIATTR_MERCURY_ISA_VERSION
	.align		4
        /*0154*/ 	.byte	0x03, 0x5f
        /*0156*/ 	.short	0x0101


	//----- nvinfo : EIATTR_ATOM16_EMUL_INSTR_REG_MAP
	.align		4
        /*0158*/ 	.byte	0x04, 0x2e
        /*015a*/ 	.short	(.L_511 - .L_510)


	//   ....[0]....
.L_510:
        /*015c*/ 	.word	0x000026e0
        /*0160*/ 	.short	0x000a
        /*0162*/ 	.short	0x0000


	//   ....[1]....
        /*0164*/ 	.word	0x00002750
        /*0168*/ 	.short	0x000a
        /*016a*/ 	.short	0x0000


	//   ....[2]....
        /*016c*/ 	.word	0x000028d0
        /*0170*/ 	.short	0x000a
        /*0172*/ 	.short	0x0000


	//   ....[3]....
        /*0174*/ 	.word	0x00002930
        /*0178*/ 	.short	0x000a
        /*017a*/ 	.short	0x0000


	//   ....[4]....
        /*017c*/ 	.word	0x00002ab0
        /*0180*/ 	.short	0x000a
        /*0182*/ 	.short	0x0000


	//   ....[5]....
        /*0184*/ 	.word	0x00002b10
        /*0188*/ 	.short	0x000a
        /*018a*/ 	.short	0x0000


	//   ....[6]....
        /*018c*/ 	.word	0x00002c90
        /*0190*/ 	.short	0x0004
        /*0192*/ 	.short	0x0000


	//   ....[7]....
        /*0194*/ 	.word	0x00002cf0
        /*0198*/ 	.short	0x0004
        /*019a*/ 	.short	0x0000


	//   ....[8]....
        /*019c*/ 	.word	0x00002f10
        /*01a0*/ 	.short	0x0002
        /*01a2*/ 	.short	0x0000


	//   ....[9]....
        /*01a4*/ 	.word	0x00002fa0
        /*01a8*/ 	.short	0x0002
        /*01aa*/ 	.short	0x0000


	//----- nvinfo : EIATTR_EXIT_INSTR_OFFSETS
	.align		4
.L_511:
        /*01ac*/ 	.byte	0x04, 0x1c
        /*01ae*/ 	.short	(.L_513 - .L_512)


	//   ....[0]....
.L_512:
        /*01b0*/ 	.word	0x000000c0


	//   ....[1]....
        /*01b4*/ 	.word	0x00000b50


	//   ....[2]....
        /*01b8*/ 	.word	0x00000ba0


	//   ....[3]....
        /*01bc*/ 	.word	0x000024a0


	//   ....[4]....
        /*01c0*/ 	.word	0x00002d90


	//   ....[5]....
        /*01c4*/ 	.word	0x00003040


	//----- nvinfo : EIATTR_CRS_STACK_SIZE
	.align		4
.L_513:
        /*01c8*/ 	.byte	0x04, 0x1e
        /*01ca*/ 	.short	(.L_515 - .L_514)
.L_514:
        /*01cc*/ 	.word	0x00000000


	//----- nvinfo : EIATTR_CBANK_PARAM_SIZE
	.align		4
.L_515:
        /*01d0*/ 	.byte	0x03, 0x19
        /*01d2*/ 	.short	0x0064


	//----- nvinfo : EIATTR_PARAM_CBANK
	.align		4
        /*01d4*/ 	.byte	0x04, 0x0a
        /*01d6*/ 	.short	(.L_517 - .L_516)
	.align		4
.L_516:
        /*01d8*/ 	.word	index@(.nv.constant0._Z21moe_wna16_gemm_kernelI13__nv_bfloat16Li4ELi2EEvPKT_PS1_PKjS3_S6_PKfPKiSA_SA_tttjjjtttbb)
        /*01dc*/ 	.short	0x0210
        /*01de*/ 	.short	0x0064


	//----- nvinfo : EIATTR_SW_WAR
	.align		4
.L_517:
        /*01e0*/ 	.byte	0x04, 0x36
        /*01e2*/ 	.short	(.L_519 - .L_518)
.L_518:
        /*01e4*/ 	.word	0x00000008
.L_519:


//--------------------- .nv.info._Z21moe_wna16_gemm_kernelI13__nv_bfloat16Li4ELi1EEvPKT_PS1_PKjS3_S6_PKfPKiSA_SA_tttjjjtttbb --------------------------
	.section	.nv.info._Z21moe_wna16_gemm_kernelI13__nv_bfloat16Li4ELi1EEvPKT_PS1_PKjS3_S6_PKfPKiSA_SA_tttjjjtttbb,"",@"SHT_CUDA_INFO"
	.sectionflags	@""
	.align	4


	//----- nvinfo : EIATTR_CUDA_API_VERSION
	.align		4
        /*0000*/ 	.byte	0x04, 0x37
        /*0002*/ 	.short	(.L_521 - .L_520)
.L_520:
        /*0004*/ 	.word	0x00000082


	//----- nvinfo : EIATTR_KPARAM_INFO
	.align		4
.L_521:
        /*0008*/ 	.byte	0x04, 0x17
        /*000a*/ 	.short	(.L_523 - .L_522)
.L_522:
        /*000c*/ 	.word	0x00000000
        /*0010*/ 	.short	0x0013
        /*0012*/ 	.short	0x0063
        /*0014*/ 	.byte	0x00, 0xf0, 0x05, 0x00


	//----- nvinfo : EIATTR_KPARAM_INFO
	.align		4
.L_523:
        /*0018*/ 	.byte	0x04, 0x17
        /*001a*/ 	.short	(.L_525 - .L_524)
.L_524:
        /*001c*/ 	.word	0x00000000
        /*0020*/ 	.short	0x0012
        /*0022*/ 	.short	0x0062
        /*0024*/ 	.byte	0x00, 0xf0, 0x05, 0x00


	//----- nvinfo : EIATTR_KPARAM_INFO
	.align		4
.L_525:
        /*0028*/ 	.byte	0x04, 0x17
        /*002a*/ 	.short	(.L_527 - .L_526)
.L_526:
        /*002c*/ 	.word	0x00000000
        /*0030*/ 	.short	0x0011
        /*0032*/ 	.short	0x0060
        /*0034*/ 	.byte	0x00, 0xf0, 0x09, 0x00


	//----- nvinfo : EIATTR_KPARAM_INFO
	.align		4
.L_527:
        /*0038*/ 	.byte	0x04, 0x17
        /*003a*/ 	.short	(.L_529 - .L_528)
.L_528:
        /*003c*/ 	.word	0x00000000
        /*0040*/ 	.short	0x0010
        /*0042*/ 	.short	0x005e
        /*0044*/ 	.byte	0x00, 0xf0, 0x09, 0x00


	//----- nvinfo : EIATTR_KPARAM_INFO
	.align		4
.L_529:
        /*0048*/ 	.byte	0x04, 0x17
        /*004a*/ 	.short	(.L_531 - .L_530)
.L_530:
        /*004c*/ 	.word	0x00000000
        /*0050*/ 	.short	0x000f
        /*0052*/ 	.short	0x005c
        /*0054*/ 	.byte	0x00, 0xf0, 0x09, 0x00


	//----- nvinfo : EIATTR_KPARAM_INFO
	.align		4
.L_531:
        /*0058*/ 	.byte	0x04, 0x17
        /*005a*/ 	.short	(.L_533 - .L_532)
.L_532:
        /*005c*/ 	.word	0x00000000
        /*0060*/ 	.short	0x000e
        /*0062*/ 	.short	0x0058
        /*0064*/ 	.byte	0x00, 0xf0, 0x11, 0x00


	//----- nvinfo : EIATTR_KPARAM_INFO
	.align		4
.L_533:
        /*0068*/ 	.byte	0x04, 0x17
        /*006a*/ 	.short	(.L_535 - .L_534)
.L_534:
        /*006c*/ 	.word	0x00000000
        /*0070*/ 	.short	0x000d
        /*0072*/ 	.short	0x0054
        /*0074*/ 	.byte	0x00, 0xf0, 0x11, 0x00


	//----- nvinfo : EIATTR_KPARAM_INFO
	.align		4
.L_535:
        /*0078*/ 	.byte	0x04, 0x17
        /*007a*/ 	.short	(.L_537 - .L_536)
.L_536:
        /*007c*/ 	.word	0x00000000
        /*0080*/ 	.short	0x000c
        /*0082*/ 	.short	0x0050
        /*0084*/ 	.byte	0x00, 0xf0, 0x11, 0x00


	//----- nvinfo : EIATTR_KPARAM_INFO
	.align		4
.L_537:
        /*0088*/ 	.byte	0x04, 0x17
        /*008a*/ 	.short	(.L_539 - .L_538)
.L_538:
        /*008c*/ 	.word	0x00000000
        /*0090*/ 	.short	0x000b
        /*0092*/ 	.short	0x004c
        /*0094*/ 	.byte	0x00, 0xf0, 0x09, 0x00


	//----- nvinfo : EIATTR_KPARAM_INFO
	.align		4
.L_539:
        /*0098*/ 	.byte	0x04, 0x17
        /*009a*/ 	.short	(.L_541 - .L_540)
.L_540:
        /*009c*/ 	.word	0x00000000
        /*00a0*/ 	.short	0x000a
        /*00a2*/ 	.short	0x004a
        /*00a4*/ 	.byte	0x00, 0xf0, 0x09, 0x00


	//----- nvinfo : EIATTR_KPARAM_INFO
	.align		4
.L_541:
        /*00a8*/ 	.byte	0x04, 0x17
        /*00aa*/ 	.short	(.L_543 - .L_542)
.L_542:
        /*00ac*/ 	.word	0x00000000
        /*00b0*/ 	.short	0x0009
        /*00b2*/ 	.short	0x0048
        /*00b4*/ 	.byte	0x00, 0xf0, 0x09, 0x00


	//----- nvinfo : EIATTR_KPARAM_INFO
	.align		4
.L_543:
        /*00b8*/ 	.byte	0x04, 0x17
        /*00ba*/ 	.short	(.L_545 - .L_544)
.L_544:
        /*00bc*/ 	.word	0x00000000
        /*00c0*/ 	.short	0x0008
        /*00c2*/ 	.short	0x0040
        /*00c4*/ 	.byte	0x00, 0xf0, 0x21, 0x00


	//----- nvinfo : EIATTR_KPARAM_INFO
	.align		4
.L_545:
        /*00c8*/ 	.byte	0x04, 0x17
        /*00ca*/ 	.short	(.L_547 - .L_546)
.L_546:
        /*00cc*/ 	.word	0x00000000
        /*00d0*/ 	.short	0x0007
        /*00d2*/ 	.short	0x0038
        /*00d4*/ 	.byte	0x00, 0xf0, 0x21, 0x00


	//----- nvinfo : EIATTR_KPARAM_INFO
	.align		4
.L_547:
        /*00d8*/ 	.byte	0x04, 0x17
        /*00da*/ 	.short	(.L_549 - .L_548)
.L_548:
        /*00dc*/ 	.word	0x00000000
        /*00e0*/ 	.short	0x0006
        /*00e2*/ 	.short	0x0030
        /*00e4*/ 	.byte	0x00, 0xf0, 0x21, 0x00


	//----- nvinfo : EIATTR_KPARAM_INFO
	.align		4
.L_549:
        /*00e8*/ 	.byte	0x04, 0x17
        /*00ea*/ 	.short	(.L_551 - .L_550)
.L_550:
        /*00ec*/ 	.word	0x00000000
        /*00f0*/ 	.short	0x0005
        /*00f2*/ 	.short	0x0028
        /*00f4*/ 	.byte	0x00, 0xf0, 0x21, 0x00


	//----- nvinfo : EIATTR_KPARAM_INFO
	.align		4
.L_551:
        /*00f8*/ 	.byte	0x04, 0x17
        /*00fa*/ 	.short	(.L_553 - .L_552)
.L_552:
        /*00fc*/ 	.word	0x00000000
        /*0100*/ 	.short	0x0004
        /*0102*/ 	.short	0x0020
        /*0104*/ 	.byte	0x00, 0xf0, 0x21, 0x00


	//----- nvinfo : EIATTR_KPARAM_INFO
	.align		4
.L_553:
        /*0108*/ 	.byte	0x04, 0x17
        /*010a*/ 	.short	(.L_555 - .L_554)
.L_554:
        /*010c*/ 	.word	0x00000000
        /*0110*/ 	.short	0x0003
        /*0112*/ 	.short	0x0018
        /*0114*/ 	.byte	0x00, 0xf0, 0x21, 0x00


	//----- nvinfo : EIATTR_KPARAM_INFO
	.align		4
.L_555:
        /*0118*/ 	.byte	0x04, 0x17
        /*011a*/ 	.short	(.L_557 - .L_556)
.L_556:
        /*011c*/ 	.word	0x00000000
        /*0120*/ 	.short	0x0002
        /*0122*/ 	.short	0x0010
        /*0124*/ 	.byte	0x00, 0xf0, 0x21, 0x00


	//----- nvinfo : EIATTR_KPARAM_INFO
	.align		4
.L_557:
        /*0128*/ 	.byte	0x04, 0x17
        /*012a*/ 	.short	(.L_559 - .L_558)
.L_558:
        /*012c*/ 	.word	0x00000000
        /*0130*/ 	.short	0x0001
        /*0132*/ 	.short	0x0008
        /*0134*/ 	.byte	0x00, 0xf0, 0x21, 0x00


	//----- nvinfo : EIATTR_KPARAM_INFO
	.align		4
.L_559:
        /*0138*/ 	.byte	0x04, 0x17
        /*013a*/ 	.short	(.L_561 - .L_560)
.L_560:
        /*013c*/ 	.word	0x00000000
        /*0140*/ 	.short	0x0000
        /*0142*/ 	.short	0x0000
        /*0144*/ 	.byte	0x00, 0xf0, 0x21, 0x00


	//----- nvinfo : EIATTR_SPARSE_MMA_MASK
	.align		4
.L_561:
        /*0148*/ 	.byte	0x03, 0x50
        /*014a*/ 	.short	0x0000


	//----- nvinfo : EIATTR_MAXREG_COUNT
	.align		4
        /*014c*/ 	.byte	0x03, 0x1b
        /*014e*/ 	.short	0x00ff


	//----- nvinfo : EIATTR_NUM_BARRIERS
	.align		4
        /*0150*/ 	.byte	0x02, 0x4c
        /*0152*/ 	.byte	0x01
	.zero		1


	//----- nvinfo : EIATTR_MERCURY_ISA_VERSION
	.align		4
        /*0154*/ 	.byte	0x03, 0x5f
        /*0156*/ 	.short	0x0101


	//----- nvinfo : EIATTR_ATOM16_EMUL_INSTR_REG_MAP
	.align		4
        /*0158*/ 	.byte	0x04, 0x2e
        /*015a*/ 	.short	(.L_563 - .L_562)


	//   ....[0]....
.L_562:
        /*015c*/ 	.word	0x00002630
        /*0160*/ 	.short	0x000a
        /*0162*/ 	.short	0x0000


	//   ....[1]....
        /*0164*/ 	.word	0x000026a0
        /*0168*/ 	.short	0x000a
        /*016a*/ 	.short	0x0000


	//   ....[2]....
        /*016c*/ 	.word	0x00002820
        /*0170*/ 	.short	0x000a
        /*0172*/ 	.short	0x0000


	//   ....[3]....
        /*0174*/ 	.word	0x00002880
        /*0178*/ 	.short	0x000a
        /*017a*/ 	.short	0x0000


	//   ....[4]....
        /*017c*/ 	.word	0x00002a00
        /*0180*/ 	.short	0x000a
        /*0182*/ 	.short	0x0000


	//   ....[5]....
        /*0184*/ 	.word	0x00002a60
        /*0188*/ 	.short	0x000a
        /*018a*/ 	.short	0x0000


	//   ....[6]....
        /*018c*/ 	.word	0x00002be0
        /*0190*/ 	.short	0x0004
        /*0192*/ 	.short	0x0000


	//   ....[7]....
        /*0194*/ 	.word	0x00002c40
        /*0198*/ 	.short	0x0004
        /*019a*/ 	.short	0x0000


	//   ....[8]....
        /*019c*/ 	.word	0x00002e60
        /*01a0*/ 	.short	0x0002
        /*01a2*/ 	.short	0x0000


	//   ....[9]....
        /*01a4*/ 	.word	0x00002ef0
        /*01a8*/ 	.short	0x0002
        /*01aa*/ 	.short	0x0000


	//----- nvinfo : EIATTR_EXIT_INSTR_OFFSETS
	.align		4
.L_563:
        /*01ac*/ 	.byte	0x04, 0x1c
        /*01ae*/ 	.short	(.L_565 - .L_564)


	//   ....[0]....
.L_564:
        /*01b0*/ 	.word	0x000000c0


	//   ....[1]....
        /*01b4*/ 	.word	0x00000b50


	//   ....[2]....
        /*01b8*/ 	.word	0x00000ba0


	//   ....[3]....
        /*01bc*/ 	.word	0x000023f0


	//   ....[4]....
        /*01c0*/ 	.word	0x00002ce0


	//   ....[5]....
        /*01c4*/ 	.word	0x00002f90


	//----- nvinfo : EIATTR_CRS_STACK_SIZE
	.align		4
.L_565:
        /*01c8*/ 	.byte	0x04, 0x1e
        /*01ca*/ 	.short	(.L_567 - .L_566)
.L_566:
        /*01cc*/ 	.word	0x00000000


	//----- nvinfo : EIATTR_CBANK_PARAM_SIZE
	.align		4
.L_567:
        /*01d0*/ 	.byte	0x03, 0x19
        /*01d2*/ 	.short	0x0064


	//----- nvinfo : EIATTR_PARAM_CBANK
	.align		4
        /*01d4*/ 	.byte	0x04, 0x0a
        /*01d6*/ 	.short	(.L_569 - .L_568)
	.align		4
.L_568:
        /*01d8*/ 	.word	index@(.nv.constant0._Z21moe_wna16_gemm_kernelI13__nv_bfloat16Li4ELi1EEvPKT_PS1_PKjS3_S6_PKfPKiSA_SA_tttjjjtttbb)
        /*01dc*/ 	.short	0x0210
        /*01de*/ 	.short	0x0064


	//----- nvinfo : EIATTR_SW_WAR
	.align		4
.L_569:
        /*01e0*/ 	.byte	0x04, 0x36
        /*01e2*/ 	.short	(.L_571 - .L_570)
.L_570:
        /*01e4*/ 	.word	0x00000008
.L_571:


//--------------------- .nv.info._Z21moe_wna16_gemm_kernelI6__halfLi8ELi8EEvPKT_PS1_PKjS3_S6_PKfPKiSA_SA_tttjjjtttbb --------------------------
	.section	.nv.info._Z21moe_wna16_gemm_kernelI6__halfLi8ELi8EEvPKT_PS1_PKjS3_S6_PKfPKiSA_SA_tttjjjtttbb,"",@"SHT_CUDA_INFO"
	.sectionflags	@""
	.align	4


	//----- nvinfo : EIATTR_CUDA_API_VERSION
	.align		4
        /*0000*/ 	.byte	0x04, 0x37
        /*0002*/ 	.short	(.L_573 - .L_572)
.L_572:
        /*0004*/ 	.word	0x00000082


	//----- nvinfo : EIATTR_KPARAM_INFO
	.align		4
.L_573:
        /*0008*/ 	.byte	0x04, 0x17
        /*000a*/ 	.short	(.L_575 - .L_574)
.L_574:
        /*000c*/ 	.word	0x00000000
        /*0010*/ 	.short	0x0013
        /*0012*/ 	.short	0x0063
        /*0014*/ 	.byte	0x00, 0xf0, 0x05, 0x00


	//----- nvinfo : EIATTR_KPARAM_INFO
	.align		4
.L_575:
        /*0018*/ 	.byte	0x04, 0x17
        /*001a*/ 	.short	(.L_577 - .L_576)
.L_576:
        /*001c*/ 	.word	0x00000000
        /*0020*/ 	.short	0x0012
        /*0022*/ 	.short	0x0062
        /*0024*/ 	.byte	0x00, 0xf0, 0x05, 0x00


	//----- nvinfo : EIATTR_KPARAM_INFO
	.align		4
.L_577:
        /*0028*/ 	.byte	0x04, 0x17
        /*002a*/ 	.short	(.L_579 - .L_578)
.L_578:
        /*002c*/ 	.word	0x00000000
        /*0030*/ 	.short	0x0011
        /*0032*/ 	.short	0x0060
        /*0034*/ 	.byte	0x00, 0xf0, 0x09, 0x00


	//----- nvinfo : EIATTR_KPARAM_INFO
	.align		4
.L_579:
        /*0038*/ 	.byte	0x04, 0x17
        /*003a*/ 	.short	(.L_581 - .L_580)
.L_580:
        /*003c*/ 	.word	0x00000000
        /*0040*/ 	.short	0x0010
        /*0042*/ 	.short	0x005e
        /*0044*/ 	.byte	0x00, 0xf0, 0x09, 0x00


	//----- nvinfo : EIATTR_KPARAM_INFO
	.align		4
.L_581:
        /*0048*/ 	.byte	0x04, 0x17
        /*004a*/ 	.short	(.L_583 - .L_582)
.L_582:
        /*004c*/ 	.word	0x00000000
        /*0050*/ 	.short	0x000f
        /*0052*/ 	.short	0x005c
        /*0054*/ 	.byte	0x00, 0xf0, 0x09, 0x00


	//----- nvinfo : EIATTR_KPARAM_INFO
	.align		4
.L_583:
        /*0058*/ 	.byte	0x04, 0x17
        /*005a*/ 	.short	(.L_585 - .L_584)
.L_584:
        /*005c*/ 	.word	0x00000000
        /*0060*/ 	.short	0x000e
        /*0062*/ 	.short	0x0058
        /*0064*/ 	.byte	0x00, 0xf0, 0x11, 0x00


	//----- nvinfo : EIATTR_KPARAM_INFO
	.align		4
.L_585:
        /*0068*/ 	.byte	0x04, 0x17
        /*006a*/ 	.short	(.L_587 - .L_586)
.L_586:
        /*006c*/ 	.word	0x00000000
        /*0070*/ 	.short	0x000d
        /*0072*/ 	.short	0x0054
        /*0074*/ 	.byte	0x00, 0xf0, 0x11, 0x00


	//----- nvinfo : EIATTR_KPARAM_INFO
	.align		4
.L_587:
        /*0078*/ 	.byte	0x04, 0x17
        /*007a*/ 	.short	(.L_589 - .L_588)
.L_588:
        /*007c*/ 	.word	0x00000000
        /*0080*/ 	.short	0x000c
        /*0082*/ 	.short	0x0050
        /*0084*/ 	.byte	0x00, 0xf0, 0x11, 0x00


	//----- nvinfo : EIATTR_KPARAM_INFO
	.align		4
.L_589:
        /*0088*/ 	.byte	0x04, 0x17
        /*008a*/ 	.short	(.L_591 - .L_590)
.L_590:
        /*008c*/ 	.word	0x00000000
        /*0090*/ 	.short	0x000b
        /*0092*/ 	.short	0x004c
        /*0094*/ 	.byte	0x00, 0xf0, 0x09, 0x00


	//----- nvinfo : EIATTR_KPARAM_INFO
	.align		4
.L_591:
        /*0098*/ 	.byte	0x04, 0x17
        /*009a*/ 	.short	(.L_593 - .L_592)
.L_592:
        /*009c*/ 	.word	0x00000000
        /*00a0*/ 	.short	0x000a
        /*00a2*/ 	.short	0x004a
        /*00a4*/ 	.byte	0x00, 0xf0, 0x09, 0x00


	//----- nvinfo : EIATTR_KPARAM_INFO
	.align		4
.L_593:
        /*00a8*/ 	.byte	0x04, 0x17
        /*00aa*/ 	.short	(.L_595 - .L_594)
.L_594:
        /*00ac*/ 	.word	0x00000000
        /*00b0*/ 	.short	0x0009
        /*00b2*/ 	.short	0x0048
        /*00b4*/ 	.byte	0x00, 0xf0, 0x09, 0x00


	//----- nvinfo : EIATTR_KPARAM_INFO
	.align		4
.L_595:
        /*00b8*/ 	.byte	0x04, 0x17
        /*00ba*/ 	.short	(.L_597 - .L_596)
.L_596:
        /*00bc*/ 	.word	0x00000000
        /*00c0*/ 	.short	0x0008
        /*00c2*/ 	.short	0x0040
        /*00c4*/ 	.byte	0x00, 0xf0, 0x21, 0x00


	//----- nvinfo : EIATTR_KPARAM_INFO
	.align		4
.L_597:
        /*00c8*/ 	.byte	0x04, 0x17
        /*00ca*/ 	.short	(.L_599 - .L_598)
.L_598:
        /*00cc*/ 	.word	0x00000000
        /*00d0*/ 	.short	0x0007
        /*00d2*/ 	.short	0x0038
        /*00d4*/ 	.byte	0x00, 0xf0, 0x21, 0x00


	//----- nvinfo : EIATTR_KPARAM_INFO
	.align		4
.L_599:
        /*00d8*/ 	.byte	0x04, 0x17
        /*00da*/ 	.short	(.L_601 - .L_600)
.L_600:
        /*00dc*/ 	.word	0x00000000
        /*00e0*/ 	.short	0x0006
        /*00e2*/ 	.short	0x0030
        /*00e4*/ 	.byte	0x00, 0xf0, 0x21, 0x00


	//----- nvinfo : EIATTR_KPARAM_INFO
	.align		4
.L_601:
        /*00e8*/ 	.byte	0x04, 0x17
        /*00ea*/ 	.short	(.L_603 - .L_602)
.L_602:
        /*00ec*/ 	.word	0x00000000
        /*00f0*/ 	.short	0x0005
        /*00f2*/ 	.short	0x0028
        /*00f4*/ 	.byte	0x00, 0xf0, 0x21, 0x00


	//----- nvinfo : EIATTR_KPARAM_INFO
	.align		4
.L_603:
        /*00f8*/ 	.byte	0x04, 0x17
        /*00fa*/ 	.short	(.L_605 - .L_604)
.L_604:
        /*00fc*/ 	.word	0x00000000
        /*0100*/ 	.short	0x0004
        /*0102*/ 	.short	0x0020
        /*0104*/ 	.byte	0x00, 0xf0, 0x21, 0x00


	//----- nvinfo : EIATTR_KPARAM_INFO
	.align		4
.L_605:
        /*0108*/ 	.byte	0x04, 0x17
        /*010a*/ 	.short	(.L_607 - .L_606)
.L_606:
        /*010c*/ 	.word	0x00000000
        /*0110*/ 	.short	0x0003
        /*0112*/ 	.short	0x0018
        /*0114*/ 	.byte	0x00, 0xf0, 0x21, 0x00


	//----- nvinfo : EIATTR_KPARAM_INFO
	.align		4
.L_607:
        /*0118*/ 	.byte	0x04, 0x17
        /*011a*/ 	.short	(.L_609 - .L_608)
.L_608:
        /*011c*/ 	.word	0x00000000
        /*0120*/ 	.short	0x0002
        /*0122*/ 	.short	0x0010
        /*0124*/ 	.byte	0x00, 0xf0, 0x21, 0x00


	//----- nvinfo : EIATTR_KPARAM_INFO
	.align		4
.L_609:
        /*0128*/ 	.byte	0x04, 0x17
        /*012a*/ 	.short	(.L_611 - .L_610)
.L_610:
        /*012c*/ 	.word	0x00000000
        /*0130*/ 	.short	0x0001
        /*0132*/ 	.short	0x0008
        /*0134*/ 	.byte	0x00, 0xf0, 0x21, 0x00


	//----- nvinfo : EIATTR_KPARAM_INFO
	.align		4
.L_611:
        /*0138*/ 	.byte	0x04, 0x17
        /*013a*/ 	.short	(.L_613 - .L_612)
.L_612:
        /*013c*/ 	.word	0x00000000
        /*0140*/ 	.short	0x0000
        /*0142*/ 	.short	0x0000
        /*0144*/ 	.byte	0x00, 0xf0, 0x21, 0x00


	//----- nvinfo : EIATTR_SPARSE_MMA_MASK
	.align		4
.L_613:
        /*0148*/ 	.byte	0x03, 0x50
        /*014a*/ 	.short	0x0000


	//----- nvinfo : EIATTR_MAXREG_COUNT
	.align		4
        /*014c*/ 	.byte	0x03, 0x1b
        /*014e*/ 	.short	0x00ff


	//----- nvinfo : EIATTR_NUM_BARRIERS
	.align		4
        /*0150*/ 	.byte	0x02, 0x4c
        /*0152*/ 	.byte	0x01
	.zero		1


	//----- nvinfo : EIATTR_MERCURY_ISA_VERSION
	.align		4
        /*0154*/ 	.byte	0x03, 0x5f
        /*0156*/ 	.short	0x0101


	//----- nvinfo : EIATTR_ATOM16_EMUL_INSTR_REG_MAP
	.align		4
        /*0158*/ 	.byte	0x04, 0x2e
        /*015a*/ 	.short	(.L_615 - .L_614)


	//   ....[0]....
.L_614:
        /*015c*/ 	.word	0x000021a0
        /*0160*/ 	.short	0x0008
        /*0162*/ 	.short	0x0000


	//   ....[1]....
        /*0164*/ 	.word	0x00002210
        /*0168*/ 	.short	0x0008
        /*016a*/ 	.short	0x0000


	//   ....[2]....
        /*016c*/ 	.word	0x00002390
        /*0170*/ 	.short	0x0008
        /*0172*/ 	.short	0x0000


	//   ....[3]....
        /*0174*/ 	.word	0x000023f0
        /*0178*/ 	.short	0x0008
        /*017a*/ 	.short	0x0000


	//   ....[4]....
        /*017c*/ 	.word	0x00002570
        /*0180*/ 	.short	0x0008
        /*0182*/ 	.short	0x0000


	//   ....[5]....
        /*0184*/ 	.word	0x000025d0
        /*0188*/ 	.short	0x0008
        /*018a*/ 	.short	0x0000


	//   ....[6]....
        /*018c*/ 	.word	0x00002750
        /*0190*/ 	.short	0x0004
        /*0192*/ 	.short	0x0000


	//   ....[7]....
        /*0194*/ 	.word	0x000027b0
        /*0198*/ 	.short	0x0004
        /*019a*/ 	.short	0x0000


	//   ....[8]....
        /*019c*/ 	.word	0x000029d0
        /*01a0*/ 	.short	0x0002
        /*01a2*/ 	.short	0x0000


	//   ....[9]....
        /*01a4*/ 	.word	0x00002a60
        /*01a8*/ 	.short	0x0002
        /*01aa*/ 	.short	0x0000


	//----- nvinfo : EIATTR_EXIT_INSTR_OFFSETS
	.align		4
.L_615:
        /*01ac*/ 	.byte	0x04, 0x1c
        /*01ae*/ 	.short	(.L_617 - .L_616)


	//   ....[0]....
.L_616:
        /*01b0*/ 	.word	0x000000b0


	//   ....[1]....
        /*01b4*/ 	.word	0x00000b00


	//   ....[2]....
        /*01b8*/ 	.word	0x00000b50


	//   ....[3]....
        /*01bc*/ 	.word	0x00001f60


	//   ....[4]....
        /*01c0*/ 	.word	0x00002850


	//   ....[5]....
        /*01c4*/ 	.word	0x00002b00


	//----- nvinfo : EIATTR_CRS_STACK_SIZE
	.align		4
.L_617:
        /*01c8*/ 	.byte	0x04, 0x1e
        /*01ca*/ 	.short	(.L_619 - .L_618)
.L_618:
        /*01cc*/ 	.word	0x00000000


	//----- nvinfo : EIATTR_CBANK_PARAM_SIZE
	.align		4
.L_619:
        /*01d0*/ 	.byte	0x03, 0x19
        /*01d2*/ 	.short	0x0064


	//----- nvinfo : EIATTR_PARAM_CBANK
	.align		4
        /*01d4*/ 	.byte	0x04, 0x0a
        /*01d6*/ 	.short	(.L_621 - .L_620)
	.align		4
.L_620:
        /*01d8*/ 	.word	index@(.nv.constant0._Z21moe_wna16_gemm_kernelI6__halfLi8ELi8EEvPKT_PS1_PKjS3_S6_PKfPKiSA_SA_tttjjjtttbb)
        /*01dc*/ 	.short	0x0210
        /*01de*/ 	.short	0x0064


	//----- nvinfo : EIATTR_SW_WAR
	.align		4
.L_621:
        /*01e0*/ 	.byte	0x04, 0x36
        /*01e2*/ 	.short	(.L_623 - .L_622)
.L_622:
        /*01e4*/ 	.word	0x00000008
.L_623:


//--------------------- .nv.info._Z21moe_wna16_gemm_kernelI6__halfLi8ELi4EEvPKT_PS1_PKjS3_S6_PKfPKiSA_SA_tttjjjtttbb --------------------------
	.section	.nv.info._Z21moe_wna16_gemm_kernelI6__halfLi8ELi4EEvPKT_PS1_PKjS3_S6_PKfPKiSA_SA_tttjjjtttbb,"",@"SHT_CUDA_INFO"
	.sectionflags	@""
	.align	4


	//----- nvinfo : EIATTR_CUDA_API_VERSION
	.align		4
        /*0000*/ 	.byte	0x04, 0x37
        /*0002*/ 	.short	(.L_625 - .L_624)
.L_624:
        /*0004*/ 	.word	0x00000082


	//----- nvinfo : EIATTR_KPARAM_INFO
	.align		4
.L_625:
        /*0008*/ 	.byte	0x04, 0x17
        /*000a*/ 	.short	(.L_627 - .L_626)
.L_626:
        /*000c*/ 	.word	0x00000000
        /*0010*/ 	.short	0x0013
        /*0012*/ 	.short	0x0063
        /*0014*/ 	.byte	0x00, 0xf0, 0x05, 0x00


	//----- nvinfo : EIATTR_KPARAM_INFO
	.align		4
.L_627:
        /*0018*/ 	.byte	0x04, 0x17
        /*001a*/ 	.short	(.L_629 - .L_628)
.L_628:
        /*001c*/ 	.word	0x00000000
        /*0020*/ 	.short	0x0012
        /*0022*/ 	.short	0x0062
        /*0024*/ 	.byte	0x00, 0xf0, 0x05, 0x00


	//----- nvinfo : EIATTR_KPARAM_INFO
	.align		4
.L_629:
        /*0028*/ 	.byte	0x04, 0x17
        /*002a*/ 	.short	(.L_631 - .L_630)
.L_630:
        /*002c*/ 	.word	0x00000000
        /*0030*/ 	.short	0x0011
        /*0032*/ 	.short	0x0060
        /*0034*/ 	.byte	0x00, 0xf0, 0x09, 0x00


	//----- nvinfo : EIATTR_KPARAM_INFO
	.align		4
.L_631:
        /*0038*/ 	.byte	0x04, 0x17
        /*003a*/ 	.short	(.L_633 - .L_632)
.L_632:
        /*003c*/ 	.word	0x00000000
        /*0040*/ 	.short	0x0010
        /*0042*/ 	.short	0x005e
        /*0044*/ 	.byte	0x00, 0xf0, 0x09, 0x00


	//----- nvinfo : EIATTR_KPARAM_INFO
	.align		4
.L_633:
        /*0048*/ 	.byte	0x04, 0x17
        /*004a*/ 	.short	(.L_635 - .L_634)
.L_634:
        /*004c*/ 	.word	0x00000000
        /*0050*/ 	.short	0x000f
        /*0052*/ 	.short	0x005c
        /*0054*/ 	.byte	0x00, 0xf0, 0x09, 0x00


	//----- nvinfo : EIATTR_KPARAM_INFO
	.align		4
.L_635:
        /*0058*/ 	.byte	0x04, 0x17
        /*005a*/ 	.short	(.L_637 - .L_636)
.L_636:
        /*005c*/ 	.word	0x00000000
        /*0060*/ 	.short	0x000e
        /*0062*/ 	.short	0x0058
        /*0064*/ 	.byte	0x00, 0xf0, 0x11, 0x00


	//----- nvinfo : EIATTR_KPARAM_INFO
	.align		4
.L_637:
        /*0068*/ 	.byte	0x04, 0x17
        /*006a*/ 	.short	(.L_639 - .L_638)
.L_638:
        /*006c*/ 	.word	0x00000000
        /*0070*/ 	.short	0x000d
        /*0072*/ 	.short	0x0054
        /*0074*/ 	.byte	0x00, 0xf0, 0x11, 0x00


	//----- nvinfo : EIATTR_KPARAM_INFO
	.align		4
.L_639:
        /*0078*/ 	.byte	0x04, 0x17
        /*007a*/ 	.short	(.L_641 - .L_640)
.L_640:
        /*007c*/ 	.word	0x00000000
        /*0080*/ 	.short	0x000c
        /*0082*/ 	.short	0x0050
        /*0084*/ 	.byte	0x00, 0xf0, 0x11, 0x00


	//----- nvinfo : EIATTR_KPARAM_INFO
	.align		4
.L_641:
        /*0088*/ 	.byte	0x04, 0x17
        /*008a*/ 	.short	(.L_643 - .L_642)
.L_642:
        /*008c*/ 	.word	0x00000000
        /*0090*/ 	.short	0x000b
        /*0092*/ 	.short	0x004c
        /*0094*/ 	.byte	0x00, 0xf0, 0x09, 0x00


	//----- nvinfo : EIATTR_KPARAM_INFO
	.align		4
.L_643:
        /*0098*/ 	.byte	0x04, 0x17
        /*009a*/ 	.short	(.L_645 - .L_644)
.L_644:
        /*009c*/ 	.word	0x00000000
        /*00a0*/ 	.short	0x000a
        /*00a2*/ 	.short	0x004a
        /*00a4*/ 	.byte	0x00, 0xf0, 0x09, 0x00


	//----- nvinfo : EIATTR_KPARAM_INFO
	.align		4
.L_645:
        /*00a8*/ 	.byte	0x04, 0x17
        /*00aa*/ 	.short	(.L_647 - .L_646)
.L_646:
        /*00ac*/ 	.word	0x00000000
        /*00b0*/ 	.short	0x0009
        /*00b2*/ 	.short	0x0048
        /*00b4*/ 	.byte	0x00, 0xf0, 0x09, 0x00


	//----- nvinfo : EIATTR_KPARAM_INFO
	.align		4
.L_647:
        /*00b8*/ 	.byte	0x04, 0x17
        /*00ba*/ 	.short	(.L_649 - .L_648)
.L_648:
        /*00bc*/ 	.word	0x00000000
        /*00c0*/ 	.short	0x0008
        /*00c2*/ 	.short	0x0040
        /*00c4*/ 	.byte	0x00, 0xf0, 0x21, 0x00


	//----- nvinfo : EIATTR_KPARAM_INFO
	.align		4
.L_649:
        /*00c8*/ 	.byte	0x04, 0x17
        /*00ca*/ 	.short	(.L_651 - .L_650)
.L_650:
        /*00cc*/ 	.word	0x00000000
        /*00d0*/ 	.short	0x0007
        /*00d2*/ 	.short	0x0038
        /*00d4*/ 	.byte	0x00, 0xf0, 0x21, 0x00


	//----- nvinfo : EIATTR_KPARAM_INFO
	.align		4
.L_651:
        /*00d8*/ 	.byte	0x04, 0x17
        /*00da*/ 	.short	(.L_653 - .L_652)
.L_652:
        /*00dc*/ 	.word	0x00000000
        /*00e0*/ 	.short	0x0006
        /*00e2*/ 	.short	0x0030
        /*00e4*/ 	.byte	0x00, 0xf0, 0x21, 0x00


	//----- nvinfo : EIATTR_KPARAM_INFO
	.align		4
.L_653:
        /*00e8*/ 	.byte	0x04, 0x17
        /*00ea*/ 	.short	(.L_655 - .L_654)
.L_654:
        /*00ec*/ 	.word	0x00000000
        /*00f0*/ 	.short	0x0005
        /*00f2*/ 	.short	0x0028
        /*00f4*/ 	.byte	0x00, 0xf0, 0x21, 0x00


	//----- nvinfo : EIATTR_KPARAM_INFO
	.align		4
.L_655:
        /*00f8*/ 	.byte	0x04, 0x17
        /*00fa*/ 	.short	(.L_657 - .L_656)
.L_656:
        /*00fc*/ 	.word	0x00000000
        /*0100*/ 	.short	0x0004
        /*0102*/ 	.short	0x0020
        /*0104*/ 	.byte	0x00, 0xf0, 0x21, 0x00


	//----- nvinfo : EIATTR_KPARAM_INFO
	.align		4
.L_657:
        /*0108*/ 	.byte	0x04, 0x17
        /*010a*/ 	.short	(.L_659 - .L_658)
.L_658:
        /*010c*/ 	.word	0x00000000
        /*0110*/ 	.short	0x0003
        /*0112*/ 	.short	0x0018
        /*0114*/ 	.byte	0x00, 0xf0, 0x21, 0x00


	//----- nvinfo : EIATTR_KPARAM_INFO
	.align		4
.L_659:
        /*0118*/ 	.byte	0x04, 0x17
        /*011a*/ 	.short	(.L_661 - .L_660)
.L_660:
        /*011c*/ 	.word	0x00000000
        /*0120*/ 	.short	0x0002
        /*0122*/ 	.short	0x0010
        /*0124*/ 	.byte	0x00, 0xf0, 0x21, 0x00


	//----- nvinfo : EIATTR_KPARAM_INFO
	.align		4
.L_661:
        /*0128*/ 	.byte	0x04, 0x17
        /*012a*/ 	.short	(.L_663 - .L_662)
.L_662:
        /*012c*/ 	.word	0x00000000
        /*0130*/ 	.short	0x0001
        /*0132*/ 	.short	0x0008
        /*0134*/ 	.byte	0x00, 0xf0, 0x21, 0x00


	//----- nvinfo : EIATTR_KPARAM_INFO
	.align		4
.L_663:
        /*0138*/ 	.byte	0x04, 0x17
        /*013a*/ 	.short	(.L_665 - .L_664)
.L_664:
        /*013c*/ 	.word	0x00000000
        /*0140*/ 	.short	0x0000
        /*0142*/ 	.short	0x0000
        /*0144*/ 	.byte	0x00, 0xf0, 0x21, 0x00


	//----- nvinfo : EIATTR_SPARSE_MMA_MASK
	.align		4
.L_665:
        /*0148*/ 	.byte	0x03, 0x50
        /*014a*/ 	.short	0x0000


	//----- nvinfo : EIATTR_MAXREG_COUNT
	.align		4
        /*014c*/ 	.byte	0x03, 0x1b
        /*014e*/ 	.short	0x00ff


	//----- nvinfo : EIATTR_NUM_BARRIERS
	.align		4
        /*0150*/ 	.byte	0x02, 0x4c
        /*0152*/ 	.byte	0x01
	.zero		1


	//----- nvinfo : EIATTR_MERCURY_ISA_VERSION
	.align		4
        /*0154*/ 	.byte	0x03, 0x5f
        /*0156*/ 	.short	0x0101


	//----- nvinfo : EIATTR_ATOM16_EMUL_INSTR_REG_MAP
	.align		4
        /*0158*/ 	.byte	0x04, 0x2e
        /*015a*/ 	.short	(.L_667 - .L_666)


	//   ....[0]....
.L_666:
        /*015c*/ 	.word	0x000021b0
        /*0160*/ 	.short	0x0008
        /*0162*/ 	.short	0x0000


	//   ....[1]....
        /*0164*/ 	.word	0x00002220
        /*0168*/ 	.short	0x0008
        /*016a*/ 	.short	0x0000


	//   ....[2]....
        /*016c*/ 	.word	0x000023a0
        /*0170*/ 	.short	0x0008
        /*0172*/ 	.short	0x0000


	//   ....[3]....
        /*0174*/ 	.word	0x00002400
        /*0178*/ 	.short	0x0008
        /*017a*/ 	.short	0x0000


	//   ....[4]....
        /*017c*/ 	.word	0x00002580
        /*0180*/ 	.short	0x0008
        /*0182*/ 	.short	0x0000


	//   ....[5]....
        /*0184*/ 	.word	0x000025e0
        /*0188*/ 	.short	0x0008
        /*018a*/ 	.short	0x0000


	//   ....[6]....
        /*018c*/ 	.word	0x00002760
        /*0190*/ 	.short	0x0004
        /*0192*/ 	.short	0x0000


	//   ....[7]....
        /*0194*/ 	.word	0x000027c0
        /*0198*/ 	.short	0x0004
        /*019a*/ 	.short	0x0000


	//   ....[8]....
        /*019c*/ 	.word	0x000029e0
        /*01a0*/ 	.short	0x0002
        /*01a2*/ 	.short	0x0000


	//   ....[9]....
        /*01a4*/ 	.word	0x00002a70
        /*01a8*/ 	.short	0x0002
        /*01aa*/ 	.short	0x0000


	//----- nvinfo : EIATTR_EXIT_INSTR_OFFSETS
	.align		4
.L_667:
        /*01ac*/ 	.byte	0x04, 0x1c
        /*01ae*/ 	.short	(.L_669 - .L_668)


	//   ....[0]....
.L_668:
        /*01b0*/ 	.word	0x000000b0


	//   ....[1]....
        /*01b4*/ 	.word	0x00000b00


	//   ....[2]....
        /*01b8*/ 	.word	0x00000b50


	//   ....[3]....
        /*01bc*/ 	.word	0x00001f70


	//   ....[4]....
        /*01c0*/ 	.word	0x00002860


	//   ....[5]....
        /*01c4*/ 	.word	0x00002b10


	//----- nvinfo : EIATTR_CRS_STACK_SIZE
	.align		4
.L_669:
        /*01c8*/ 	.byte	0x04, 0x1e
        /*01ca*/ 	.short	(.L_671 - .L_670)
.L_670:
        /*01cc*/ 	.word	0x00000000


	//----- nvinfo : EIATTR_CBANK_PARAM_SIZE
	.align		4
.L_671:
        /*01d0*/ 	.byte	0x03, 0x19
        /*01d2*/ 	.short	0x0064


	//----- nvinfo : EIATTR_PARAM_CBANK
	.align		4
        /*01d4*/ 	.byte	0x04, 0x0a
        /*01d6*/ 	.short	(.L_673 - .L_672)
	.align		4
.L_672:
        /*01d8*/ 	.word	index@(.nv.constant0._Z21moe_wna16_gemm_kernelI6__halfLi8ELi4EEvPKT_PS1_PKjS3_S6_PKfPKiSA_SA_tttjjjtttbb)
        /*01dc*/ 	.short	0x0210
        /*01de*/ 	.short	0x0064


	//----- nvinfo : EIATTR_SW_WAR
	.align		4
.L_673:
        /*01e0*/ 	.byte	0x04, 0x36
        /*01e2*/ 	.short	(.L_675 - .L_674)
.L_674:
        /*01e4*/ 	.word	0x00000008
.L_675:


//--------------------- .nv.info._Z21moe_wna16_gemm_kernelI6__halfLi8ELi2EEvPKT_PS1_PKjS3_S6_PKfPKiSA_SA_tttjjjtttbb --------------------------
	.section	.nv.info._Z21moe_wna16_gemm_kernelI6__halfLi8ELi2EEvPKT_PS1_PKjS3_S6_PKfPKiSA_SA_tttjjjtttbb,"",@"SHT_CUDA_INFO"
	.sectionflags	@""
	.align	4


	//----- nvinfo : EIATTR_CUDA_API_VERSION
	.align		4
        /*0000*/ 	.byte	0x04, 0x37
        /*0002*/ 	.short	(.L_677 - .L_676)
.L_676:
        /*0004*/ 	.word	0x00000082


	//----- nvinfo : EIATTR_KPARAM_INFO
	.align		4
.L_677:
        /*0008*/ 	.byte	0x04, 0x17
        /*000a*/ 	.short	(.L_679 - .L_678)
.L_678:
        /*000c*/ 	.word	0x00000000
        /*0010*/ 	.short	0x0013
        /*0012*/ 	.short	0x0063
        /*0014*/ 	.byte	0x00, 0xf0, 0x05, 0x00


	//----- nvinfo : EIATTR_KPARAM_INFO
	.align		4
.L_679:
        /*0018*/ 	.byte	0x04, 0x17
        /*001a*/ 	.short	(.L_681 - .L_680)
.L_680:
        /*001c*/ 	.word	0x00000000
        /*0020*/ 	.short	0x0012
        /*0022*/ 	.short	0x0062
        /*0024*/ 	.byte	0x00, 0xf0, 0x05, 0x00


	//----- nvinfo : EIATTR_KPARAM_INFO
	.align		4
.L_681:
        /*0028*/ 	.byte	0x04, 0x17
        /*002a*/ 	.short	(.L_683 - .L_682)
.L_682:
        /*002c*/ 	.word	0x00000000
        /*0030*/ 	.short	0x0011
        /*0032*/ 	.short	0x0060
        /*0034*/ 	.byte	0x00, 0xf0, 0x09, 0x00


	//----- nvinfo : EIATTR_KPARAM_INFO
	.align		4
.L_683:
        /*0038*/ 	.byte	0x04, 0x17
        /*003a*/ 	.short	(.L_685 - .L_684)
.L_684:
        /*003c*/ 	.word	0x00000000
        /*0040*/ 	.short	0x0010
        /*0042*/ 	.short	0x005e
        /*0044*/ 	.byte	0x00, 0xf0, 0x09, 0x00


	//----- nvinfo : EIATTR_KPARAM_INFO
	.align		4
.L_685:
        /*0048*/ 	.byte	0x04, 0x17
        /*004a*/ 	.short	(.L_687 - .L_686)
.L_686:
        /*004c*/ 	.word	0x00000000
        /*0050*/ 	.short	0x000f
        /*0052*/ 	.short	0x005c
        /*0054*/ 	.byte	0x00, 0xf0, 0x09, 0x00


	//----- nvinfo : EIATTR_KPARAM_INFO
	.align		4
.L_687:
        /*0058*/ 	.byte	0x04, 0x17
        /*005a*/ 	.short	(.L_689 - .L_688)
.L_688:
        /*005c*/ 	.word	0x00000000
        /*0060*/ 	.short	0x000e
        /*0062*/ 	.short	0x0058
        /*0064*/ 	.byte	0x00, 0xf0, 0x11, 0x00


	//----- nvinfo : EIATTR_KPARAM_INFO
	.align		4
.L_689:
        /*0068*/ 	.byte	0x04, 0x17
        /*006a*/ 	.short	(.L_691 - .L_690)
.L_690:
        /*006c*/ 	.word	0x00000000
        /*0070*/ 	.short	0x000d
        /*0072*/ 	.short	0x0054
        /*0074*/ 	.byte	0x00, 0xf0, 0x11, 0x00


	//----- nvinfo : EIATTR_KPARAM_INFO
	.align		4
.L_691:
        /*0078*/ 	.byte	0x04, 0x17
        /*007a*/ 	.short	(.L_693 - .L_692)
.L_692:
        /*007c*/ 	.word	0x00000000
        /*0080*/ 	.short	0x000c
        /*0082*/ 	.short	0x0050
        /*0084*/ 	.byte	0x00, 0xf0, 0x11, 0x00


	//----- nvinfo : EIATTR_KPARAM_INFO
	.align		4
.L_693:
        /*0088*/ 	.byte	0x04, 0x17
        /*008a*/ 	.short	(.L_695 - .L_694)
.L_694:
        /*008c*/ 	.word	0x00000000
        /*0090*/ 	.short	0x000b
        /*0092*/ 	.short	0x004c
        /*0094*/ 	.byte	0x00, 0xf0, 0x09, 0x00


	//----- nvinfo : EIATTR_KPARAM_INFO
	.align		4
.L_695:
        /*0098*/ 	.byte	0x04, 0x17
        /*009a*/ 	.short	(.L_697 - .L_696)
.L_696:
        /*009c*/ 	.word	0x00000000
        /*00a0*/ 	.short	0x000a
        /*00a2*/ 	.short	0x004a
        /*00a4*/ 	.byte	0x00, 0xf0, 0x09, 0x00


	//----- nvinfo : EIATTR_KPARAM_INFO
	.align		4
.L_697:
        /*00a8*/ 	.byte	0x04, 0x17
        /*00aa*/ 	.short	(.L_699 - .L_698)
.L_698:
        /*00ac*/ 	.word	0x00000000
        /*00b0*/ 	.short	0x0009
        /*00b2*/ 	.short	0x0048
        /*00b4*/ 	.byte	0x00, 0xf0, 0x09, 0x00


	//----- nvinfo : EIATTR_KPARAM_INFO
	.align		4
.L_699:
        /*00b8*/ 	.byte	0x04, 0x17
        /*00ba*/ 	.short	(.L_701 - .L_700)
.L_700:
        /*00bc*/ 	.word	0x00000000
        /*00c0*/ 	.short	0x0008
        /*00c2*/ 	.short	0x0040
        /*00c4*/ 	.byte	0x00, 0xf0, 0x21, 0x00


	//----- nvinfo : EIATTR_KPARAM_INFO
	.align		4
.L_701:
        /*00c8*/ 	.byte	0x04, 0x17
        /*00ca*/ 	.short	(.L_703 - .L_702)
.L_702:
        /*00cc*/ 	.word	0x00000000
        /*00d0*/ 	.short	0x0007
        /*00d2*/ 	.short	0x0038
        /*00d4*/ 	.byte	0x00, 0xf0, 0x21, 0x00


	//----- nvinfo : EIATTR_KPARAM_INFO
	.align		4
.L_703:
        /*00d8*/ 	.byte	0x04, 0x17
        /*00da*/ 	.short	(.L_705 - .L_704)
.L_704:
        /*00dc*/ 	.word	0x00000000
        /*00e0*/ 	.short	0x0006
        /*00e2*/ 	.short	0x0030
        /*00e4*/ 	.byte	0x00, 0xf0, 0x21, 0x00


	//----- nvinfo : EIATTR_KPARAM_INFO
	.align		4
.L_705:
        /*00e8*/ 	.byte	0x04, 0x17
        /*00ea*/ 	.short	(.L_707 - .L_706)
.L_706:
        /*00ec*/ 	.word	0x00000000
        /*00f0*/ 	.short	0x0005
        /*00f2*/ 	.short	0x0028
        /*00f4*/ 	.byte	0x00, 0xf0, 0x21, 0x00


	//----- nvinfo : EIATTR_KPARAM_INFO
	.align		4
.L_707:
        /*00f8*/ 	.byte	0x04, 0x17
        /*00fa*/ 	.short	(.L_709 - .L_708)
.L_708:
        /*00fc*/ 	.word	0x00000000
        /*0100*/ 	.short	0x0004
        /*0102*/ 	.short	0x0020
        /*0104*/ 	.byte	0x00, 0xf0, 0x21, 0x00


	//----- nvinfo : EIATTR_KPARAM_INFO
	.align		4
.L_709:
        /*0108*/ 	.byte	0x04, 0x17
        /*010a*/ 	.short	(.L_711 - .L_710)
.L_710:
        /*010c*/ 	.word	0x00000000
        /*0110*/ 	.short	0x0003
        /*0112*/ 	.short	0x0018
        /*0114*/ 	.byte	0x00, 0xf0, 0x21, 0x00


	//----- nvinfo : EIATTR_KPARAM_INFO
	.align		4
.L_711:
        /*0118*/ 	.byte	0x04, 0x17
        /*011a*/ 	.short	(.L_713 - .L_712)
.L_712:
        /*011c*/ 	.word	0x00000000
        /*0120*/ 	.short	0x0002
        /*0122*/ 	.short	0x0010
        /*0124*/ 	.byte	0x00, 0xf0, 0x21, 0x00


	//----- nvinfo : EIATTR_KPARAM_INFO
	.align		4
.L_713:
        /*0128*/ 	.byte	0x04, 0x17
        /*012a*/ 	.short	(.L_715 - .L_714)
.L_714:
        /*012c*/ 	.word	0x00000000
        /*0130*/ 	.short	0x0001
        /*0132*/ 	.short	0x0008
        /*0134*/ 	.byte	0x00, 0xf0, 0x21, 0x00


	//----- nvinfo : EIATTR_KPARAM_INFO
	.align		4
.L_715:
        /*0138*/ 	.byte	0x04, 0x17
        /*013a*/ 	.short	(.L_717 - .L_716)
.L_716:
        /*013c*/ 	.word	0x00000000
        /*0140*/ 	.short	0x0000
        /*0142*/ 	.short	0x0000
        /*0144*/ 	.byte	0x00, 0xf0, 0x21, 0x00


	//----- nvinfo : EIATTR_SPARSE_MMA_MASK
	.align		4
.L_717:
        /*0148*/ 	.byte	0x03, 0x50
        /*014a*/ 	.short	0x0000


	//----- nvinfo : EIATTR_MAXREG_COUNT
	.align		4
        /*014c*/ 	.byte	0x03, 0x1b
        /*014e*/ 	.short	0x00ff


	//----- nvinfo : EIATTR_NUM_BARRIERS
	.align		4
        /*0150*/ 	.byte	0x02, 0x4c
        /*0152*/ 	.byte	0x01
	.zero		1


	//----- nvinfo : EIATTR_MERCURY_ISA_VERSION
	.align		4
        /*0154*/ 	.byte	0x03, 0x5f
        /*0156*/ 	.short	0x0101


	//----- nvinfo : EIATTR_ATOM16_EMUL_INSTR_REG_MAP
	.align		4
        /*0158*/ 	.byte	0x04, 0x2e
        /*015a*/ 	.short	(.L_719 - .L_718)


	//   ....[0]....
.L_718:
        /*015c*/ 	.word	0x00002190
        /*0160*/ 	.short	0x0008
        /*0162*/ 	.short	0x0000


	//   ....[1]....
        /*0164*/ 	.word	0x00002200
        /*0168*/ 	.short	0x0008
        /*016a*/ 	.short	0x0000


	//   ....[2]....
        /*016c*/ 	.word	0x00002380
        /*0170*/ 	.short	0x0008
        /*0172*/ 	.short	0x0000


	//   ....[3]....
        /*0174*/ 	.word	0x000023e0
        /*0178*/ 	.short	0x0008
        /*017a*/ 	.short	0x0000


	//   ....[4]....
        /*017c*/ 	.word	0x00002560
        /*0180*/ 	.short	0x0008
        /*0182*/ 	.short	0x0000


	//   ....[5]....
        /*0184*/ 	.word	0x000025c0
        /*0188*/ 	.short	0x0008
        /*018a*/ 	.short	0x0000


	//   ....[6]....
        /*018c*/ 	.word	0x00002740
        /*0190*/ 	.short	0x0004
        /*0192*/ 	.short	0x0000


	//   ....[7]....
        /*0194*/ 	.word	0x000027a0
        /*0198*/ 	.short	0x0004
        /*019a*/ 	.short	0x0000


	//   ....[8]....
        /*019c*/ 	.word	0x000029c0
        /*01a0*/ 	.short	0x0002
        /*01a2*/ 	.short	0x0000


	//   ....[9]....
        /*01a4*/ 	.word	0x00002a50
        /*01a8*/ 	.short	0x0002
        /*01aa*/ 	.short	0x0000


	//----- nvinfo : EIATTR_EXIT_INSTR_OFFSETS
	.align		4
.L_719:
        /*01ac*/ 	.byte	0x04, 0x1c
        /*01ae*/ 	.short	(.L_721 - .L_720)


	//   ....[0]....
.L_720:
        /*01b0*/ 	.word	0x000000b0


	//   ....[1]....
        /*01b4*/ 	.word	0x00000b00


	//   ....[2]....
        /*01b8*/ 	.word	0x00000b50


	//   ....[3]....
        /*01bc*/ 	.word	0x00001f50


	//   ....[4]....
        /*01c0*/ 	.word	0x00002840


	//   ....[5]....
        /*01c4*/ 	.word	0x00002af0


	//----- nvinfo : EIATTR_CRS_STACK_SIZE
	.align		4
.L_721:
        /*01c8*/ 	.byte	0x04, 0x1e
        /*01ca*/ 	.short	(.L_723 - .L_722)
.L_722:
        /*01cc*/ 	.word	0x00000000


	//----- nvinfo : EIATTR_CBANK_PARAM_SIZE
	.align		4
.L_723:
        /*01d0*/ 	.byte	0x03, 0x19
        /*01d2*/ 	.short	0x0064


	//----- nvinfo : EIATTR_PARAM_CBANK
	.align		4
        /*01d4*/ 	.byte	0x04, 0x0a
        /*01d6*/ 	.short	(.L_725 - .L_724)
	.align		4
.L_724:
        /*01d8*/ 	.word	index@(.nv.constant0._Z21moe_wna16_gemm_kernelI6__halfLi8ELi2EEvPKT_PS1_PKjS3_S6_PKfPKiSA_SA_tttjjjtttbb)
        /*01dc*/ 	.short	0x0210
        /*01de*/ 	.short	0x0064


	//----- nvinfo : EIATTR_SW_WAR
	.align		4
.L_725:
        /*01e0*/ 	.byte	0x04, 0x36
        /*01e2*/ 	.short	(.L_727 - .L_726)
.L_726:
        /*01e4*/ 	.word	0x00000008
.L_727:


//--------------------- .nv.info._Z21moe_wna16_gemm_kernelI6__halfLi8ELi1EEvPKT_PS1_PKjS3_S6_PKfPKiSA_SA_tttjjjtttbb --------------------------
	.section	.nv.info._Z21moe_wna16_gemm_kernelI6__halfLi8ELi1EEvPKT_PS1_PKjS3_S6_PKfPKiSA_SA_tttjjjtttbb,"",@"SHT_CUDA_INFO"
	.sectionflags	@""
	.align	4


	//----- nvinfo : EIATTR_CUDA_API_VERSION
	.align		4
        /*0000*/ 	.byte	0x04, 0x37
        /*0002*/ 	.short	(.L_729 - .L_728)
.L_728:
        /*0004*/ 	.word	0x00000082


	//----- nvinfo : EIATTR_KPARAM_INFO
	.align		4
.L_729:
        /*0008*/ 	.byte	0x04, 0x17
        /*000a*/ 	.short	(.L_731 - .L_730)
.L_730:
        /*000c*/ 	.word	0x00000000
        /*0010*/ 	.short	0x0013
        /*0012*/ 	.short	0x0063
        /*0014*/ 	.byte	0x00, 0xf0, 0x05, 0x00


	//----- nvinfo : EIATTR_KPARAM_INFO
	.align		4
.L_731:
        /*0018*/ 	.byte	0x04, 0x17
        /*001a*/ 	.short	(.L_733 - .L_732)
.L_732:
        /*001c*/ 	.word	0x00000000
        /*0020*/ 	.short	0x0012
        /*0022*/ 	.short	0x0062
        /*0024*/ 	.byte	0x00, 0xf0, 0x05, 0x00


	//----- nvinfo : EIATTR_KPARAM_INFO
	.align		4
.L_733:
        /*0028*/ 	.byte	0x04, 0x17
        /*002a*/ 	.short	(.L_735 - .L_734)
.L_734:
        /*002c*/ 	.word	0x00000000
        /*0030*/ 	.short	0x0011
        /*0032*/ 	.short	0x0060
        /*0034*/ 	.byte	0x00, 0xf0, 0x09, 0x00


	//----- nvinfo : EIATTR_KPARAM_INFO
	.align		4
.L_735:
        /*0038*/ 	.byte	0x04, 0x17
        /*003a*/ 	.short	(.L_737 - .L_736)
.L_736:
        /*003c*/ 	.word	0x00000000
        /*0040*/ 	.short	0x0010
        /*0042*/ 	.short	0x005e
        /*0044*/ 	.byte	0x00, 0xf0, 0x09, 0x00


	//----- nvinfo : EIATTR_KPARAM_INFO
	.align		4
.L_737:
        /*0048*/ 	.byte	0x04, 0x17
        /*004a*/ 	.short	(.L_739 - .L_738)
.L_738:
        /*004c*/ 	.word	0x00000000
        /*0050*/ 	.short	0x000f
        /*0052*/ 	.short	0x005c
        /*0054*/ 	.byte	0x00, 0xf0, 0x09, 0x00


	//----- nvinfo : EIATTR_KPARAM_INFO
	.align		4
.L_739:
        /*0058*/ 	.byte	0x04, 0x17
        /*005a*/ 	.short	(.L_741 - .L_740)
.L_740:
        /*005c*/ 	.word	0x00000000
        /*0060*/ 	.short	0x000e
        /*0062*/ 	.short	0x0058
        /*0064*/ 	.byte	0x00, 0xf0, 0x11, 0x00


	//----- nvinfo : EIATTR_KPARAM_INFO
	.align		4
.L_741:
        /*0068*/ 	.byte	0x04, 0x17
        /*006a*/ 	.short	(.L_743 - .L_742)
.L_742:
        /*006c*/ 	.word	0x00000000
        /*0070*/ 	.short	0x000d
        /*0072*/ 	.short	0x0054
        /*0074*/ 	.byte	0x00, 0xf0, 0x11, 0x00


	//----- nvinfo : EIATTR_KPARAM_INFO
	.align		4
.L_743:
        /*0078*/ 	.byte	0x04, 0x17
        /*007a*/ 	.short	(.L_745 - .L_744)
.L_744:
        /*007c*/ 	.word	0x00000000
        /*0080*/ 	.short	0x000c
        /*0082*/ 	.short	0x0050
        /*0084*/ 	.byte	0x00, 0xf0, 0x11, 0x00


	//----- nvinfo : EIATTR_KPARAM_INFO
	.align		4
.L_745:
        /*0088*/ 	.byte	0x04, 0x17
        /*008a*/ 	.short	(.L_747 - .L_746)
.L_746:
        /*008c*/ 	.word	0x00000000
        /*0090*/ 	.short	0x000b
        /*0092*/ 	.short	0x004c
        /*0094*/ 	.byte	0x00, 0xf0, 0x09, 0x00


	//----- nvinfo : EIATTR_KPARAM_INFO
	.align		4
.L_747:
        /*0098*/ 	.byte	0x04, 0x17
        /*009a*/ 	.short	(.L_749 - .L_748)
.L_748:
        /*009c*/ 	.word	0x00000000
        /*00a0*/ 	.short	0x000a
        /*00a2*/ 	.short	0x004a
        /*00a4*/ 	.byte	0x00, 0xf0, 0x09, 0x00


	//----- nvinfo : EIATTR_KPARAM_INFO
	.align		4
.L_749:
        /*00a8*/ 	.byte	0x04, 0x17
        /*00aa*/ 	.short	(.L_751 - .L_750)
.L_750:
        /*00ac*/ 	.word	0x00000000
        /*00b0*/ 	.short	0x0009
        /*00b2*/ 	.short	0x0048
        /*00b4*/ 	.byte	0x00, 0xf0, 0x09, 0x00


	//----- nvinfo : EIATTR_KPARAM_INFO
	.align		4
.L_751:
        /*00b8*/ 	.byte	0x04, 0x17
        /*00ba*/ 	.short	(.L_753 - .L_752)
.L_752:
        /*00bc*/ 	.word	0x00000000
        /*00c0*/ 	.short	0x0008
        /*00c2*/ 	.short	0x0040
        /*00c4*/ 	.byte	0x00, 0xf0, 0x21, 0x00


	//----- nvinfo : EIATTR_KPARAM_INFO
	.align		4
.L_753:
        /*00c8*/ 	.byte	0x04, 0x17
        /*00ca*/ 	.short	(.L_755 - .L_754)
.L_754:
        /*00cc*/ 	.word	0x00000000
        /*00d0*/ 	.short	0x0007
        /*00d2*/ 	.short	0x0038
        /*00d4*/ 	.byte	0x00, 0xf0, 0x21, 0x00


	//----- nvinfo : EIATTR_KPARAM_INFO
	.align		4
.L_755:
        /*00d8*/ 	.byte	0x04, 0x17
        /*00da*/ 	.short	(.L_757 - .L_756)
.L_756:
        /*00dc*/ 	.word	0x00000000
        /*00e0*/ 	.short	0x0006
        /*00e2*/ 	.short	0x0030
        /*00e4*/ 	.byte	0x00, 0xf0, 0x21, 0x00


	//----- nvinfo : EIATTR_KPARAM_INFO
	.align		4
.L_757:
        /*00e8*/ 	.byte	0x04, 0x17
        /*00ea*/ 	.short	(.L_759 - .L_758)
.L_758:
        /*00ec*/ 	.word	0x00000000
        /*00f0*/ 	.short	0x0005
        /*00f2*/ 	.short	0x0028
        /*00f4*/ 	.byte	0x00, 0xf0, 0x21, 0x00


	//----- nvinfo : EIATTR_KPARAM_INFO
	.align		4
.L_759:
        /*00f8*/ 	.byte	0x04, 0x17
        /*00fa*/ 	.short	(.L_761 - .L_760)
.L_760:
        /*00fc*/ 	.word	0x00000000
        /*0100*/ 	.short	0x0004
        /*0102*/ 	.short	0x0020
        /*0104*/ 	.byte	0x00, 0xf0, 0x21, 0x00


	//----- nvinfo : EIATTR_KPARAM_INFO
	.align		4
.L_761:
        /*0108*/ 	.byte	0x04, 0x17
        /*010a*/ 	.short	(.L_763 - .L_762)
.L_762:
        /*010c*/ 	.word	0x00000000
        /*0110*/ 	.short	0x0003
        /*0112*/ 	.short	0x0018
        /*0114*/ 	.byte	0x00, 0xf0, 0x21, 0x00


	//----- nvinfo : EIATTR_KPARAM_INFO
	.align		4
.L_763:
        /*0118*/ 	.byte	0x04, 0x17
        /*011a*/ 	.short	(.L_765 - .L_764)
.L_764:
        /*011c*/ 	.word	0x00000000
        /*0120*/ 	.short	0x0002
        /*0122*/ 	.short	0x0010
        /*0124*/ 	.byte	0x00, 0xf0, 0x21, 0x00


	//----- nvinfo : EIATTR_KPARAM_INFO
	.align		4
.L_765:
        /*0128*/ 	.byte	0x04, 0x17
        /*012a*/ 	.short	(.L_767 - .L_766)
.L_766:
        /*012c*/ 	.word	0x00000000
        /*0130*/ 	.short	0x0001
        /*0132*/ 	.short	0x0008
        /*0134*/ 	.byte	0x00, 0xf0, 0x21, 0x00


	//----- nvinfo : EIATTR_KPARAM_INFO
	.align		4
.L_767:
        /*0138*/ 	.byte	0x04, 0x17
        /*013a*/ 	.short	(.L_769 - .L_768)
.L_768:
        /*013c*/ 	.word	0x00000000
        /*0140*/ 	.short	0x0000
        /*0142*/ 	.short	0x0000
        /*0144*/ 	.byte	0x00, 0xf0, 0x21, 0x00


	//----- nvinfo : EIATTR_SPARSE_MMA_MASK
	.align		4
.L_769:
        /*0148*/ 	.byte	0x03, 0x50
        /*014a*/ 	.short	0x0000


	//----- nvinfo : EIATTR_MAXREG_COUNT
	.align		4
        /*014c*/ 	.byte	0x03, 0x1b
        /*014e*/ 	.short	0x00ff


	//----- nvinfo : EIATTR_NUM_BARRIERS
	.align		4
        /*0150*/ 	.byte	0x02, 0x4c
        /*0152*/ 	.byte	0x01
	.zero		1


	//----- nvinfo : EIATTR_MERCURY_ISA_VERSION
	.align		4
        /*0154*/ 	.byte	0x03, 0x5f
        /*0156*/ 	.short	0x0101


	//----- nvinfo : EIATTR_ATOM16_EMUL_INSTR_REG_MAP
	.align		4
        /*0158*/ 	.byte	0x04, 0x2e
        /*015a*/ 	.short	(.L_771 - .L_770)


	//   ....[0]....
.L_770:
        /*015c*/ 	.word	0x000020d0
        /*0160*/ 	.short	0x0008
        /*0162*/ 	.short	0x0000


	//   ....[1]....
        /*0164*/ 	.word	0x00002140
        /*0168*/ 	.short	0x0008
        /*016a*/ 	.short	0x0000


	//   ....[2]....
        /*016c*/ 	.word	0x000022c0
        /*0170*/ 	.short	0x0008
        /*0172*/ 	.short	0x0000


	//   ....[3]....
        /*0174*/ 	.word	0x00002320
        /*0178*/ 	.short	0x0008
        /*017a*/ 	.short	0x0000


	//   ....[4]....
        /*017c*/ 	.word	0x000024a0
        /*0180*/ 	.short	0x0008
        /*0182*/ 	.short	0x0000


	//   ....[5]....
        /*0184*/ 	.word	0x00002500
        /*0188*/ 	.short	0x0008
        /*018a*/ 	.short	0x0000


	//   ....[6]....
        /*018c*/ 	.word	0x00002680
        /*0190*/ 	.short	0x0004
        /*0192*/ 	.short	0x0000


	//   ....[7]....
        /*0194*/ 	.word	0x000026e0
        /*0198*/ 	.short	0x0004
        /*019a*/ 	.short	0x0000


	//   ....[8]....
        /*019c*/ 	.word	0x00002900
        /*01a0*/ 	.short	0x0002
        /*01a2*/ 	.short	0x0000


	//   ....[9]....
        /*01a4*/ 	.word	0x00002990
        /*01a8*/ 	.short	0x0002
        /*01aa*/ 	.short	0x0000


	//----- nvinfo : EIATTR_EXIT_INSTR_OFFSETS
	.align		4
.L_771:
        /*01ac*/ 	.byte	0x04, 0x1c
        /*01ae*/ 	.short	(.L_773 - .L_772)


	//   ....[0]....
.L_772:
        /*01b0*/ 	.word	0x000000b0


	//   ....[1]....
        /*01b4*/ 	.word	0x00000b00


	//   ....[2]....
        /*01b8*/ 	.word	0x00000b50


	//   ....[3]....
        /*01bc*/ 	.word	0x00001e90


	//   ....[4]....
        /*01c0*/ 	.word	0x00002780


	//   ....[5]....
        /*01c4*/ 	.word	0x00002a30


	//----- nvinfo : EIATTR_CRS_STACK_SIZE
	.align		4
.L_773:
        /*01c8*/ 	.byte	0x04, 0x1e
        /*01ca*/ 	.short	(.L_775 - .L_774)
.L_774:
        /*01cc*/ 	.word	0x00000000


	//----- nvinfo : EIATTR_CBANK_PARAM_SIZE
	.align		4
.L_775:
        /*01d0*/ 	.byte	0x03, 0x19
        /*01d2*/ 	.short	0x0064


	//----- nvinfo : EIATTR_PARAM_CBANK
	.align		4
        /*01d4*/ 	.byte	0x04, 0x0a
        /*01d6*/ 	.short	(.L_777 - .L_776)
	.align		4
.L_776:
        /*01d8*/ 	.word	index@(.nv.constant0._Z21moe_wna16_gemm_kernelI6__halfLi8ELi1EEvPKT_PS1_PKjS3_S6_PKfPKiSA_SA_tttjjjtttbb)
        /*01dc*/ 	.short	0x0210
        /*01de*/ 	.short	0x0064


	//----- nvinfo : EIATTR_SW_WAR
	.align		4
.L_777:
        /*01e0*/ 	.byte	0x04, 0x36
        /*01e2*/ 	.short	(.L_779 - .L_778)
.L_778:
        /*01e4*/ 	.word	0x00000008
.L_779:


//--------------------- .nv.info._Z21moe_wna16_gemm_kernelI6__halfLi4ELi8EEvPKT_PS1_PKjS3_S6_PKfPKiSA_SA_tttjjjtttbb --------------------------
	.section	.nv.info._Z21moe_wna16_gemm_kernelI6__halfLi4ELi8EEvPKT_PS1_PKjS3_S6_PKfPKiSA_SA_tttjjjtttbb,"",@"SHT_CUDA_INFO"
	.sectionflags	@""
	.align	4


	//----- nvinfo : EIATTR_CUDA_API_VERSION
	.align		4
        /*0000*/ 	.byte	0x04, 0x37
        /*0002*/ 	.short	(.L_781 - .L_780)
.L_780:
        /*0004*/ 	.word	0x00000082


	//----- nvinfo : EIATTR_KPARAM_INFO
	.align		4
.L_781:
        /*0008*/ 	.byte	0x04, 0x17
        /*000a*/ 	.short	(.L_783 - .L_782)
.L_782:
        /*000c*/ 	.word	0x00000000
        /*0010*/ 	.short	0x0013
        /*0012*/ 	.short	0x0063
        /*0014*/ 	.byte	0x00, 0xf0, 0x05, 0x00


	//----- nvinfo : EIATTR_KPARAM_INFO
	.align		4
.L_783:
        /*0018*/ 	.byte	0x04, 0x17
        /*001a*/ 	.short	(.L_785 - .L_784)
.L_784:
        /*001c*/ 	.word	0x00000000
        /*0020*/ 	.short	0x0012
        /*0022*/ 	.short	0x0062
        /*0024*/ 	.byte	0x00, 0xf0, 0x05, 0x00


	//----- nvinfo : EIATTR_KPARAM_INFO
	.align		4
.L_785:
        /*0028*/ 	.byte	0x04, 0x17
        /*002a*/ 	.short	(.L_787 - .L_786)
.L_786:
        /*002c*/ 	.word	0x00000000
        /*0030*/ 	.short	0x0011
        /*0032*/ 	.short	0x0060
        /*0034*/ 	.byte	0x00, 0xf0, 0x09, 0x00


	//----- nvinfo : EIATTR_KPARAM_INFO
	.align		4
.L_787:
        /*0038*/ 	.byte	0x04, 0x17
        /*003a*/ 	.short	(.L_789 - .L_788)
.L_788:
        /*003c*/ 	.word	0x00000000
        /*0040*/ 	.short	0x0010
        /*0042*/ 	.short	0x005e
        /*0044*/ 	.byte	0x00, 0xf0, 0x09, 0x00


	//----- nvinfo : EIATTR_KPARAM_INFO
	.align		4
.L_789:
        /*0048*/ 	.byte	0x04, 0x17
        /*004a*/ 	.short	(.L_791 - .L_790)
.L_790:
        /*004c*/ 	.word	0x00000000
        /*0050*/ 	.short	0x000f
        /*0052*/ 	.short	0x005c
        /*0054*/ 	.byte	0x00, 0xf0, 0x09, 0x00


	//----- nvinfo : EIATTR_KPARAM_INFO
	.align		4
.L_791:
        /*0058*/ 	.byte	0x04, 0x17
        /*005a*/ 	.short	(.L_793 - .L_792)
.L_792:
        /*005c*/ 	.word	0x00000000
        /*0060*/ 	.short	0x000e
        /*0062*/ 	.short	0x0058
        /*0064*/ 	.byte	0x00, 0xf0, 0x11, 0x00


	//----- nvinfo : EIATTR_KPARAM_INFO
	.align		4
.L_793:
        /*0068*/ 	.byte	0x04, 0x17
        /*006a*/ 	.short	(.L_795 - .L_794)
.L_794:
        /*006c*/ 	.word	0x00000000
        /*0070*/ 	.short	0x000d
        /*0072*/ 	.short	0x0054
        /*0074*/ 	.byte	0x00, 0xf0, 0x11, 0x00


	//----- nvinfo : EIATTR_KPARAM_INFO
	.align		4
.L_795:
        /*0078*/ 	.byte	0x04, 0x17
        /*007a*/ 	.short	(.L_797 - .L_796)
.L_796:
        /*007c*/ 	.word	0x00000000
        /*0080*/ 	.short	0x000c
        /*0082*/ 	.short	0x0050
        /*0084*/ 	.byte	0x00, 0xf0, 0x11, 0x00


	//----- nvinfo : EIATTR_KPARAM_INFO
	.align		4
.L_797:
        /*0088*/ 	.byte	0x04, 0x17
        /*008a*/ 	.short	(.L_799 - .L_798)
.L_798:
        /*008c*/ 	.word	0x00000000
        /*0090*/ 	.short	0x000b
        /*0092*/ 	.short	0x004c
        /*0094*/ 	.byte	0x00, 0xf0, 0x09, 0x00


	//----- nvinfo : EIATTR_KPARAM_INFO
	.align		4
.L_799:
        /*0098*/ 	.byte	0x04, 0x17
        /*009a*/ 	.short	(.L_801 - .L_800)
.L_800:
        /*009c*/ 	.word	0x00000000
        /*00a0*/ 	.short	0x000a
        /*00a2*/ 	.short	0x004a
        /*00a4*/ 	.byte	0x00, 0xf0, 0x09, 0x00


	//----- nvinfo : EIATTR_KPARAM_INFO
	.align		4
.L_801:
        /*00a8*/ 	.byte	0x04, 0x17
        /*00aa*/ 	.short	(.L_803 - .L_802)
.L_802:
        /*00ac*/ 	.word	0x00000000
        /*00b0*/ 	.short	0x0009
        /*00b2*/ 	.short	0x0048
        /*00b4*/ 	.byte	0x00, 0xf0, 0x09, 0x00


	//----- nvinfo : EIATTR_KPARAM_INFO
	.align		4
.L_803:
        /*00b8*/ 	.byte	0x04, 0x17
        /*00ba*/ 	.short	(.L_805 - .L_804)
.L_804:
        /*00bc*/ 	.word	0x00000000
        /*00c0*/ 	.short	0x0008
        /*00c2*/ 	.short	0x0040
        /*00c4*/ 	.byte	0x00, 0xf0, 0x21, 0x00


	//----- nvinfo : EIATTR_KPARAM_INFO
	.align		4
.L_805:
        /*00c8*/ 	.byte	0x04, 0x17
        /*00ca*/ 	.short	(.L_807 - .L_806)
.L_806:
        /*00cc*/ 	.word	0x00000000
        /*00d0*/ 	.short	0x0007
        /*00d2*/ 	.short	0x0038
        /*00d4*/ 	.byte	0x00, 0xf0, 0x21, 0x00


	//----- nvinfo : EIATTR_KPARAM_INFO
	.align		4
.L_807:
        /*00d8*/ 	.byte	0x04, 0x17
        /*00da*/ 	.short	(.L_809 - .L_808)
.L_808:
        /*00dc*/ 	.word	0x00000000
        /*00e0*/ 	.short	0x0006
        /*00e2*/ 	.short	0x0030
        /*00e4*/ 	.byte	0x00, 0xf0, 0x21, 0x00


	//----- nvinfo : EIATTR_KPARAM_INFO
	.align		4
.L_809:
        /*00e8*/ 	.byte	0x04, 0x17
        /*00ea*/ 	.short	(.L_811 - .L_810)
.L_810:
        /*00ec*/ 	.word	0x00000000
        /*00f0*/ 	.short	0x0005
        /*00f2*/ 	.short	0x0028
        /*00f4*/ 	.byte	0x00, 0xf0, 0x21, 0x00


	//----- nvinfo : EIATTR_KPARAM_INFO
	.align		4
.L_811:
        /*00f8*/ 	.byte	0x04, 0x17
        /*00fa*/ 	.short	(.L_813 - .L_812)
.L_812:
        /*00fc*/ 	.word	0x00000000
        /*0100*/ 	.short	0x0004
        /*0102*/ 	.short	0x0020
        /*0104*/ 	.byte	0x00, 0xf0, 0x21, 0x00


	//----- nvinfo : EIATTR_KPARAM_INFO
	.align		4
.L_813:
        /*0108*/ 	.byte	0x04, 0x17
        /*010a*/ 	.short	(.L_815 - .L_814)
.L_814:
        /*010c*/ 	.word	0x00000000
        /*0110*/ 	.short	0x0003
        /*0112*/ 	.short	0x0018
        /*0114*/ 	.byte	0x00, 0xf0, 0x21, 0x00


	//----- nvinfo : EIATTR_KPARAM_INFO
	.align		4
.L_815:
        /*0118*/ 	.byte	0x04, 0x17
        /*011a*/ 	.short	(.L_817 - .L_816)
.L_816:
        /*011c*/ 	.word	0x00000000
        /*0120*/ 	.short	0x0002
        /*0122*/ 	.short	0x0010
        /*0124*/ 	.byte	0x00, 0xf0, 0x21, 0x00


	//----- nvinfo : EIATTR_KPARAM_INFO
	.align		4
.L_817:
        /*0128*/ 	.byte	0x04, 0x17
        /*012a*/ 	.short	(.L_819 - .L_818)
.L_818:
        /*012c*/ 	.word	0x00000000
        /*0130*/ 	.short	0x0001
        /*0132*/ 	.short	0x0008
        /*0134*/ 	.byte	0x00, 0xf0, 0x21, 0x00


	//----- nvinfo : EIATTR_KPARAM_INFO
	.align		4
.L_819:
        /*0138*/ 	.byte	0x04, 0x17
        /*013a*/ 	.short	(.L_821 - .L_820)
.L_820:
        /*013c*/ 	.word	0x00000000
        /*0140*/ 	.short	0x0000
        /*0142*/ 	.short	0x0000
        /*0144*/ 	.byte	0x00, 0xf0, 0x21, 0x00


	//----- nvinfo : EIATTR_SPARSE_MMA_MASK
	.align		4
.L_821:
        /*0148*/ 	.byte	0x03, 0x50
        /*014a*/ 	.short	0x0000


	//----- nvinfo : EIATTR_MAXREG_COUNT
	.align		4
        /*014c*/ 	.byte	0x03, 0x1b
        /*014e*/ 	.short	0x00ff


	//----- nvinfo : EIATTR_NUM_BARRIERS
	.align		4
        /*0150*/ 	.byte	0x02, 0x4c
        /*0152*/ 	.byte	0x01
	.zero		1


	//----- nvinfo : EIATTR_MERCURY_ISA_VERSION
	.align		4
        /*0154*/ 	.byte	0x03, 0x5f
        /*0156*/ 	.short	0x0101


	//----- nvinfo : EIATTR_ATOM16_EMUL_INSTR_REG_MAP
	.align		4
        /*0158*/ 	.byte	0x04, 0x2e
        /*015a*/ 	.short	(.L_823 - .L_822)


	//   ....[0]....
.L_822:
        /*015c*/ 	.word	0x00002640
        /*0160*/ 	.short	0x000a
        /*0162*/ 	.short	0x0000


	//   ....[1]....
        /*0164*/ 	.word	0x000026b0
        /*0168*/ 	.short	0x000a
        /*016a*/ 	.short	0x0000


	//   ....[2]....
        /*016c*/ 	.word	0x00002830
        /*0170*/ 	.short	0x000a
        /*0172*/ 	.short	0x0000


	//   ....[3]....
        /*0174*/ 	.word	0x00002890
        /*0178*/ 	.short	0x000a
        /*017a*/ 	.short	0x0000


	//   ....[4]....
        /*017c*/ 	.word	0x00002a10
        /*0180*/ 	.short	0x000a
        /*0182*/ 	.short	0x0000


	//   ....[5]....
        /*0184*/ 	.word	0x00002a70
        /*0188*/ 	.short	0x000a
        /*018a*/ 	.short	0x0000


	//   ....[6]....
        /*018c*/ 	.word	0x00002bf0
        /*0190*/ 	.short	0x0004
        /*0192*/ 	.short	0x0000


	//   ....[7]....
        /*0194*/ 	.word	0x00002c50
        /*0198*/ 	.short	0x0004
        /*019a*/ 	.short	0x0000


	//   ....[8]....
        /*019c*/ 	.word	0x00002e70
        /*01a0*/ 	.short	0x0002
        /*01a2*/ 	.short	0x0000


	//   ....[9]....
        /*01a4*/ 	.word	0x00002f00
        /*01a8*/ 	.short	0x0002
        /*01aa*/ 	.short	0x0000


	//----- nvinfo : EIATTR_EXIT_INSTR_OFFSETS
	.align		4
.L_823:
        /*01ac*/ 	.byte	0x04, 0x1c
        /*01ae*/ 	.short	(.L_825 - .L_824)


	//   ....[0]....
.L_824:
        /*01b0*/ 	.word	0x000000c0


	//   ....[1]....
        /*01b4*/ 	.word	0x00000b50


	//   ....[2]....
        /*01b8*/ 	.word	0x00000ba0


	//   ....[3]....
        /*01bc*/ 	.word	0x00002400


	//   ....[4]....
        /*01c0*/ 	.word	0x00002cf0


	//   ....[5]....
        /*01c4*/ 	.word	0x00002fa0


	//----- nvinfo : EIATTR_CRS_STACK_SIZE
	.align		4
.L_825:
        /*01c8*/ 	.byte	0x04, 0x1e
        /*01ca*/ 	.short	(.L_827 - .L_826)
.L_826:
        /*01cc*/ 	.word	0x00000000


	//----- nvinfo : EIATTR_CBANK_PARAM_SIZE
	.align		4
.L_827:
        /*01d0*/ 	.byte	0x03, 0x19
        /*01d2*/ 	.short	0x0064


	//----- nvinfo : EIATTR_PARAM_CBANK
	.align		4
        /*01d4*/ 	.byte	0x04, 0x0a
        /*01d6*/ 	.short	(.L_829 - .L_828)
	.align		4
.L_828:
        /*01d8*/ 	.word	index@(.nv.constant0._Z21moe_wna16_gemm_kernelI6__halfLi4ELi8EEvPKT_PS1_PKjS3_S6_PKfPKiSA_SA_tttjjjtttbb)
        /*01dc*/ 	.short	0x0210
        /*01de*/ 	.short	0x0064


	//----- nvinfo : EIATTR_SW_WAR
	.align		4
.L_829:
        /*01e0*/ 	.byte	0x04, 0x36
        /*01e2*/ 	.short	(.L_831 - .L_830)
.L_830:
        /*01e4*/ 	.word	0x00000008
.L_831:


//--------------------- .nv.info._Z21moe_wna16_gemm_kernelI6__halfLi4ELi4EEvPKT_PS1_PKjS3_S6_PKfPKiSA_SA_tttjjjtttbb --------------------------
	.section	.nv.info._Z21moe_wna16_gemm_kernelI6__halfLi4ELi4EEvPKT_PS1_PKjS3_S6_PKfPKiSA_SA_tttjjjtttbb,"",@"SHT_CUDA_INFO"
	.sectionflags	@""
	.align	4


	//----- nvinfo : EIATTR_CUDA_API_VERSION
	.align		4
        /*0000*/ 	.byte	0x04, 0x37
        /*0002*/ 	.short	(.L_833 - .L_832)
.L_832:
        /*0004*/ 	.word	0x00000082


	//----- nvinfo : EIATTR_KPARAM_INFO
	.align		4
.L_833:
        /*0008*/ 	.byte	0x04, 0x17
        /*000a*/ 	.short	(.L_835 - .L_834)
.L_834:
        /*000c*/ 	.word	0x00000000
        /*0010*/ 	.short	0x0013
        /*0012*/ 	.short	0x0063
        /*0014*/ 	.byte	0x00, 0xf0, 0x05, 0x00


	//----- nvinfo : EIATTR_KPARAM_INFO
	.align		4
.L_835:
        /*0018*/ 	.byte	0x04, 0x17
        /*001a*/ 	.short	(.L_837 - .L_836)
.L_836:
        /*001c*/ 	.word	0x00000000
        /*0020*/ 	.short	0x0012
        /*0022*/ 	.short	0x0062
        /*0024*/ 	.byte	0x00, 0xf0, 0x05, 0x00


	//----- nvinfo : EIATTR_KPARAM_INFO
	.align		4
.L_837:
        /*0028*/ 	.byte	0x04, 0x17
        /*002a*/ 	.short	(.L_839 - .L_838)
.L_838:
        /*002c*/ 	.word	0x00000000
        /*0030*/ 	.short	0x0011
        /*0032*/ 	.short	0x0060
        /*0034*/ 	.byte	0x00, 0xf0, 0x09, 0x00


	//----- nvinfo : EIATTR_KPARAM_INFO
	.align		4
.L_839:
        /*0038*/ 	.byte	0x04, 0x17
        /*003a*/ 	.short	(.L_841 - .L_840)
.L_840:
        /*003c*/ 	.word	0x00000000
        /*0040*/ 	.short	0x0010
        /*0042*/ 	.short	0x005e
        /*0044*/ 	.byte	0x00, 0xf0, 0x09, 0x00


	//----- nvinfo : EIATTR_KPARAM_INFO
	.align		4
.L_841:
        /*0048*/ 	.byte	0x04, 0x17
        /*004a*/ 	.short	(.L_843 - .L_842)
.L_842:
        /*004c*/ 	.word	0x00000000
        /*0050*/ 	.short	0x000f
        /*0052*/ 	.short	0x005c
        /*0054*/ 	.byte	0x00, 0xf0, 0x09, 0x00


	//----- nvinfo : EIATTR_KPARAM_INFO
	.align		4
.L_843:
        /*0058*/ 	.byte	0x04, 0x17
        /*005a*/ 	.short	(.L_845 - .L_844)
.L_844:
        /*005c*/ 	.word	0x00000000
        /*0060*/ 	.short	0x000e
        /*0062*/ 	.short	0x0058
        /*0064*/ 	.byte	0x00, 0xf0, 0x11, 0x00


	//----- nvinfo : EIATTR_KPARAM_INFO
	.align		4
.L_845:
        /*0068*/ 	.byte	0x04, 0x17
        /*006a*/ 	.short	(.L_847 - .L_846)
.L_846:
        /*006c*/ 	.word	0x00000000
        /*0070*/ 	.short	0x000d
        /*0072*/ 	.short	0x0054
        /*0074*/ 	.byte	0x00, 0xf0, 0x11, 0x00


	//----- nvinfo : EIATTR_KPARAM_INFO
	.align		4
.L_847:
        /*0078*/ 	.byte	0x04, 0x17
        /*007a*/ 	.short	(.L_849 - .L_848)
.L_848:
        /*007c*/ 	.word	0x00000000
        /*0080*/ 	.short	0x000c
        /*0082*/ 	.short	0x0050
        /*0084*/ 	.byte	0x00, 0xf0, 0x11, 0x00


	//----- nvinfo : EIATTR_KPARAM_INFO
	.align		4
.L_849:
        /*0088*/ 	.byte	0x04, 0x17
        /*008a*/ 	.short	(.L_851 - .L_850)
.L_850:
        /*008c*/ 	.word	0x00000000
        /*0090*/ 	.short	0x000b
        /*0092*/ 	.short	0x004c
        /*0094*/ 	.byte	0x00, 0xf0, 0x09, 0x00


	//----- nvinfo : EIATTR_KPARAM_INFO
	.align		4
.L_851:
        /*0098*/ 	.byte	0x04, 0x17
        /*009a*/ 	.short	(.L_853 - .L_852)
.L_852:
        /*009c*/ 	.word	0x00000000
        /*00a0*/ 	.short	0x000a
        /*00a2*/ 	.short	0x004a
        /*00a4*/ 	.byte	0x00, 0xf0, 0x09, 0x00


	//----- nvinfo : EIATTR_KPARAM_INFO
	.align		4
.L_853:
        /*00a8*/ 	.byte	0x04, 0x17
        /*00aa*/ 	.short	(.L_855 - .L_854)
.L_854:
        /*00ac*/ 	.word	0x00000000
        /*00b0*/ 	.short	0x0009
        /*00b2*/ 	.short	0x0048
        /*00b4*/ 	.byte	0x00, 0xf0, 0x09, 0x00


	//----- nvinfo : EIATTR_KPARAM_INFO
	.align		4
.L_855:
        /*00b8*/ 	.byte	0x04, 0x17
        /*00ba*/ 	.short	(.L_857 - .L_856)
.L_856:
        /*00bc*/ 	.word	0x00000000
        /*00c0*/ 	.short	0x0008
        /*00c2*/ 	.short	0x0040
        /*00c4*/ 	.byte	0x00, 0xf0, 0x21, 0x00


	//----- nvinfo : EIATTR_KPARAM_INFO
	.align		4
.L_857:
        /*00c8*/ 	.byte	0x04, 0x17
        /*00ca*/ 	.short	(.L_859 - .L_858)
.L_858:
        /*00cc*/ 	.word	0x00000000
        /*00d0*/ 	.short	0x0007
        /*00d2*/ 	.short	0x0038
        /*00d4*/ 	.byte	0x00, 0xf0, 0x21, 0x00


	//----- nvinfo : EIATTR_KPARAM_INFO
	.align		4
.L_859:
        /*00d8*/ 	.byte	0x04, 0x17
        /*00da*/ 	.short	(.L_861 - .L_860)
.L_860:
        /*00dc*/ 	.word	0x00000000
        /*00e0*/ 	.short	0x0006
        /*00e2*/ 	.short	0x0030
        /*00e4*/ 	.byte	0x00, 0xf0, 0x21, 0x00


	//----- nvinfo : EIATTR_KPARAM_INFO
	.align		4
.L_861:
        /*00e8*/ 	.byte	0x04, 0x17
        /*00ea*/ 	.short	(.L_863 - .L_862)
.L_862:
        /*00ec*/ 	.word	0x00000000
        /*00f0*/ 	.short	0x0005
        /*00f2*/ 	.short	0x0028
        /*00f4*/ 	.byte	0x00, 0xf0, 0x21, 0x00


	//----- nvinfo : EIATTR_KPARAM_INFO
	.align		4
.L_863:
        /*00f8*/ 	.byte	0x04, 0x17
        /*00fa*/ 	.short	(.L_865 - .L_864)
.L_864:
        /*00fc*/ 	.word	0x00000000
        /*0100*/ 	.short	0x0004
        /*0102*/ 	.short	0x0020
        /*0104*/ 	.byte	0x00, 0xf0, 0x21, 0x00


	//----- nvinfo : EIATTR_KPARAM_INFO
	.align		4
.L_865:
        /*0108*/ 	.byte	0x04, 0x17
        /*010a*/ 	.short	(.L_867 - .L_866)
.L_866:
        /*010c*/ 	.word	0x00000000
        /*0110*/ 	.short	0x0003
        /*0112*/ 	.short	0x0018
        /*0114*/ 	.byte	0x00, 0xf0, 0x21, 0x00


	//----- nvinfo : EIATTR_KPARAM_INFO
	.align		4
.L_867:
        /*0118*/ 	.byte	0x04, 0x17
        /*011a*/ 	.short	(.L_869 - .L_868)
.L_868:
        /*011c*/ 	.word	0x00000000
        /*0120*/ 	.short	0x0002
        /*0122*/ 	.short	0x0010
        /*0124*/ 	.byte	0x00, 0xf0, 0x21, 0x00


	//----- nvinfo : EIATTR_KPARAM_INFO
	.align		4
.L_869:
        /*0128*/ 	.byte	0x04, 0x17
        /*012a*/ 	.short	(.L_871 - .L_870)
.L_870:
        /*012c*/ 	.word	0x00000000
        /*0130*/ 	.short	0x0001
        /*0132*/ 	.short	0x0008
        /*0134*/ 	.byte	0x00, 0xf0, 0x21, 0x00


	//----- nvinfo : EIATTR_KPARAM_INFO
	.align		4
.L_871:
        /*0138*/ 	.byte	0x04, 0x17
        /*013a*/ 	.short	(.L_873 - .L_872)
.L_872:
        /*013c*/ 	.word	0x00000000
        /*0140*/ 	.short	0x0000
        /*0142*/ 	.short	0x0000
        /*0144*/ 	.byte	0x00, 0xf0, 0x21, 0x00


	//----- nvinfo : EIATTR_SPARSE_MMA_MASK
	.align		4
.L_873:
        /*0148*/ 	.byte	0x03, 0x50
        /*014a*/ 	.short	0x0000


	//----- nvinfo : EIATTR_MAXREG_COUNT
	.align		4
        /*014c*/ 	.byte	0x03, 0x1b
        /*014e*/ 	.short	0x00ff


	//----- nvinfo : EIATTR_NUM_BARRIERS
	.align		4
        /*0150*/ 	.byte	0x02, 0x4c
        /*0152*/ 	.byte	0x01
	.zero		1


	//----- nvinfo : EIATTR_MERCURY_ISA_VERSION
	.align		4
        /*0154*/ 	.byte	0x03, 0x5f
        /*0156*/ 	.short	0x0101


	//----- nvinfo : EIATTR_ATOM16_EMUL_INSTR_REG_MAP
	.align		4
        /*0158*/ 	.byte	0x04, 0x2e
        /*015a*/ 	.short	(.L_875 - .L_874)


	//   ....[0]....
.L_874:
        /*015c*/ 	.word	0x00002610
        /*0160*/ 	.short	0x000a
        /*0162*/ 	.short	0x0000


	//   ....[1]....
        /*0164*/ 	.word	0x00002680
        /*0168*/ 	.short	0x000a
        /*016a*/ 	.short	0x0000


	//   ....[2]....
        /*016c*/ 	.word	0x00002800
        /*0170*/ 	.short	0x000a
        /*0172*/ 	.short	0x0000


	//   ....[3]....
        /*0174*/ 	.word	0x00002860
        /*0178*/ 	.short	0x000a
        /*017a*/ 	.short	0x0000


	//   ....[4]....
        /*017c*/ 	.word	0x000029e0
        /*0180*/ 	.short	0x000a
        /*0182*/ 	.short	0x0000


	//   ....[5]....
        /*0184*/ 	.word	0x00002a40
        /*0188*/ 	.short	0x000a
        /*018a*/ 	.short	0x0000


	//   ....[6]....
        /*018c*/ 	.word	0x00002bc0
        /*0190*/ 	.short	0x0004
        /*0192*/ 	.short	0x0000


	//   ....[7]....
        /*0194*/ 	.word	0x00002c20
        /*0198*/ 	.short	0x0004
        /*019a*/ 	.short	0x0000


	//   ....[8]....
        /*019c*/ 	.word	0x00002e40
        /*01a0*/ 	.short	0x0002
        /*01a2*/ 	.short	0x0000


	//   ....[9]....
        /*01a4*/ 	.word	0x00002ed0
        /*01a8*/ 	.short	0x0002
        /*01aa*/ 	.short	0x0000


	//----- nvinfo : EIATTR_EXIT_INSTR_OFFSETS
	.align		4
.L_875:
        /*01ac*/ 	.byte	0x04, 0x1c
        /*01ae*/ 	.short	(.L_877 - .L_876)


	//   ....[0]....
.L_876:
        /*01b0*/ 	.word	0x000000c0


	//   ....[1]....
        /*01b4*/ 	.word	0x00000b50


	//   ....[2]....
        /*01b8*/ 	.word	0x00000ba0


	//   ....[3]....
        /*01bc*/ 	.word	0x000023d0


	//   ....[4]....
        /*01c0*/ 	.word	0x00002cc0


	//   ....[5]....
        /*01c4*/ 	.word	0x00002f70


	//----- nvinfo : EIATTR_CRS_STACK_SIZE
	.align		4
.L_877:
        /*01c8*/ 	.byte	0x04, 0x1e
        /*01ca*/ 	.short	(.L_879 - .L_878)
.L_878:
        /*01cc*/ 	.word	0x00000000


	//----- nvinfo : EIATTR_CBANK_PARAM_SIZE
	.align		4
.L_879:
        /*01d0*/ 	.byte	0x03, 0x19
        /*01d2*/ 	.short	0x0064


	//----- nvinfo : EIATTR_PARAM_CBANK
	.align		4
        /*01d4*/ 	.byte	0x04, 0x0a
        /*01d6*/ 	.short	(.L_881 - .L_880)
	.align		4
.L_880:
        /*01d8*/ 	.word	index@(.nv.constant0._Z21moe_wna16_gemm_kernelI6__halfLi4ELi4EEvPKT_PS1_PKjS3_S6_PKfPKiSA_SA_tttjjjtttbb)
        /*01dc*/ 	.short	0x0210
        /*01de*/ 	.short	0x0064


	//----- nvinfo : EIATTR_SW_WAR
	.align		4
.L_881:
        /*01e0*/ 	.byte	0x04, 0x36
        /*01e2*/ 	.short	(.L_883 - .L_882)
.L_882:
        /*01e4*/ 	.word	0x00000008
.L_883:


//--------------------- .nv.info._Z21moe_wna16_gemm_kernelI6__halfLi4ELi2EEvPKT_PS1_PKjS3_S6_PKfPKiSA_SA_tttjjjtttbb --------------------------
	.section	.nv.info._Z21moe_wna16_gemm_kernelI6__halfLi4ELi2EEvPKT_PS1_PKjS3_S6_PKfPKiSA_SA_tttjjjtttbb,"",@"SHT_CUDA_INFO"
	.sectionflags	@""
	.align	4


	//----- nvinfo : EIATTR_CUDA_API_VERSION
	.align		4
        /*0000*/ 	.byte	0x04, 0x37
        /*0002*/ 	.short	(.L_885 - .L_884)
.L_884:
        /*0004*/ 	.word	0x00000082


	//----- nvinfo : EIATTR_KPARAM_INFO
	.align		4
.L_885:
        /*0008*/ 	.byte	0x04, 0x17
        /*000a*/ 	.short	(.L_887 - .L_886)
.L_886:
        /*000c*/ 	.word	0x00000000
        /*0010*/ 	.short	0x0013
        /*0012*/ 	.short	0x0063
        /*0014*/ 	.byte	0x00, 0xf0, 0x05, 0x00


	//----- nvinfo : EIATTR_KPARAM_INFO
	.align		4
.L_887:
        /*0018*/ 	.byte	0x04, 0x17
        /*001a*/ 	.short	(.L_889 - .L_888)
.L_888:
        /*001c*/ 	.word	0x00000000
        /*0020*/ 	.short	0x0012
        /*0022*/ 	.short	0x0062
        /*0024*/ 	.byte	0x00, 0xf0, 0x05, 0x00


	//----- nvinfo : EIATTR_KPARAM_INFO
	.align		4
.L_889:
        /*0028*/ 	.byte	0x04, 0x17
        /*002a*/ 	.short	(.L_891 - .L_890)
.L_890:
        /*002c*/ 	.word	0x00000000
        /*0030*/ 	.short	0x0011
        /*0032*/ 	.short	0x0060
        /*0034*/ 	.byte	0x00, 0xf0, 0x09, 0x00


	//----- nvinfo : EIATTR_KPARAM_INFO
	.align		4
.L_891:
        /*0038*/ 	.byte	0x04, 0x17
        /*003a*/ 	.short	(.L_893 - .L_892)
.L_892:
        /*003c*/ 	.word	0x00000000
        /*0040*/ 	.short	0x0010
        /*0042*/ 	.short	0x005e
        /*0044*/ 	.byte	0x00, 0xf0, 0x09, 0x00


	//----- nvinfo : EIATTR_KPARAM_INFO
	.align		4
.L_893:
        /*0048*/ 	.byte	0x04, 0x17
        /*004a*/ 	.short	(.L_895 - .L_894)
.L_894:
        /*004c*/ 	.word	0x00000000
        /*0050*/ 	.short	0x000f
        /*0052*/ 	.short	0x005c
        /*0054*/ 	.byte	0x00, 0xf0, 0x09, 0x00


	//----- nvinfo : EIATTR_KPARAM_INFO
	.align		4
.L_895:
        /*0058*/ 	.byte	0x04, 0x17
        /*005a*/ 	.short	(.L_897 - .L_896)
.L_896:
        /*005c*/ 	.word	0x00000000
        /*0060*/ 	.short	0x000e
        /*0062*/ 	.short	0x0058
        /*0064*/ 	.byte	0x00, 0xf0, 0x11, 0x00


	//----- nvinfo : EIATTR_KPARAM_INFO
	.align		4
.L_897:
        /*0068*/ 	.byte	0x04, 0x17
        /*006a*/ 	.short	(.L_899 - .L_898)
.L_898:
        /*006c*/ 	.word	0x00000000
        /*0070*/ 	.short	0x000d
        /*0072*/ 	.short	0x0054
        /*0074*/ 	.byte	0x00, 0xf0, 0x11, 0x00


	//----- nvinfo : EIATTR_KPARAM_INFO
	.align		4
.L_899:
        /*0078*/ 	.byte	0x04, 0x17
        /*007a*/ 	.short	(.L_901 - .L_900)
.L_900:
        /*007c*/ 	.word	0x00000000
        /*0080*/ 	.short	0x000c
        /*0082*/ 	.short	0x0050
        /*0084*/ 	.byte	0x00, 0xf0, 0x11, 0x00


	//----- nvinfo : EIATTR_KPARAM_INFO
	.align		4
.L_901:
        /*0088*/ 	.byte	0x04, 0x17
        /*008a*/ 	.short	(.L_903 - .L_902)
.L_902:
        /*008c*/ 	.word	0x00000000
        /*0090*/ 	.short	0x000b
        /*0092*/ 	.short	0x004c
        /*0094*/ 	.byte	0x00, 0xf0, 0x09, 0x00


	//----- nvinfo : EIATTR_KPARAM_INFO
	.align		4
.L_903:
        /*0098*/ 	.byte	0x04, 0x17
        /*009a*/ 	.short	(.L_905 - .L_904)
.L_904:
        /*009c*/ 	.word	0x00000000
        /*00a0*/ 	.short	0x000a
        /*00a2*/ 	.short	0x004a
        /*00a4*/ 	.byte	0x00, 0xf0, 0x09, 0x00


	//----- nvinfo : EIATTR_KPARAM_INFO
	.align		4
.L_905:
        /*00a8*/ 	.byte	0x04, 0x17
        /*00aa*/ 	.short	(.L_907 - .L_906)
.L_906:
        /*00ac*/ 	.word	0x00000000
        /*00b0*/ 	.short	0x0009
        /*00b2*/ 	.short	0x0048
        /*00b4*/ 	.byte	0x00, 0xf0, 0x09, 0x00


	//----- nvinfo : EIATTR_KPARAM_INFO
	.align		4
.L_907:
        /*00b8*/ 	.byte	0x04, 0x17
        /*00ba*/ 	.short	(.L_909 - .L_908)
.L_908:
        /*00bc*/ 	.word	0x00000000
        /*00c0*/ 	.short	0x0008
        /*00c2*/ 	.short	0x0040
        /*00c4*/ 	.byte	0x00, 0xf0, 0x21, 0x00


	//----- nvinfo : EIATTR_KPARAM_INFO
	.align		4
.L_909:
        /*00c8*/ 	.byte	0x04, 0x17
        /*00ca*/ 	.short	(.L_911 - .L_910)
.L_910:
        /*00cc*/ 	.word	0x00000000
        /*00d0*/ 	.short	0x0007
        /*00d2*/ 	.short	0x0038
        /*00d4*/ 	.byte	0x00, 0xf0, 0x21, 0x00


	//----- nvinfo : EIATTR_KPARAM_INFO
	.align		4
.L_911:
        /*00d8*/ 	.byte	0x04, 0x17
        /*00da*/ 	.short	(.L_913 - .L_912)
.L_912:
        /*00dc*/ 	.word	0x00000000
        /*00e0*/ 	.short	0x0006
        /*00e2*/ 	.short	0x0030
        /*00e4*/ 	.byte	0x00, 0xf0, 0x21, 0x00


	//----- nvinfo : EIATTR_KPARAM_INFO
	.align		4
.L_913:
        /*00e8*/ 	.byte	0x04, 0x17
        /*00ea*/ 	.short	(.L_915 - .L_914)
.L_914:
        /*00ec*/ 	.word	0x00000000
        /*00f0*/ 	.short	0x0005
        /*00f2*/ 	.short	0x0028
        /*00f4*/ 	.byte	0x00, 0xf0, 0x21, 0x00


	//----- nvinfo : EIATTR_KPARAM_INFO
	.align		4
.L_915:
        /*00f8*/ 	.byte	0x04, 0x17
        /*00fa*/ 	.short	(.L_917 - .L_916)
.L_916:
        /*00fc*/ 	.word	0x00000000
        /*0100*/ 	.short	0x0004
        /*0102*/ 	.short	0x0020
        /*0104*/ 	.byte	0x00, 0xf0, 0x21, 0x00


	//----- nvinfo : EIATTR_KPARAM_INFO
	.align		4
.L_917:
        /*0108*/ 	.byte	0x04, 0x17
        /*010a*/ 	.short	(.L_919 - .L_918)
.L_918:
        /*010c*/ 	.word	0x00000000
        /*0110*/ 	.short	0x0003
        /*0112*/ 	.short	0x0018
        /*0114*/ 	.byte	0x00, 0xf0, 0x21, 0x00


	//----- nvinfo : EIATTR_KPARAM_INFO
	.align		4
.L_919:
        /*0118*/ 	.byte	0x04, 0x17
        /*011a*/ 	.short	(.L_921 - .L_920)
.L_920:
        /*011c*/ 	.word	0x00000000
        /*0120*/ 	.short	0x0002
        /*0122*/ 	.short	0x0010
        /*0124*/ 	.byte	0x00, 0xf0, 0x21, 0x00


	//----- nvinfo : EIATTR_KPARAM_INFO
	.align		4
.L_921:
        /*0128*/ 	.byte	0x04, 0x17
        /*012a*/ 	.short	(.L_923 - .L_922)
.L_922:
        /*012c*/ 	.word	0x00000000
        /*0130*/ 	.short	0x0001
        /*0132*/ 	.short	0x0008
        /*0134*/ 	.byte	0x00, 0xf0, 0x21, 0x00


	//----- nvinfo : EIATTR_KPARAM_INFO
	.align		4
.L_923:
        /*0138*/ 	.byte	0x04, 0x17
        /*013a*/ 	.short	(.L_925 - .L_924)
.L_924:
        /*013c*/ 	.word	0x00000000
        /*0140*/ 	.short	0x0000
        /*0142*/ 	.short	0x0000
        /*0144*/ 	.byte	0x00, 0xf0, 0x21, 0x00


	//----- nvinfo : EIATTR_SPARSE_MMA_MASK
	.align		4
.L_925:
        /*0148*/ 	.byte	0x03, 0x50
        /*014a*/ 	.short	0x0000


	//----- nvinfo : EIATTR_MAXREG_COUNT
	.align		4
        /*014c*/ 	.byte	0x03, 0x1b
        /*014e*/ 	.short	0x00ff


	//----- nvinfo : EIATTR_NUM_BARRIERS
	.align		4
        /*0150*/ 	.byte	0x02, 0x4c
        /*0152*/ 	.byte	0x01
	.zero		1


	//----- nvinfo : EIATTR_MERCURY_ISA_VERSION
	.align		4
        /*0154*/ 	.byte	0x03, 0x5f
        /*0156*/ 	.short	0x0101


	//----- nvinfo : EIATTR_ATOM16_EMUL_INSTR_REG_MAP
	.align		4
        /*0158*/ 	.byte	0x04, 0x2e
        /*015a*/ 	.short	(.L_927 - .L_926)


	//   ....[0]....
.L_926:
        /*015c*/ 	.word	0x00002630
        /*0160*/ 	.short	0x000a
        /*0162*/ 	.short	0x0000


	//   ....[1]....
        /*0164*/ 	.word	0x000026a0
        /*0168*/ 	.short	0x000a
        /*016a*/ 	.short	0x0000


	//   ....[2]....
        /*016c*/ 	.word	0x00002820
        /*0170*/ 	.short	0x000a
        /*0172*/ 	.short	0x0000


	//   ....[3]....
        /*0174*/ 	.word	0x00002880
        /*0178*/ 	.short	0x000a
        /*017a*/ 	.short	0x0000


	//   ....[4]....
        /*017c*/ 	.word	0x00002a00
        /*0180*/ 	.short	0x000a
        /*0182*/ 	.short	0x0000


	//   ....[5]....
        /*0184*/ 	.word	0x00002a60
        /*0188*/ 	.short	0x000a
        /*018a*/ 	.short	0x0000


	//   ....[6]....
        /*018c*/ 	.word	0x00002be0
        /*0190*/ 	.short	0x0004
        /*0192*/ 	.short	0x0000


	//   ....[7]....
        /*0194*/ 	.word	0x00002c40
        /*0198*/ 	.short	0x0004
        /*019a*/ 	.short	0x0000


	//   ....[8]....
        /*019c*/ 	.word	0x00002e60
        /*01a0*/ 	.short	0x0002
        /*01a2*/ 	.short	0x0000


	//   ....[9]....
        /*01a4*/ 	.word	0x00002ef0
        /*01a8*/ 	.short	0x0002
        /*01aa*/ 	.short	0x0000


	//----- nvinfo : EIATTR_EXIT_INSTR_OFFSETS
	.align		4
.L_927:
        /*01ac*/ 	.byte	0x04, 0x1c
        /*01ae*/ 	.short	(.L_929 - .L_928)


	//   ....[0]....
.L_928:
        /*01b0*/ 	.word	0x000000c0


	//   ....[1]....
        /*01b4*/ 	.word	0x00000b50


	//   ....[2]....
        /*01b8*/ 	.word	0x00000ba0


	//   ....[3]....
        /*01bc*/ 	.word	0x000023f0


	//   ....[4]....
        /*01c0*/ 	.word	0x00002ce0


	//   ....[5]....
        /*01c4*/ 	.word	0x00002f90


	//----- nvinfo : EIATTR_CRS_STACK_SIZE
	.align		4
.L_929:
        /*01c8*/ 	.byte	0x04, 0x1e
        /*01ca*/ 	.short	(.L_931 - .L_930)
.L_930:
        /*01cc*/ 	.word	0x00000000


	//----- nvinfo : EIATTR_CBANK_PARAM_SIZE
	.align		4
.L_931:
        /*01d0*/ 	.byte	0x03, 0x19
        /*01d2*/ 	.short	0x0064


	//----- nvinfo : EIATTR_PARAM_CBANK
	.align		4
        /*01d4*/ 	.byte	0x04, 0x0a
        /*01d6*/ 	.short	(.L_933 - .L_932)
	.align		4
.L_932:
        /*01d8*/ 	.word	index@(.nv.constant0._Z21moe_wna16_gemm_kernelI6__halfLi4ELi2EEvPKT_PS1_PKjS3_S6_PKfPKiSA_SA_tttjjjtttbb)
        /*01dc*/ 	.short	0x0210
        /*01de*/ 	.short	0x0064


	//----- nvinfo : EIATTR_SW_WAR
	.align		4
.L_933:
        /*01e0*/ 	.byte	0x04, 0x36
        /*01e2*/ 	.short	(.L_935 - .L_934)
.L_934:
        /*01e4*/ 	.word	0x00000008
.L_935:


//--------------------- .nv.info._Z21moe_wna16_gemm_kernelI6__halfLi4ELi1EEvPKT_PS1_PKjS3_S6_PKfPKiSA_SA_tttjjjtttbb --------------------------
	.section	.nv.info._Z21moe_wna16_gemm_kernelI6__halfLi4ELi1EEvPKT_PS1_PKjS3_S6_PKfPKiSA_SA_tttjjjtttbb,"",@"SHT_CUDA_INFO"
	.sectionflags	@""
	.align	4


	//----- nvinfo : EIATTR_CUDA_API_VERSION
	.align		4
        /*0000*/ 	.byte	0x04, 0x37
        /*0002*/ 	.short	(.L_937 - .L_936)
.L_936:
        /*0004*/ 	.word	0x00000082


	//----- nvinfo : EIATTR_KPARAM_INFO
	.align		4
.L_937:
        /*0008*/ 	.byte	0x04, 0x17
        /*000a*/ 	.short	(.L_939 - .L_938)
.L_938:
        /*000c*/ 	.word	0x00000000
        /*0010*/ 	.short	0x0013
        /*0012*/ 	.short	0x0063
        /*0014*/ 	.byte	0x00, 0xf0, 0x05, 0x00


	//----- nvinfo : EIATTR_KPARAM_INFO
	.align		4
.L_939:
        /*0018*/ 	.byte	0x04, 0x17
        /*001a*/ 	.short	(.L_941 - .L_940)
.L_940:
        /*001c*/ 	.word	0x00000000
        /*0020*/ 	.short	0x0012
        /*0022*/ 	.short	0x0062
        /*0024*/ 	.byte	0x00, 0xf0, 0x05, 0x00


	//----- nvinfo : EIATTR_KPARAM_INFO
	.align		4
.L_941:
        /*0028*/ 	.byte	0x04, 0x17
        /*002a*/ 	.short	(.L_943 - .L_942)
.L_942:
        /*002c*/ 	.word	0x00000000
        /*0030*/ 	.short	0x0011
        /*0032*/ 	.short	0x0060
        /*0034*/ 	.byte	0x00, 0xf0, 0x09, 0x00


	//----- nvinfo : EIATTR_KPARAM_INFO
	.align		4
.L_943:
        /*0038*/ 	.byte	0x04, 0x17
        /*003a*/ 	.short	(.L_945 - .L_944)
.L_944:
        /*003c*/ 	.word	0x00000000
        /*0040*/ 	.short	0x0010
        /*0042*/ 	.short	0x005e
        /*0044*/ 	.byte	0x00, 0xf0, 0x09, 0x00


	//----- nvinfo : EIATTR_KPARAM_INFO
	.align		4
.L_945:
        /*0048*/ 	.byte	0x04, 0x17
        /*004a*/ 	.short	(.L_947 - .L_946)
.L_946:
        /*004c*/ 	.word	0x00000000
        /*0050*/ 	.short	0x000f
        /*0052*/ 	.short	0x005c
        /*0054*/ 	.byte	0x00, 0xf0, 0x09, 0x00


	//----- nvinfo : EIATTR_KPARAM_INFO
	.align		4
.L_947:
        /*0058*/ 	.byte	0x04, 0x17
        /*005a*/ 	.short	(.L_949 - .L_948)
.L_948:
        /*005c*/ 	.word	0x00000000
        /*0060*/ 	.short	0x000e
        /*0062*/ 	.short	0x0058
        /*0064*/ 	.byte	0x00, 0xf0, 0x11, 0x00


	//----- nvinfo : EIATTR_KPARAM_INFO
	.align		4
.L_949:
        /*0068*/ 	.byte	0x04, 0x17
        /*006a*/ 	.short	(.L_951 - .L_950)
.L_950:
        /*006c*/ 	.word	0x00000000
        /*0070*/ 	.short	0x000d
        /*0072*/ 	.short	0x0054
        /*0074*/ 	.byte	0x00, 0xf0, 0x11, 0x00


	//----- nvinfo : EIATTR_KPARAM_INFO
	.align		4
.L_951:
        /*0078*/ 	.byte	0x04, 0x17
        /*007a*/ 	.short	(.L_953 - .L_952)
.L_952:
        /*007c*/ 	.word	0x00000000
        /*0080*/ 	.short	0x000c
        /*0082*/ 	.short	0x0050
        /*0084*/ 	.byte	0x00, 0xf0, 0x11, 0x00


	//----- nvinfo : EIATTR_KPARAM_INFO
	.align		4
.L_953:
        /*0088*/ 	.byte	0x04, 0x17
        /*008a*/ 	.short	(.L_955 - .L_954)
.L_954:
        /*008c*/ 	.word	0x00000000
        /*0090*/ 	.short	0x000b
        /*0092*/ 	.short	0x004c
        /*0094*/ 	.byte	0x00, 0xf0, 0x09, 0x00


	//----- nvinfo : EIATTR_KPARAM_INFO
	.align		4
.L_955:
        /*0098*/ 	.byte	0x04, 0x17
        /*009a*/ 	.short	(.L_957 - .L_956)
.L_956:
        /*009c*/ 	.word	0x00000000
        /*00a0*/ 	.short	0x000a
        /*00a2*/ 	.short	0x004a
        /*00a4*/ 	.byte	0x00, 0xf0, 0x09, 0x00


	//----- nvinfo : EIATTR_KPARAM_INFO
	.align		4
.L_957:
        /*00a8*/ 	.byte	0x04, 0x17
        /*00aa*/ 	.short	(.L_959 - .L_958)
.L_958:
        /*00ac*/ 	.word	0x00000000
        /*00b0*/ 	.short	0x0009
        /*00b2*/ 	.short	0x0048
        /*00b4*/ 	.byte	0x00, 0xf0, 0x09, 0x00


	//----- nvinfo : EIATTR_KPARAM_INFO
	.align		4
.L_959:
        /*00b8*/ 	.byte	0x04, 0x17
        /*00ba*/ 	.short	(.L_961 - .L_960)
.L_960:
        /*00bc*/ 	.word	0x00000000
        /*00c0*/ 	.short	0x0008
        /*00c2*/ 	.short	0x0040
        /*00c4*/ 	.byte	0x00, 0xf0, 0x21, 0x00


	//----- nvinfo : EIATTR_KPARAM_INFO
	.align		4
.L_961:
        /*00c8*/ 	.byte	0x04, 0x17
        /*00ca*/ 	.short	(.L_963 - .L_962)
.L_962:
        /*00cc*/ 	.word	0x00000000
        /*00d0*/ 	.short	0x0007
        /*00d2*/ 	.short	0x0038
        /*00d4*/ 	.byte	0x00, 0xf0, 0x21, 0x00


	//----- nvinfo : EIATTR_KPARAM_INFO
	.align		4
.L_963:
        /*00d8*/ 	.byte	0x04, 0x17
        /*00da*/ 	.short	(.L_965 - .L_964)
.L_964:
        /*00dc*/ 	.word	0x00000000
        /*00e0*/ 	.short	0x0006
        /*00e2*/ 	.short	0x0030
        /*00e4*/ 	.byte	0x00, 0xf0, 0x21, 0x00


	//----- nvinfo : EIATTR_KPARAM_INFO
	.align		4
.L_965:
        /*00e8*/ 	.byte	0x04, 0x17
        /*00ea*/ 	.short	(.L_967 - .L_966)
.L_966:
        /*00ec*/ 	.word	0x00000000
        /*00f0*/ 	.short	0x0005
        /*00f2*/ 	.short	0x0028
        /*00f4*/ 	.byte	0x00, 0xf0, 0x21, 0x00


	//----- nvinfo : EIATTR_KPARAM_INFO
	.align		4
.L_967:
        /*00f8*/ 	.byte	0x04, 0x17
        /*00fa*/ 	.short	(.L_969 - .L_968)
.L_968:
        /*00fc*/ 	.word	0x00000000
        /*0100*/ 	.short	0x0004
        /*0102*/ 	.short	0x0020
        /*0104*/ 	.byte	0x00, 0xf0, 0x21, 0x00


	//----- nvinfo : EIATTR_KPARAM_INFO
	.align		4
.L_969:
        /*0108*/ 	.byte	0x04, 0x17
        /*010a*/ 	.short	(.L_971 - .L_970)
.L_970:
        /*010c*/ 	.word	0x00000000
        /*0110*/ 	.short	0x0003
        /*0112*/ 	.short	0x0018
        /*0114*/ 	.byte	0x00, 0xf0, 0x21, 0x00


	//----- nvinfo : EIATTR_KPARAM_INFO
	.align		4
.L_971:
        /*0118*/ 	.byte	0x04, 0x17
        /*011a*/ 	.short	(.L_973 - .L_972)
.L_972:
        /*011c*/ 	.word	0x00000000
        /*0120*/ 	.short	0x0002
        /*0122*/ 	.short	0x0010
        /*0124*/ 	.byte	0x00, 0xf0, 0x21, 0x00


	//----- nvinfo : EIATTR_KPARAM_INFO
	.align		4
.L_973:
        /*0128*/ 	.byte	0x04, 0x17
        /*012a*/ 	.short	(.L_975 - .L_974)
.L_974:
        /*012c*/ 	.word	0x00000000
        /*0130*/ 	.short	0x0001
        /*0132*/ 	.short	0x0008
        /*0134*/ 	.byte	0x00, 0xf0, 0x21, 0x00


	//----- nvinfo : EIATTR_KPARAM_INFO
	.align		4
.L_975:
        /*0138*/ 	.byte	0x04, 0x17
        /*013a*/ 	.short	(.L_977 - .L_976)
.L_976:
        /*013c*/ 	.word	0x00000000
        /*0140*/ 	.short	0x0000
        /*0142*/ 	.short	0x0000
        /*0144*/ 	.byte	0x00, 0xf0, 0x21, 0x00


	//----- nvinfo : EIATTR_SPARSE_MMA_MASK
	.align		4
.L_977:
        /*0148*/ 	.byte	0x03, 0x50
        /*014a*/ 	.short	0x0000


	//----- nvinfo : EIATTR_MAXREG_COUNT
	.align		4
        /*014c*/ 	.byte	0x03, 0x1b
        /*014e*/ 	.short	0x00ff


	//----- nvinfo : EIATTR_NUM_BARRIERS
	.align		4
        /*0150*/ 	.byte	0x02, 0x4c
        /*0152*/ 	.byte	0x01
	.zero		1


	//----- nvinfo : EIATTR_MERCURY_ISA_VERSION
	.align		4
        /*0154*/ 	.byte	0x03, 0x5f
        /*0156*/ 	.short	0x0101


	//----- nvinfo : EIATTR_ATOM16_EMUL_INSTR_REG_MAP
	.align		4
        /*0158*/ 	.byte	0x04, 0x2e
        /*015a*/ 	.short	(.L_979 - .L_978)


	//   ....[0]....
.L_978:
        /*015c*/ 	.word	0x00002560
        /*0160*/ 	.short	0x000a
        /*0162*/ 	.short	0x0000


	//   ....[1]....
        /*0164*/ 	.word	0x000025d0
        /*0168*/ 	.short	0x000a
        /*016a*/ 	.short	0x0000


	//   ....[2]....
        /*016c*/ 	.word	0x00002750
        /*0170*/ 	.short	0x000a
        /*0172*/ 	.short	0x0000


	//   ....[3]....
        /*0174*/ 	.word	0x000027b0
        /*0178*/ 	.short	0x000a
        /*017a*/ 	.short	0x0000


	//   ....[4]....
        /*017c*/ 	.word	0x00002930
        /*0180*/ 	.short	0x000a
        /*0182*/ 	.short	0x0000


	//   ....[5]....
        /*0184*/ 	.word	0x00002990
        /*0188*/ 	.short	0x000a
        /*018a*/ 	.short	0x0000


	//   ....[6]....
        /*018c*/ 	.word	0x00002b10
        /*0190*/ 	.short	0x0004
        /*0192*/ 	.short	0x0000


	//   ....[7]....
        /*0194*/ 	.word	0x00002b70
        /*0198*/ 	.short	0x0004
        /*019a*/ 	.short	0x0000


	//   ....[8]....
        /*019c*/ 	.word	0x00002d90
        /*01a0*/ 	.short	0x0002
        /*01a2*/ 	.short	0x0000


	//   ....[9]....
        /*01a4*/ 	.word	0x00002e20
        /*01a8*/ 	.short	0x0002
        /*01aa*/ 	.short	0x0000


	//----- nvinfo : EIATTR_EXIT_INSTR_OFFSETS
	.align		4
.L_979:
        /*01ac*/ 	.byte	0x04, 0x1c
        /*01ae*/ 	.short	(.L_981 - .L_980)


	//   ....[0]....
.L_980:
        /*01b0*/ 	.word	0x000000c0


	//   ....[1]....
        /*01b4*/ 	.word	0x00000b50


	//   ....[2]....
        /*01b8*/ 	.word	0x00000ba0


	//   ....[3]....
        /*01bc*/ 	.word	0x00002320


	//   ....[4]....
        /*01c0*/ 	.word	0x00002c10


	//   ....[5]....
        /*01c4*/ 	.word	0x00002ec0


	//----- nvinfo : EIATTR_CRS_STACK_SIZE
	.align		4
.L_981:
        /*01c8*/ 	.byte	0x04, 0x1e
        /*01ca*/ 	.short	(.L_983 - .L_982)
.L_982:
        /*01cc*/ 	.word	0x00000000


	//----- nvinfo : EIATTR_CBANK_PARAM_SIZE
	.align		4
.L_983:
        /*01d0*/ 	.byte	0x03, 0x19
        /*01d2*/ 	.short	0x0064


	//----- nvinfo : EIATTR_PARAM_CBANK
	.align		4
        /*01d4*/ 	.byte	0x04, 0x0a
        /*01d6*/ 	.short	(.L_985 - .L_984)
	.align		4
.L_984:
        /*01d8*/ 	.word	index@(.nv.constant0._Z21moe_wna16_gemm_kernelI6__halfLi4ELi1EEvPKT_PS1_PKjS3_S6_PKfPKiSA_SA_tttjjjtttbb)
        /*01dc*/ 	.short	0x0210
        /*01de*/ 	.short	0x0064


	//----- nvinfo : EIATTR_SW_WAR
	.align		4
.L_985:
        /*01e0*/ 	.byte	0x04, 0x36
        /*01e2*/ 	.short	(.L_987 - .L_986)
.L_986:
        /*01e4*/ 	.word	0x00000008
.L_987:


//--------------------- .nv.callgraph             --------------------------
	.section	.nv.callgraph,"",@"SHT_CUDA_CALLGRAPH"
	.align	4
	.sectionentsize	8
	.align		4
        /*0000*/ 	.word	0x00000000
	.align		4
        /*0004*/ 	.word	0xffffffff
	.align		4
        /*0008*/ 	.word	0x00000000
	.align		4
        /*000c*/ 	.word	0xfffffffe
	.align		4
        /*0010*/ 	.word	0x00000000
	.align		4
        /*0014*/ 	.word	0xfffffffd
	.align		4
        /*0018*/ 	.word	0x00000000
	.align		4
        /*001c*/ 	.word	0xfffffffc


//--------------------- .nv.constant4             --------------------------
	.section	.nv.constant4,"a",@progbits
	.align	8
	.align		8
.nv.constant4:
        /*0000*/ 	.dword	_ZN43_INTERNAL_27fab942_12_moe_wna16_cu_addae3ac4cuda3std3__45__cpo5beginE
	.align		8
        /*0008*/ 	.dword	_ZN43_INTERNAL_27fab942_12_moe_wna16_cu_addae3ac4cuda3std3__45__cpo3endE
	.align		8
        /*0010*/ 	.dword	_ZN43_INTERNAL_27fab942_12_moe_wna16_cu_addae3ac4cuda3std3__45__cpo6cbeginE
	.align		8
        /*0018*/ 	.dword	_ZN43_INTERNAL_27fab942_12_moe_wna16_cu_addae3ac4cuda3std3__45__cpo4cendE
	.align		8
        /*0020*/ 	.dword	_ZN43_INTERNAL_27fab942_12_moe_wna16_cu_addae3ac4cuda3std3__45__cpo6rbeginE
	.align		8
        /*0028*/ 	.dword	_ZN43_INTERNAL_27fab942_12_moe_wna16_cu_addae3ac4cuda3std3__45__cpo4rendE
	.align		8
        /*0030*/ 	.dword	_ZN43_INTERNAL_27fab942_12_moe_wna16_cu_addae3ac4cuda3std3__45__cpo7crbeginE
	.align		8
        /*0038*/ 	.dword	_ZN43_INTERNAL_27fab942_12_moe_wna16_cu_addae3ac4cuda3std3__45__cpo5crendE
	.align		8
        /*0040*/ 	.dword	_ZN43_INTERNAL_27fab942_12_moe_wna16_cu_addae3ac4cuda3std3__445_GLOBAL__N__27fab942_12_moe_wna16_cu_addae3ac6ignoreE
	.align		8
        /*0048*/ 	.dword	_ZN43_INTERNAL_27fab942_12_moe_wna16_cu_addae3ac4cuda3std3__419piecewise_constructE
	.align		8
        /*0050*/ 	.dword	_ZN43_INTERNAL_27fab942_12_moe_wna16_cu_addae3ac4cuda3std3__48in_placeE
	.align		8
        /*0058*/ 	.dword	_ZN43_INTERNAL_27fab942_12_moe_wna16_cu_addae3ac4cuda3std3__420unreachable_sentinelE
	.align		8
        /*0060*/ 	.dword	_ZN43_INTERNAL_27fab942_12_moe_wna16_cu_addae3ac4cuda3std6ranges3__45__cpo4swapE
	.align		8
        /*0068*/ 	.dword	_ZN43_INTERNAL_27fab942_12_moe_wna16_cu_addae3ac4cuda3std6ranges3__45__cpo9iter_moveE
	.align		8
        /*0070*/ 	.dword	_ZN43_INTERNAL_27fab942_12_moe_wna16_cu_addae3ac4cuda3std6ranges3__45__cpo5beginE
	.align		8
        /*0078*/ 	.dword	_ZN43_INTERNAL_27fab942_12_moe_wna16_cu_addae3ac4cuda3std6ranges3__45__cpo3endE
	.align		8
        /*0080*/ 	.dword	_ZN43_INTERNAL_27fab942_12_moe_wna16_cu_addae3ac4cuda3std6ranges3__45__cpo6cbeginE
	.align		8
        /*0088*/ 	.dword	_ZN43_INTERNAL_27fab942_12_moe_wna16_cu_addae3ac4cuda3std6ranges3__45__cpo4cendE
	.align		8
        /*0090*/ 	.dword	_ZN43_INTERNAL_27fab942_12_moe_wna16_cu_addae3ac4cuda3std6ranges3__45__cpo7advanceE
	.align		8
        /*0098*/ 	.dword	_ZN43_INTERNAL_27fab942_12_moe_wna16_cu_addae3ac4cuda3std6ranges3__45__cpo9iter_swapE
	.align		8
        /*00a0*/ 	.dword	_ZN43_INTERNAL_27fab942_12_moe_wna16_cu_addae3ac4cuda3std6ranges3__45__cpo4nextE
	.align		8
        /*00a8*/ 	.dword	_ZN43_INTERNAL_27fab942_12_moe_wna16_cu_addae3ac4cuda3std6ranges3__45__cpo4prevE
	.align		8
        /*00b0*/ 	.dword	_ZN43_INTERNAL_27fab942_12_moe_wna16_cu_addae3ac4cuda3std6ranges3__45__cpo4dataE
	.align		8
        /*00b8*/ 	.dword	_ZN43_INTERNAL_27fab942_12_moe_wna16_cu_addae3ac4cuda3std6ranges3__45__cpo5cdataE
	.align		8
        /*00c0*/ 	.dword	_ZN43_INTERNAL_27fab942_12_moe_wna16_cu_addae3ac4cuda3std6ranges3__45__cpo4sizeE
	.align		8
        /*00c8*/ 	.dword	_ZN43_INTERNAL_27fab942_12_moe_wna16_cu_addae3ac4cuda3std6ranges3__45__cpo5ssizeE
	.align		8
        /*00d0*/ 	.dword	_ZN43_INTERNAL_27fab942_12_moe_wna16_cu_addae3ac4cuda3std6ranges3__45__cpo8distanceE
	.align		8
        /*00d8*/ 	.dword	_ZN43_INTERNAL_27fab942_12_moe_wna16_cu_addae3ac6thrust23THRUST_300001_SM_900_NS6system6detail10sequential3seqE


//--------------------- .text._Z21moe_wna16_gemm_kernelI13__nv_bfloat16Li8ELi8EEvPKT_PS1_PKjS3_S6_PKfPKiSA_SA_tttjjjtttbb --------------------------
	.section	.text._Z21moe_wna16_gemm_kernelI13__nv_bfloat16Li8ELi8EEvPKT_PS1_PKjS3_S6_PKfPKiSA_SA_tttjjjtttbb,"ax",@progbits
	.align	128
        .global         _Z21moe_wna16_gemm_kernelI13__nv_bfloat16Li8ELi8EEvPKT_PS1_PKjS3_S6_PKfPKiSA_SA_tttjjjtttbb
        .type           _Z21moe_wna16_gemm_kernelI13__nv_bfloat16Li8ELi8EEvPKT_PS1_PKjS3_S6_PKfPKiSA_SA_tttjjjtttbb,@function
        .size           _Z21moe_wna16_gemm_kernelI13__nv_bfloat16Li8ELi8EEvPKT_PS1_PKjS3_S6_PKfPKiSA_SA_tttjjjtttbb,(.L_x_510 - _Z21moe_wna16_gemm_kernelI13__nv_bfloat16Li8ELi8EEvPKT_PS1_PKjS3_S6_PKfPKiSA_SA_tttjjjtttbb)
        .other          _Z21moe_wna16_gemm_kernelI13__nv_bfloat16Li8ELi8EEvPKT_PS1_PKjS3_S6_PKfPKiSA_SA_tttjjjtttbb,@"STO_CUDA_ENTRY STV_DEFAULT"
_Z21moe_wna16_gemm_kernelI13__nv_bfloat16Li8ELi8EEvPKT_PS1_PKjS3_S6_PKfPKiSA_SA_tttjjjtttbb:
.text._Z21moe_wna16_gemm_kernelI13__nv_bfloat16Li8ELi8EEvPKT_PS1_PKjS3_S6_PKfPKiSA_SA_tttjjjtttbb:
[----:B------:R-:W0:Y:S08]  /*0000*/  LDC R1, c[0x0][0x28] ;  /* 0x00000a00ff017b82 */ /* 0x000e300000000800 */
[----:B------:R-:W1:Y:S01]  /*0010*/  LDC.64 R2, c[0x0][0x250] ;  /* 0x00009400ff027b82 */ /* 0x000e620000000a00 */
[----:B------:R-:W-:Y:S01]  /*0020*/  ULDC.64 UR8, c[0x0][0x208] ;  /* 0x0000820000087ab9 */ /* 0x000fe20000000a00 */
[----:B------:R-:W2:Y:S01]  /*0030*/  S2R R5, SR_CTAID.X ;  /* 0x0000000000057919 */ /* 0x000ea20000002500 */
[----:B------:R-:W-:Y:S01]  /*0040*/  ULDC UR4, c[0x0][0x26c] ;  /* 0x00009b0000047ab9 */ /* 0x000fe20000000800 */
[----:B0-----:R-:W-:Y:S01]  /*0050*/  VIADD R1, R1, 0xfffffed0 ;  /* 0xfffffed001017836 */ /* 0x001fe20000000000 */
[----:B-1----:R-:W3:Y:S01]  /*0060*/  LDG.E.CONSTANT R3, desc[UR8][R2.64] ;  /* 0x0000000802037981 */ /* 0x002ee2000c1e9900 */
[----:B------:R-:W-:-:S06]  /*0070*/  ULOP3.LUT UR4, UR4, 0xffff, URZ, 0xc0, !UPT ;  /* 0x0000ffff04047892 */ /* 0x000fcc000f8ec03f */
[----:B--2---:R-:W-:-:S05]  /*0080*/  IMAD R10, R5, UR4, RZ ;  /* 0x00000004050a7c24 */ /* 0x004fca000f8e02ff */
[----:B---3--:R-:W-:-:S13]  /*0090*/  ISETP.GE.U32.AND P0, PT, R10, R3, PT ;  /* 0x000000030a00720c */ /* 0x008fda0003f06070 */
[----:B------:R-:W-:Y:S05]  /*00a0*/  @P0 EXIT ;  /* 0x000000000000094d */ /* 0x000fea0003800000 */
[----:B------:R-:W0:Y:S01]  /*00b0*/  LDC.64 R8, c[0x0][0x248] ;  /* 0x00009200ff087b82 */ /* 0x000e220000000a00 */
[----:B------:R-:W1:Y:S01]  /*00c0*/  S2R R6, SR_TID.X ;  /* 0x0000000000067919 */ /* 0x000e620000002100 */
[----:B------:R-:W-:-:S06]  /*00d0*/  ULDC.U16 UR5, c[0x0][0x26c] ;  /* 0x00009b0000057ab9 */ /* 0x000fcc0000000400 */
[----:B------:R-:W2:Y:S01]  /*00e0*/  LDC R14, c[0x0][0x270] ;  /* 0x00009c00ff0e7b82 */ /* 0x000ea20000000800 */
[----:B0-----:R-:W-:-:S06]  /*00f0*/  IMAD.WIDE.U32 R8, R5, 0x4, R8 ;  /* 0x0000000405087825 */ /* 0x001fcc00078e0008 */
[----:B------:R-:W3:Y:S01]  /*0100*/  LDG.E.CONSTANT R8, desc[UR8][R8.64] ;  /* 0x0000000808087981 */ /* 0x000ee2000c1e9900 */
[----:B------:R-:W1:Y:S01]  /*0110*/  S2UR UR6, SR_CTAID.Y ;  /* 0x00000000000679c3 */ /* 0x000e620000002600 */
[----:B------:R-:W-:Y:S01]  /*0120*/  UPRMT UR5, UR5, 0x9910, URZ ;  /* 0x0000991005057896 */ /* 0x000fe2000800003f */
[----:B--2---:R-:W-:Y:S01]  /*0130*/  LOP3.LUT R14, R14, 0xffff, RZ, 0xc0, !PT ;  /* 0x0000ffff0e0e7812 */ /* 0x004fe200078ec0ff */
[----:B------:R-:W-:-:S04]  /*0140*/  IMAD.MOV.U32 R11, RZ, RZ, RZ ;  /* 0x000000ffff0b7224 */ /* 0x000fc800078e00ff */
[----:B------:R-:W-:Y:S01]  /*0150*/  ISETP.NE.AND P0, PT, RZ, UR5, PT ;  /* 0x00000005ff007c0c */ /* 0x000fe2000bf05270 */
[----:B------:R-:W1:Y:S08]  /*0160*/  LDC.U16 R7, c[0x0][0x26e] ;  /* 0x00009b80ff077b82 */ /* 0x000e700000000400 */
[----:B------:R-:W0:Y:S01]  /*0170*/  S2UR UR7, SR_CTAID.Z ;  /* 0x00000000000779c3 */ /* 0x000e220000002700 */
[----:B-1----:R-:W-:-:S02]  /*0180*/  IMAD R12, R7, UR6, R6 ;  /* 0x00000006070c7c24 */ /* 0x002fc4000f8e0206 */
[----:B0-----:R-:W-:Y:S01]  /*0190*/  IMAD R13, R14, UR7, RZ ;  /* 0x000000070e0d7c24 */ /* 0x001fe2000f8e02ff */
[----:B---3--:R-:W-:Y:S01]  /*01a0*/  SHF.R.S32.HI R0, RZ, 0x1f, R8 ;  /* 0x0000001fff007819 */ /* 0x008fe20000011408 */
[----:B------:R-:W-:Y:S06]  /*01b0*/  @!P0 BRA `(.L_x_0) ;  /* 0x0000000800288947 */ /* 0x000fec0003800000 */
[----:B------:R-:W0:Y:S01]  /*01c0*/  LDC R9, c[0x0][0x25c] ;  /* 0x00009700ff097b82 */ /* 0x000e220000000800 */
[----:B------:R-:W-:Y:S02]  /*01d0*/  ISETP.NE.AND P0, PT, R8, -0x1, PT ;  /* 0xffffffff0800780c */ /* 0x000fe40003f05270 */
[----:B0-----:R-:W-:-:S11]  /*01e0*/  LOP3.LUT R9, R9, 0xffff, RZ, 0xc0, !PT ;  /* 0x0000ffff09097812 */ /* 0x001fd600078ec0ff */
[----:B------:R-:W-:Y:S05]  /*01f0*/  @!P0 BRA `(.L_x_1) ;  /* 0x0000000400888947 */ /* 0x000fea0003800000 */
[-C--:B------:R-:W-:Y:S02]  /*0200*/  IABS R11, R7.reuse ;  /* 0x00000007000b7213 */ /* 0x080fe40000000000 */
[----:B------:R-:W-:Y:S02]  /*0210*/  IADD3 R4, R7, -0x1, R14 ;  /* 0xffffffff07047810 */ /* 0x000fe40007ffe00e */
[----:B------:R-:W0:Y:S01]  /*0220*/  I2F.RP R5, R11 ;  /* 0x0000000b00057306 */ /* 0x000e220000209400 */
[----:B------:R-:W-:-:S05]  /*0230*/  IABS R17, R7 ;  /* 0x0000000700117213 */ /* 0x000fca0000000000 */
[----:B------:R-:W-:Y:S02]  /*0240*/  IMAD.MOV R17, RZ, RZ, -R17 ;  /* 0x000000ffff117224 */ /* 0x000fe400078e0a11 */
[----:B0-----:R-:W0:Y:S02]  /*0250*/  MUFU.RCP R5, R5 ;  /* 0x0000000500057308 */ /* 0x001e240000001000 */
[----:B0-----:R-:W-:-:S06]  /*0260*/  VIADD R2, R5, 0xffffffe ;  /* 0x0ffffffe05027836 */ /* 0x001fcc0000000000 */
[----:B------:R0:W1:Y:S02]  /*0270*/  F2I.FTZ.U32.TRUNC.NTZ R3, R2 ;  /* 0x0000000200037305 */ /* 0x000064000021f000 */
[----:B0-----:R-:W-:Y:S01]  /*0280*/  IMAD.MOV.U32 R2, RZ, RZ, RZ ;  /* 0x000000ffff027224 */ /* 0x001fe200078e00ff */
[----:B-1----:R-:W-:-:S05]  /*0290*/  IADD3 R16, RZ, -R3, RZ ;  /* 0x80000003ff107210 */ /* 0x002fca0007ffe0ff */
[----:B------:R-:W-:Y:S01]  /*02a0*/  IMAD R15, R16, R11, RZ ;  /* 0x0000000b100f7224 */ /* 0x000fe200078e02ff */
[----:B------:R-:W-:Y:S02]  /*02b0*/  IABS R16, R4 ;  /* 0x0000000400107213 */ /* 0x000fe40000000000 */
[----:B------:R-:W-:Y:S01]  /*02c0*/  LOP3.LUT R4, R4, R7, RZ, 0x3c, !PT ;  /* 0x0000000704047212 */ /* 0x000fe200078e3cff */
[----:B------:R-:W-:-:S03]  /*02d0*/  IMAD.HI.U32 R3, R3, R15, R2 ;  /* 0x0000000f03037227 */ /* 0x000fc600078e0002 */
[----:B------:R-:W-:Y:S01]  /*02e0*/  ISETP.GE.AND P2, PT, R4, RZ, PT ;  /* 0x000000ff0400720c */ /* 0x000fe20003f46270 */
[----:B------:R-:W-:Y:S02]  /*02f0*/  IMAD.MOV.U32 R2, RZ, RZ, R17 ;  /* 0x000000ffff027224 */ /* 0x000fe400078e0011 */
[----:B------:R-:W-:Y:S01]  /*0300*/  IMAD.HI.U32 R15, R3, R16, RZ ;  /* 0x00000010030f7227 */ /* 0x000fe200078e00ff */
[----:B------:R-:W-:-:S03]  /*0310*/  LOP3.LUT R3, R6, 0x2, RZ, 0xc0, !PT ;  /* 0x0000000206037812 */ /* 0x000fc600078ec0ff */
[----:B------:R-:W-:Y:S02]  /*0320*/  IMAD R2, R15, R2, R16 ;  /* 0x000000020f027224 */ /* 0x000fe400078e0210 */
[----:B------:R-:W-:-:S03]  /*0330*/  IMAD.SHL.U32 R4, R6, 0x2, RZ ;  /* 0x0000000206047824 */ /* 0x000fc600078e00ff */
[----:B------:R-:W-:Y:S02]  /*0340*/  ISETP.GT.U32.AND P1, PT, R11, R2, PT ;  /* 0x000000020b00720c */ /* 0x000fe40003f24070 */
[----:B------:R-:W-:-:S11]  /*0350*/  LOP3.LUT R4, R4, 0x2, RZ, 0xc0, !PT ;  /* 0x0000000204047812 */ /* 0x000fd600078ec0ff */
[-C--:B------:R-:W-:Y:S01]  /*0360*/  @!P1 IADD3 R2, R2, -R11.reuse, RZ ;  /* 0x8000000b02029210 */ /* 0x080fe20007ffe0ff */
[----:B------:R-:W-:Y:S01]  /*0370*/  @!P1 VIADD R15, R15, 0x1 ;  /* 0x000000010f0f9836 */ /* 0x000fe20000000000 */
[----:B------:R-:W-:Y:S02]  /*0380*/  ISETP.NE.AND P1, PT, R7, RZ, PT ;  /* 0x000000ff0700720c */ /* 0x000fe40003f25270 */
[----:B------:R-:W-:Y:S01]  /*0390*/  ISETP.GE.U32.AND P0, PT, R2, R11, PT ;  /* 0x0000000b0200720c */ /* 0x000fe20003f06070 */
[----:B------:R-:W-:Y:S01]  /*03a0*/  IMAD.MOV.U32 R11, RZ, RZ, RZ ;  /* 0x000000ffff0b7224 */ /* 0x000fe200078e00ff */
[----:B------:R-:W-:-:S04]  /*03b0*/  LOP3.LUT R2, R6, 0xfffffffc, RZ, 0xc0, !PT ;  /* 0xfffffffc06027812 */ /* 0x000fc800078ec0ff */
[----:B------:R-:W-:-:S04]  /*03c0*/  LEA.HI R2, R3, R2, RZ, 0x1f ;  /* 0x0000000203027211 */ /* 0x000fc800078ff8ff */
[----:B------:R-:W-:-:S03]  /*03d0*/  IADD3 R16, R13, R2, R4 ;  /* 0x000000020d107210 */ /* 0x000fc60007ffe004 */
[----:B------:R-:W-:-:S05]  /*03e0*/  @P0 VIADD R15, R15, 0x1 ;  /* 0x000000010f0f0836 */ /* 0x000fca0000000000 */
[----:B------:R-:W-:Y:S02]  /*03f0*/  @!P2 IADD3 R15, -R15, RZ, RZ ;  /* 0x000000ff0f0fa210 */ /* 0x000fe40007ffe1ff */
[----:B------:R-:W-:-:S07]  /*0400*/  @!P1 LOP3.LUT R15, RZ, R7, RZ, 0x33, !PT ;  /* 0x00000007ff0f9212 */ /* 0x000fce00078e33ff */
.L_x_5:
[----:B01----:R-:W0:Y:S01]  /*0410*/  LDC.64 R2, c[0x0][0x240] ;  /* 0x00009000ff027b82 */ /* 0x003e220000000a00 */
[----:B------:R-:W-:Y:S01]  /*0420*/  IMAD.IADD R19, R10, 0x1, R11 ;  /* 0x000000010a137824 */ /* 0x000fe200078e020b */
[----:B------:R-:W-:Y:S01]  /*0430*/  IABS R5, R9 ;  /* 0x0000000900057213 */ /* 0x000fe20000000000 */
[----:B------:R-:W-:Y:S02]  /*0440*/  ULDC UR5, c[0x0][0x260] ;  /* 0x0000980000057ab9 */ /* 0x000fe40000000800 */
[----:B0-----:R-:W-:-:S05]  /*0450*/  IMAD.WIDE R18, R19, 0x4, R2 ;  /* 0x0000000413127825 */ /* 0x001fca00078e0202 */
[----:B------:R-:W2:Y:S01]  /*0460*/  LDG.E.CONSTANT R4, desc[UR8][R18.64] ;  /* 0x0000000812047981 */ /* 0x000ea2000c1e9900 */
[----:B------:R-:W0:Y:S01]  /*0470*/  I2F.RP R17, R5 ;  /* 0x0000000500117306 */ /* 0x000e220000209400 */
[----:B------:R-:W-:-:S07]  /*0480*/  IABS R22, R9 ;  /* 0x0000000900167213 */ /* 0x000fce0000000000 */
[----:B0-----:R-:W0:Y:S02]  /*0490*/  MUFU.RCP R17, R17 ;  /* 0x0000001100117308 */ /* 0x001e240000001000 */
[----:B0-----:R-:W-:Y:S02]  /*04a0*/  VIADD R2, R17, 0xffffffe ;  /* 0x0ffffffe11027836 */ /* 0x001fe40000000000 */
[----:B------:R-:W-:-:S04]  /*04b0*/  IMAD.MOV R17, RZ, RZ, -R22 ;  /* 0x000000ffff117224 */ /* 0x000fc800078e0a16 */
[----:B------:R0:W1:Y:S02]  /*04c0*/  F2I.FTZ.U32.TRUNC.NTZ R3, R2 ;  /* 0x0000000200037305 */ /* 0x000064000021f000 */
[----:B0-----:R-:W-:Y:S01]  /*04d0*/  IMAD.MOV.U32 R2, RZ, RZ, RZ ;  /* 0x000000ffff027224 */ /* 0x001fe200078e00ff */
[----:B-1----:R-:W-:-:S05]  /*04e0*/  IADD3 R20, RZ, -R3, RZ ;  /* 0x80000003ff147210 */ /* 0x002fca0007ffe0ff */
[----:B------:R-:W-:-:S04]  /*04f0*/  IMAD R21, R20, R5, RZ ;  /* 0x0000000514157224 */ /* 0x000fc800078e02ff */
[----:B------:R-:W-:Y:S01]  /*0500*/  IMAD.HI.U32 R3, R3, R21, R2 ;  /* 0x0000001503037227 */ /* 0x000fe200078e0002 */
[----:B--2---:R-:W-:Y:S02]  /*0510*/  IABS R18, R4 ;  /* 0x0000000400127213 */ /* 0x004fe40000000000 */
[----:B------:R-:W-:-:S03]  /*0520*/  LOP3.LUT R4, R4, R9, RZ, 0x3c, !PT ;  /* 0x0000000904047212 */ /* 0x000fc600078e3cff */
[----:B------:R-:W-:Y:S01]  /*0530*/  IMAD.HI.U32 R3, R3, R18, RZ ;  /* 0x0000001203037227 */ /* 0x000fe200078e00ff */
[----:B------:R-:W-:-:S03]  /*0540*/  ISETP.GE.AND P2, PT, R4, RZ, PT ;  /* 0x000000ff0400720c */ /* 0x000fc60003f46270 */
[----:B------:R-:W-:-:S05]  /*0550*/  IMAD R2, R3, R17, R18 ;  /* 0x0000001103027224 */ /* 0x000fca00078e0212 */
[----:B------:R-:W-:-:S13]  /*0560*/  ISETP.GT.U32.AND P1, PT, R5, R2, PT ;  /* 0x000000020500720c */ /* 0x000fda0003f24070 */
[----:B------:R-:W-:Y:S01]  /*0570*/  @!P1 IMAD.IADD R2, R2, 0x1, -R5 ;  /* 0x0000000102029824 */ /* 0x000fe200078e0a05 */
[----:B------:R-:W-:Y:S02]  /*0580*/  @!P1 IADD3 R3, R3, 0x1, RZ ;  /* 0x0000000103039810 */ /* 0x000fe40007ffe0ff */
[----:B------:R-:W-:Y:S02]  /*0590*/  ISETP.NE.AND P1, PT, R9, RZ, PT ;  /* 0x000000ff0900720c */ /* 0x000fe40003f25270 */
[----:B------:R-:W-:-:S13]  /*05a0*/  ISETP.GE.U32.AND P0, PT, R2, R5, PT ;  /* 0x000000050200720c */ /* 0x000fda0003f06070 */
[----:B------:R-:W-:-:S04]  /*05b0*/  @P0 VIADD R3, R3, 0x1 ;  /* 0x0000000103030836 */ /* 0x000fc80000000000 */
[----:B------:R-:W-:-:S04]  /*05c0*/  IMAD.MOV.U32 R17, RZ, RZ, R3 ;  /* 0x000000ffff117224 */ /* 0x000fc800078e0003 */
[----:B------:R-:W-:Y:S01]  /*05d0*/  @!P2 IMAD.MOV R17, RZ, RZ, -R17 ;  /* 0x000000ffff11a224 */ /* 0x000fe200078e0a11 */
[----:B------:R-:W-:-:S04]  /*05e0*/  @!P1 LOP3.LUT R17, RZ, R9, RZ, 0x33, !PT ;  /* 0x00000009ff119212 */ /* 0x000fc800078e33ff */
[----:B------:R-:W-:-:S13]  /*05f0*/  ISETP.GE.U32.AND P0, PT, R17, UR5, PT ;  /* 0x0000000511007c0c */ /* 0x000fda000bf06070 */
[----:B------:R-:W-:Y:S05]  /*0600*/  @P0 BRA `(.L_x_0) ;  /* 0x0000000400140947 */ /* 0x000fea0003800000 */
[----:B------:R-:W-:Y:S02]  /*0610*/  ISETP.GE.AND P0, PT, R15, 0x1, PT ;  /* 0x000000010f00780c */ /* 0x000fe40003f06270 */
[----:B------:R-:W-:Y:S01]  /*0620*/  MOV R5, R11 ;  /* 0x0000000b00057202 */ /* 0x000fe20000000f00 */
[----:B------:R-:W-:-:S10]  /*0630*/  VIADD R11, R11, 0x1 ;  /* 0x000000010b0b7836 */ /* 0x000fd40000000000 */
[----:B------:R-:W-:Y:S05]  /*0640*/  @!P0 BRA `(.L_x_2) ;  /* 0x0000000000688947 */ /* 0x000fea0003800000 */
[----:B------:R-:W0:Y:S01]  /*0650*/  S2UR UR6, SR_CgaCtaId ;  /* 0x00000000000679c3 */ /* 0x000e220000008800 */
[----:B------:R-:W-:Y:S01]  /*0660*/  UMOV UR5, 0x400 ;  /* 0x0000040000057882 */ /* 0x000fe20000000000 */
[----:B------:R-:W-:Y:S01]  /*0670*/  BSSY B0, `(.L_x_2) ;  /* 0x0000017000007945 */ /* 0x000fe20003800000 */
[----:B------:R-:W-:Y:S02]  /*0680*/  IMAD R20, R14, R5, RZ ;  /* 0x000000050e147224 */ /* 0x000fe400078e02ff */
[----:B------:R-:W-:-:S03]  /*0690*/  IMAD.MOV.U32 R18, RZ, RZ, RZ ;  /* 0x000000ffff127224 */ /* 0x000fc600078e00ff */
[----:B------:R-:W1:Y:S01]  /*06a0*/  LDC.64 R2, c[0x0][0x210] ;  /* 0x00008400ff027b82 */ /* 0x000e620000000a00 */
[----:B0-----:R-:W-:-:S03]  /*06b0*/  ULEA UR5, UR6, UR5, 0x18 ;  /* 0x0000000506057291 */ /* 0x001fc6000f8ec03f */
[----:B------:R-:W-:Y:S02]  /*06c0*/  ULDC UR6, c[0x0][0x268] ;  /* 0x00009a0000067ab9 */ /* 0x000fe40000000800 */
[----:B------:R-:W-:Y:S01]  /*06d0*/  IMAD R19, R17, UR6, R16 ;  /* 0x0000000611137c24 */ /* 0x000fe2000f8e0210 */
[----:B------:R-:W-:-:S06]  /*06e0*/  ULDC UR6, c[0x0][0x268] ;  /* 0x00009a0000067ab9 */ /* 0x000fcc0000000800 */
.L_x_4:
[----:B------:R-:W-:-:S04]  /*06f0*/  IMAD R5, R7, R18, RZ ;  /* 0x0000001207057224 */ /* 0x000fc800078e02ff */
[----:B0-----:R-:W-:-:S05]  /*0700*/  IMAD.IADD R17, R5, 0x1, R6 ;  /* 0x0000000105117824 */ /* 0x001fca00078e0206 */
[----:B------:R-:W-:-:S04]  /*0710*/  IADD3 R4, R13, R17, RZ ;  /* 0x000000110d047210 */ /* 0x000fc80007ffe0ff */
[----:B------:R-:W-:-:S04]  /*0720*/  ISETP.GE.U32.AND P0, PT, R4, UR6, PT ;  /* 0x0000000604007c0c */ /* 0x000fc8000bf06070 */
[----:B------:R-:W-:-:S13]  /*0730*/  ISETP.GE.OR P0, PT, R17, R14, P0 ;  /* 0x0000000e1100720c */ /* 0x000fda0000706670 */
[----:B------:R-:W-:Y:S05]  /*0740*/  @P0 BRA `(.L_x_3) ;  /* 0x0000000000240947 */ /* 0x000fea0003800000 */
[----:B------:R-:W-:-:S04]  /*0750*/  IMAD.IADD R5, R19, 0x1, R5 ;  /* 0x0000000113057824 */ /* 0x000fc800078e0205 */
[----:B-1----:R-:W-:-:S06]  /*0760*/  IMAD.WIDE R4, R5, 0x2, R2 ;  /* 0x0000000205047825 */ /* 0x002fcc00078e0202 */
[----:B------:R-:W2:Y:S01]  /*0770*/  LDG.E.U16.CONSTANT R4, desc[UR8][R4.64] ;  /* 0x0000000804047981 */ /* 0x000ea2000c1e9500 */
[----:B------:R-:W-:Y:S02]  /*0780*/  IMAD.IADD R17, R20, 0x1, R17 ;  /* 0x0000000114117824 */ /* 0x000fe400078e0211 */
[----:B------:R-:W-:-:S03]  /*0790*/  VIADD R18, R18, 0x1 ;  /* 0x0000000112127836 */ /* 0x000fc60000000000 */
[----:B------:R-:W-:Y:S02]  /*07a0*/  LEA R17, R17, UR5, 0x1 ;  /* 0x0000000511117c11 */ /* 0x000fe4000f8e08ff */
[----:B------:R-:W-:-:S03]  /*07b0*/  ISETP.GE.AND P0, PT, R18, R15, PT ;  /* 0x0000000f1200720c */ /* 0x000fc60003f06270 */
[----:B--2---:R0:W-:Y:S10]  /*07c0*/  STS.U16 [R17], R4 ;  /* 0x0000000411007388 */ /* 0x0041f40000000400 */
[----:B------:R-:W-:Y:S05]  /*07d0*/  @!P0 BRA `(.L_x_4) ;  /* 0xfffffffc00c48947 */ /* 0x000fea000383ffff */
.L_x_3:
[----:B------:R-:W-:Y:S05]  /*07e0*/  BSYNC B0 ;  /* 0x0000000000007941 */ /* 0x000fea0003800000 */
.L_x_2:
[----:B------:R-:W-:-:S13]  /*07f0*/  ISETP.GE.U32.AND P0, PT, R11, UR4, PT ;  /* 0x000000040b007c0c */ /* 0x000fda000bf06070 */
[----:B------:R-:W-:Y:S05]  /*0800*/  @!P0 BRA `(.L_x_5) ;  /* 0xfffffffc00008947 */ /* 0x000fea000383ffff */
[----:B------:R-:W-:Y:S05]  /*0810*/  BRA `(.L_x_0) ;  /* 0x0000000000907947 */ /* 0x000fea0003800000 */
.L_x_1:
[----:B------:R-:W-:Y:S01]  /*0820*/  IABS R4, R9 ;  /* 0x0000000900047213 */ /* 0x000fe20000000000 */
[----:B------:R-:W0:Y:S01]  /*0830*/  LDC.64 R2, c[0x0][0x240] ;  /* 0x00009000ff027b82 */ /* 0x000e220000000a00 */
[----:B------:R-:W-:Y:S01]  /*0840*/  IMAD.MOV.U32 R11, RZ, RZ, RZ ;  /* 0x000000ffff0b7224 */ /* 0x000fe200078e00ff */
[----:B------:R-:W-:Y:S01]  /*0850*/  ULDC UR5, c[0x0][0x260] ;  /* 0x0000980000057ab9 */ /* 0x000fe20000000800 */
[----:B------:R-:W1:Y:S08]  /*0860*/  I2F.RP R5, R4 ;  /* 0x0000000400057306 */ /* 0x000e700000209400 */
[----:B-1----:R-:W1:Y:S02]  /*0870*/  MUFU.RCP R5, R5 ;  /* 0x0000000500057308 */ /* 0x002e640000001000 */
[----:B-1----:R-:W-:-:S06]  /*0880*/  IADD3 R14, R5, 0xffffffe, RZ ;  /* 0x0ffffffe050e7810 */ /* 0x002fcc0007ffe0ff */
[----:B------:R1:W2:Y:S02]  /*0890*/  F2I.FTZ.U32.TRUNC.NTZ R15, R14 ;  /* 0x0000000e000f7305 */ /* 0x0002a4000021f000 */
[----:B-1----:R-:W-:Y:S02]  /*08a0*/  IMAD.MOV.U32 R14, RZ, RZ, RZ ;  /* 0x000000ffff0e7224 */ /* 0x002fe400078e00ff */
[----:B--2---:R-:W-:-:S04]  /*08b0*/  IMAD.MOV R17, RZ, RZ, -R15 ;  /* 0x000000ffff117224 */ /* 0x004fc800078e0a0f */
[----:B------:R-:W-:-:S04]  /*08c0*/  IMAD R17, R17, R4, RZ ;  /* 0x0000000411117224 */ /* 0x000fc800078e02ff */
[----:B0-----:R-:W-:-:S07]  /*08d0*/  IMAD.HI.U32 R17, R15, R17, R14 ;  /* 0x000000110f117227 */ /* 0x001fce00078e000e */
.L_x_6:
[----:B------:R-:W-:-:S05]  /*08e0*/  IADD3 R15, R10, R11, RZ ;  /* 0x0000000b0a0f7210 */ /* 0x000fca0007ffe0ff */
[----:B------:R-:W-:-:S06]  /*08f0*/  IMAD.WIDE R14, R15, 0x4, R2 ;  /* 0x000000040f0e7825 */ /* 0x000fcc00078e0202 */
[----:B------:R-:W2:Y:S01]  /*0900*/  LDG.E.CONSTANT R14, desc[UR8][R14.64] ;  /* 0x000000080e0e7981 */ /* 0x000ea2000c1e9900 */
[----:B------:R-:W-:-:S05]  /*0910*/  IABS R5, R9 ;  /* 0x0000000900057213 */ /* 0x000fca0000000000 */
[----:B------:R-:W-:Y:S01]  /*0920*/  IMAD.MOV R18, RZ, RZ, -R5 ;  /* 0x000000ffff127224 */ /* 0x000fe200078e0a05 */
[----:B--2---:R-:W-:Y:S02]  /*0930*/  IABS R16, R14 ;  /* 0x0000000e00107213 */ /* 0x004fe40000000000 */
[----:B------:R-:W-:-:S03]  /*0940*/  LOP3.LUT R14, R14, R9, RZ, 0x3c, !PT ;  /* 0x000000090e0e7212 */ /* 0x000fc600078e3cff */
[----:B------:R-:W-:Y:S01]  /*0950*/  IMAD.HI.U32 R5, R17, R16, RZ ;  /* 0x0000001011057227 */ /* 0x000fe200078e00ff */
[----:B------:R-:W-:-:S03]  /*0960*/  ISETP.GE.AND P2, PT, R14, RZ, PT ;  /* 0x000000ff0e00720c */ /* 0x000fc60003f46270 */
[----:B------:R-:W-:Y:S01]  /*0970*/  IMAD R19, R5, R18, R16 ;  /* 0x0000001205137224 */ /* 0x000fe200078e0210 */
[----:B------:R-:W-:-:S04]  /*0980*/  IABS R16, R9 ;  /* 0x0000000900107213 */ /* 0x000fc80000000000 */
[----:B------:R-:W-:-:S13]  /*0990*/  ISETP.GT.U32.AND P0, PT, R4, R19, PT ;  /* 0x000000130400720c */ /* 0x000fda0003f04070 */
[----:B------:R-:W-:Y:S02]  /*09a0*/  @!P0 IMAD.IADD R19, R19, 0x1, -R16 ;  /* 0x0000000113138824 */ /* 0x000fe400078e0a10 */
[----:B------:R-:W-:Y:S01]  /*09b0*/  @!P0 VIADD R5, R5, 0x1 ;  /* 0x0000000105058836 */ /* 0x000fe20000000000 */
[----:B------:R-:W-:Y:S02]  /*09c0*/  ISETP.NE.AND P0, PT, R9, RZ, PT ;  /* 0x000000ff0900720c */ /* 0x000fe40003f05270 */
[----:B------:R-:W-:-:S13]  /*09d0*/  ISETP.GE.U32.AND P1, PT, R19, R4, PT ;  /* 0x000000041300720c */ /* 0x000fda0003f26070 */
[----:B------:R-:W-:-:S05]  /*09e0*/  @P1 IADD3 R5, R5, 0x1, RZ ;  /* 0x0000000105051810 */ /* 0x000fca0007ffe0ff */
[----:B------:R-:W-:Y:S01]  /*09f0*/  @!P2 IMAD.MOV R5, RZ, RZ, -R5 ;  /* 0x000000ffff05a224 */ /* 0x000fe200078e0a05 */
[----:B------:R-:W-:-:S04]  /*0a00*/  @!P0 LOP3.LUT R5, RZ, R9, RZ, 0x33, !PT ;  /* 0x00000009ff058212 */ /* 0x000fc800078e33ff */
[----:B------:R-:W-:-:S13]  /*0a10*/  ISETP.GE.U32.AND P0, PT, R5, UR5, PT ;  /* 0x0000000505007c0c */ /* 0x000fda000bf06070 */
[----:B------:R-:W-:Y:S05]  /*0a20*/  @P0 BRA `(.L_x_0) ;  /* 0x00000000000c0947 */ /* 0x000fea0003800000 */
[----:B------:R-:W-:-:S05]  /*0a30*/  VIADD R11, R11, 0x1 ;  /* 0x000000010b0b7836 */ /* 0x000fca0000000000 */
[----:B------:R-:W-:-:S13]  /*0a40*/  ISETP.GE.U32.AND P0, PT, R11, UR4, PT ;  /* 0x000000040b007c0c */ /* 0x000fda000bf06070 */
[----:B------:R-:W-:Y:S05]  /*0a50*/  @!P0 BRA `(.L_x_6) ;  /* 0xfffffffc00a08947 */ /* 0x000fea000383ffff */
.L_x_0:
[----:B------:R-:W-:-:S13]  /*0a60*/  ISETP.NE.AND P0, PT, R8, -0x1, PT ;  /* 0xffffffff0800780c */ /* 0x000fda0003f05270 */
[----:B------:R-:W-:Y:S05]  /*0a70*/  @!P0 EXIT ;  /* 0x000000000000894d */ /* 0x000fea0003800000 */
[----:B------:R-:W-:Y:S06]  /*0a80*/  BAR.SYNC.DEFER_BLOCKING 0x0 ;  /* 0x0000000000007b1d */ /* 0x000fec0000010000 */
[----:B------:R-:W-:Y:S02]  /*0a90*/  ULDC UR4, c[0x0][0x264] ;  /* 0x0000990000047ab9 */ /* 0x000fe40000000800 */
[----:B------:R-:W-:-:S04]  /*0aa0*/  ISETP.GE.U32.AND P0, PT, R12, UR4, PT ;  /* 0x000000040c007c0c */ /* 0x000fc8000bf06070 */
[----:B------:R-:W-:-:S13]  /*0ab0*/  ISETP.GE.U32.OR P0, PT, R6, R7, P0 ;  /* 0x000000070600720c */ /* 0x000fda0000706470 */
[----:B------:R-:W-:Y:S05]  /*0ac0*/  @P0 EXIT ;  /* 0x000000000000094d */ /* 0x000fea0003800000 */
[----:B------:R-:W-:Y:S01]  /*0ad0*/  ULDC UR5, c[0x0][0x268] ;  /* 0x00009a0000057ab9 */ /* 0x000fe20000000800 */
[----:B------:R-:W-:Y:S01]  /*0ae0*/  IADD3 R15, R1, 0x110, RZ ;  /* 0x00000110010f7810 */ /* 0x000fe20007ffe0ff */
[----:B------:R-:W-:-:S06]  /*0af0*/  UIMAD.WIDE.U32 UR4, UR5, UR4, URZ ;  /* 0x00000004050472a5 */ /* 0x000fcc000f8e003f */
[C---:B-1----:R-:W-:Y:S02]  /*0b00*/  IMAD R3, R8.reuse, UR5, RZ ;  /* 0x0000000508037c24 */ /* 0x042fe4000f8e02ff */
[----:B------:R-:W-:-:S04]  /*0b10*/  IMAD.WIDE.U32 R8, R8, UR4, RZ ;  /* 0x0000000408087c25 */ /* 0x000fc8000f8e00ff */
[----:B------:R-:W-:Y:S01]  /*0b20*/  IMAD R3, R0, UR4, R3 ;  /* 0x0000000400037c24 */ /* 0x000fe2000f8e0203 */
[----:B------:R-:W-:-:S03]  /*0b30*/  ULDC.U16 UR4, c[0x0][0x25a] ;  /* 0x0000968000047ab9 */ /* 0x000fc60000000400 */
[----:B------:R-:W-:-:S05]  /*0b40*/  IMAD.IADD R0, R9, 0x1, R3 ;  /* 0x0000000109007824 */ /* 0x000fca00078e0203 */
[----:B------:R-:W-:-:S13]  /*0b50*/  ISETP.NE.U32.AND P0, PT, R0, RZ, PT ;  /* 0x000000ff0000720c */ /* 0x000fda0003f05070 */
[----:B------:R-:W-:Y:S05]  /*0b60*/  @!P0 BRA `(.L_x_7) ;  /* 0x0000000000148947 */ /* 0x000fea0003800000 */
[----:B------:R-:W-:-:S07]  /*0b70*/  MOV R2, 0xb90 ;  /* 0x00000b9000027802 */ /* 0x000fce0000000f00 */
[----:B0-----:R-:W-:Y:S05]  /*0b80*/  CALL.REL.NOINC `($__internal_0_$__cuda_sm20_div_u64) ;  /* 0x0000002c000c7944 */ /* 0x001fea0003c00000 */
[----:B------:R-:W-:Y:S02]  /*0b90*/  IMAD.MOV.U32 R2, RZ, RZ, R4 ;  /* 0x000000ffff027224 */ /* 0x000fe400078e0004 */
[----:B------:R-:W-:Y:S01]  /*0ba0*/  IMAD.MOV.U32 R3, RZ, RZ, R5 ;  /* 0x000000ffff037224 */ /* 0x000fe200078e0005 */
[----:B------:R-:W-:Y:S06]  /*0bb0*/  BRA `(.L_x_8) ;  /* 0x00000000004c7947 */ /* 0x000fec0003800000 */
.L_x_7:
[----:B0-----:R-:W0:Y:S01]  /*0bc0*/  I2F.U32.RP R4, UR4 ;  /* 0x0000000400047d06 */ /* 0x001e220008209000 */
[----:B------:R-:W-:-:S07]  /*0bd0*/  ISETP.NE.U32.AND P2, PT, RZ, UR4, PT ;  /* 0x00000004ff007c0c */ /* 0x000fce000bf45070 */
[----:B0-----:R-:W0:Y:S02]  /*0be0*/  MUFU.RCP R4, R4 ;  /* 0x0000000400047308 */ /* 0x001e240000001000 */
[----:B0-----:R-:W-:-:S06]  /*0bf0*/  VIADD R2, R4, 0xffffffe ;  /* 0x0ffffffe04027836 */ /* 0x001fcc0000000000 */
[----:B------:R0:W1:Y:S02]  /*0c00*/  F2I.FTZ.U32.TRUNC.NTZ R3, R2 ;  /* 0x0000000200037305 */ /* 0x000064000021f000 */
[----:B0-----:R-:W-:Y:S01]  /*0c10*/  IMAD.MOV.U32 R2, RZ, RZ, RZ ;  /* 0x000000ffff027224 */ /* 0x001fe200078e00ff */
[----:B-1----:R-:W-:-:S05]  /*0c20*/  IADD3 R5, RZ, -R3, RZ ;  /* 0x80000003ff057210 */ /* 0x002fca0007ffe0ff */
[----:B------:R-:W-:-:S04]  /*0c30*/  IMAD R5, R5, UR4, RZ ;  /* 0x0000000405057c24 */ /* 0x000fc8000f8e02ff */
[----:B------:R-:W-:-:S06]  /*0c40*/  IMAD.HI.U32 R3, R3, R5, R2 ;  /* 0x0000000503037227 */ /* 0x000fcc00078e0002 */
[----:B------:R-:W-:-:S04]  /*0c50*/  IMAD.HI.U32 R2, R3, R8, RZ ;  /* 0x0000000803027227 */ /* 0x000fc800078e00ff */
[----:B------:R-:W-:-:S04]  /*0c60*/  IMAD.MOV R3, RZ, RZ, -R2 ;  /* 0x000000ffff037224 */ /* 0x000fc800078e0a02 */
[----:B------:R-:W-:-:S05]  /*0c70*/  IMAD R3, R3, UR4, R8 ;  /* 0x0000000403037c24 */ /* 0x000fca000f8e0208 */
[----:B------:R-:W-:-:S13]  /*0c80*/  ISETP.GE.U32.AND P0, PT, R3, UR4, PT ;  /* 0x0000000403007c0c */ /* 0x000fda000bf06070 */
[----:B------:R-:W-:Y:S01]  /*0c90*/  @P0 VIADD R3, R3, -UR4 ;  /* 0x8000000403030c36 */ /* 0x000fe20008000000 */
[----:B------:R-:W-:-:S04]  /*0ca0*/  @P0 IADD3 R2, R2, 0x1, RZ ;  /* 0x0000000102020810 */ /* 0x000fc80007ffe0ff */
[----:B------:R-:W-:Y:S01]  /*0cb0*/  ISETP.GE.U32.AND P1, PT, R3, UR4, PT ;  /* 0x0000000403007c0c */ /* 0x000fe2000bf26070 */
[----:B------:R-:W-:-:S12]  /*0cc0*/  IMAD.MOV.U32 R3, RZ, RZ, RZ ;  /* 0x000000ffff037224 */ /* 0x000fd800078e00ff */
[----:B------:R-:W-:Y:S01]  /*0cd0*/  @P1 VIADD R2, R2, 0x1 ;  /* 0x0000000102021836 */ /* 0x000fe20000000000 */
[----:B------:R-:W-:-:S07]  /*0ce0*/  @!P2 LOP3.LUT R2, RZ, UR4, RZ, 0x33, !PT ;  /* 0x00000004ff02ac12 */ /* 0x000fce000f8e33ff */
.L_x_8:
[----:B------:R-:W0:Y:S01]  /*0cf0*/  LDC.U16 R14, c[0x0][0x25a] ;  /* 0x00009680ff0e7b82 */ /* 0x000e220000000400 */
[----:B------:R-:W-:Y:S01]  /*0d00*/  IMAD.MOV.U32 R16, RZ, RZ, RZ ;  /* 0x000000ffff107224 */ /* 0x000fe200078e00ff */
[----:B------:R-:W-:Y:S01]  /*0d10*/  ULDC UR5, c[0x0][0x268] ;  /* 0x00009a0000057ab9 */ /* 0x000fe20000000800 */
[----:B0-----:R-:W0:Y:S08]  /*0d20*/  I2F.U32.RP R4, R14 ;  /* 0x0000000e00047306 */ /* 0x001e300000209000 */
[----:B0-----:R-:W0:Y:S02]  /*0d30*/  MUFU.RCP R4, R4 ;  /* 0x0000000400047308 */ /* 0x001e240000001000 */
[----:B0-----:R-:W-:-:S06]  /*0d40*/  VIADD R17, R4, 0xffffffe ;  /* 0x0ffffffe04117836 */ /* 0x001fcc0000000000 */
[----:B------:R-:W0:Y:S02]  /*0d50*/  F2I.FTZ.U32.TRUNC.NTZ R17, R17 ;  /* 0x0000001100117305 */ /* 0x000e24000021f000 */
[----:B0-----:R-:W-:-:S05]  /*0d60*/  IADD3 R5, RZ, -R17, RZ ;  /* 0x80000011ff057210 */ /* 0x001fca0007ffe0ff */
[----:B------:R-:W-:-:S04]  /*0d70*/  IMAD R5, R5, R14, RZ ;  /* 0x0000000e05057224 */ /* 0x000fc800078e02ff */
[----:B------:R-:W-:Y:S01]  /*0d80*/  IMAD.HI.U32 R16, R17, R5, R16 ;  /* 0x0000000511107227 */ /* 0x000fe200078e0010 */
[----:B------:R-:W-:-:S03]  /*0d90*/  LOP3.LUT R17, RZ, R14, RZ, 0x33, !PT ;  /* 0x0000000eff117212 */ /* 0x000fc600078e33ff */
[----:B------:R-:W-:-:S04]  /*0da0*/  IMAD R5, R12, UR5, R13 ;  /* 0x000000050c057c24 */ /* 0x000fc8000f8e020d */
[----:B------:R-:W-:-:S04]  /*0db0*/  IMAD.HI.U32 R6, R16, R5, RZ ;  /* 0x0000000510067227 */ /* 0x000fc800078e00ff */
[----:B------:R-:W-:-:S04]  /*0dc0*/  IMAD.MOV R7, RZ, RZ, -R6 ;  /* 0x000000ffff077224 */ /* 0x000fc800078e0a06 */
[----:B------:R-:W-:Y:S02]  /*0dd0*/  IMAD R7, R14, R7, R5 ;  /* 0x000000070e077224 */ /* 0x000fe400078e0205 */
[----:B------:R-:W0:Y:S03]  /*0de0*/  LDC.64 R4, c[0x0][0x228] ;  /* 0x00008a00ff047b82 */ /* 0x000e260000000a00 */
[----:B------:R-:W-:-:S13]  /*0df0*/  ISETP.GE.U32.AND P0, PT, R7, R14, PT ;  /* 0x0000000e0700720c */ /* 0x000fda0003f06070 */
[----:B------:R-:W-:Y:S01]  /*0e00*/  @P0 IMAD.IADD R7, R7, 0x1, -R14 ;  /* 0x0000000107070824 */ /* 0x000fe200078e0a0e */
[----:B------:R-:W-:Y:S02]  /*0e10*/  @P0 IADD3 R6, R6, 0x1, RZ ;  /* 0x0000000106060810 */ /* 0x000fe40007ffe0ff */
[----:B------:R-:W-:Y:S02]  /*0e20*/  ISETP.NE.U32.AND P0, PT, R14, RZ, PT ;  /* 0x000000ff0e00720c */ /* 0x000fe40003f05070 */
[----:B------:R-:W-:-:S13]  /*0e30*/  ISETP.GE.U32.AND P1, PT, R7, R14, PT ;  /* 0x0000000e0700720c */ /* 0x000fda0003f26070 */
[----:B------:R-:W-:Y:S01]  /*0e40*/  @P1 VIADD R6, R6, 0x1 ;  /* 0x0000000106061836 */ /* 0x000fe20000000000 */
[----:B0-----:R-:W-:-:S04]  /*0e50*/  LEA R4, P1, R2, R4, 0x1 ;  /* 0x0000000402047211 */ /* 0x001fc800078208ff */
[----:B------:R-:W-:Y:S02]  /*0e60*/  SEL R6, R17, R6, !P0 ;  /* 0x0000000611067207 */ /* 0x000fe40004000000 */
[----:B------:R-:W-:Y:S02]  /*0e70*/  LEA.HI.X R5, R2, R5, R3, 0x1, P1 ;  /* 0x0000000502057211 */ /* 0x000fe400008f0c03 */
[----:B------:R-:W-:-:S05]  /*0e80*/  SHF.R.U32.HI R7, RZ, 0x3, R6 ;  /* 0x00000003ff077819 */ /* 0x000fca0000011606 */
[----:B------:R-:W-:-:S06]  /*0e90*/  IMAD.WIDE.U32 R4, R7, 0x10, R4 ;  /* 0x0000001007047825 */ /* 0x000fcc00078e0004 */
[----:B------:R-:W2:Y:S01]  /*0ea0*/  LDG.E.128.CONSTANT R4, desc[UR8][R4.64] ;  /* 0x0000000804047981 */ /* 0x000ea2000c1e9d00 */
[----:B------:R-:W-:Y:S02]  /*0eb0*/  ULDC.S8 UR4, c[0x0][0x272] ;  /* 0x00009c8000047ab9 */ /* 0x000fe40000000200 */
[----:B------:R-:W-:Y:S01]  /*0ec0*/  ISETP.NE.AND P1, PT, RZ, UR4, PT ;  /* 0x00000004ff007c0c */ /* 0x000fe2000bf25270 */
[----:B--2---:R0:W-:-:S12]  /*0ed0*/  STL.128 [R1+0x110], R4 ;  /* 0x0001100401007387 */ /* 0x0041d80000100c00 */
[----:B------:R-:W-:Y:S05]  /*0ee0*/  @!P1 BRA `(.L_x_9) ;  /* 0x0000000000b89947 */ /* 0x000fea0003800000 */
[-C--:B0-----:R-:W-:Y:S01]  /*0ef0*/  IABS R6, R14.reuse ;  /* 0x0000000e00067213 */ /* 0x081fe20000000000 */
[----:B------:R-:W-:Y:S01]  /*0f00*/  IMAD.HI.U32 R16, R16, UR5, RZ ;  /* 0x0000000510107c27 */ /* 0x000fe2000f8e00ff */
[----:B------:R-:W-:Y:S02]  /*0f10*/  IABS R18, R13 ;  /* 0x0000000d00127213 */ /* 0x000fe40000000000 */
[----:B------:R-:W0:Y:S01]  /*0f20*/  I2F.RP R7, R6 ;  /* 0x0000000600077306 */ /* 0x000e220000209400 */
[----:B------:R-:W-:Y:S02]  /*0f30*/  IABS R20, R14 ;  /* 0x0000000e00147213 */ /* 0x000fe40000000000 */
[----:B------:R-:W-:-:S05]  /*0f40*/  LOP3.LUT R2, R2, 0xfffffffc, RZ, 0xc0, !PT ;  /* 0xfffffffc02027812 */ /* 0x000fca00078ec0ff */
[----:B0-----:R-:W0:Y:S02]  /*0f50*/  MUFU.RCP R7, R7 ;  /* 0x0000000700077308 */ /* 0x001e240000001000 */
[----:B0-----:R-:W-:Y:S02]  /*0f60*/  VIADD R4, R7, 0xffffffe ;  /* 0x0ffffffe07047836 */ /* 0x001fe40000000000 */
[----:B------:R-:W-:-:S04]  /*0f70*/  IMAD.MOV R7, RZ, RZ, -R20 ;  /* 0x000000ffff077224 */ /* 0x000fc800078e0a14 */
[----:B------:R0:W1:Y:S02]  /*0f80*/  F2I.FTZ.U32.TRUNC.NTZ R5, R4 ;  /* 0x0000000400057305 */ /* 0x000064000021f000 */
[----:B0-----:R-:W-:Y:S01]  /*0f90*/  HFMA2.MMA R4, -RZ, RZ, 0, 0 ;  /* 0x00000000ff047435 */ /* 0x001fe200000001ff */
[----:B-1----:R-:W-:-:S04]  /*0fa0*/  IMAD.MOV R19, RZ, RZ, -R5 ;  /* 0x000000ffff137224 */ /* 0x002fc800078e0a05 */
[----:B------:R-:W-:-:S05]  /*0fb0*/  IMAD R19, R19, R6, RZ ;  /* 0x0000000613137224 */ /* 0x000fca00078e02ff */
[----:B------:R-:W-:-:S06]  /*0fc0*/  IMAD.HI.U32 R5, R5, R19, R4 ;  /* 0x0000001305057227 */ /* 0x000fcc00078e0004 */
[----:B------:R-:W-:-:S04]  /*0fd0*/  IMAD.HI.U32 R4, R5, R18, RZ ;  /* 0x0000001205047227 */ /* 0x000fc800078e00ff */
[----:B------:R-:W-:Y:S02]  /*0fe0*/  IMAD R7, R4, R7, R18 ;  /* 0x0000000704077224 */ /* 0x000fe400078e0212 */
[----:B------:R-:W-:-:S03]  /*0ff0*/  IMAD.MOV R5, RZ, RZ, -R16 ;  /* 0x000000ffff057224 */ /* 0x000fc600078e0a10 */
[----:B------:R-:W-:Y:S01]  /*1000*/  ISETP.GT.U32.AND P5, PT, R6, R7, PT ;  /* 0x000000070600720c */ /* 0x000fe20003fa4070 */
[----:B------:R-:W-:Y:S01]  /*1010*/  IMAD R5, R14, R5, UR5 ;  /* 0x000000050e057e24 */ /* 0x000fe2000f8e0205 */
[----:B------:R-:W-:-:S04]  /*1020*/  ULDC.64 UR4, c[0x0][0x230] ;  /* 0x00008c0000047ab9 */ /* 0x000fc80000000a00 */
[----:B------:R-:W-:-:S07]  /*1030*/  ISETP.GE.U32.AND P2, PT, R5, R14, PT ;  /* 0x0000000e0500720c */ /* 0x000fce0003f46070 */
[----:B------:R-:W-:Y:S01]  /*1040*/  @!P5 IMAD.IADD R7, R7, 0x1, -R6 ;  /* 0x000000010707d824 */ /* 0x000fe200078e0a06 */
[----:B------:R-:W-:Y:S02]  /*1050*/  @!P5 IADD3 R4, R4, 0x1, RZ ;  /* 0x000000010404d810 */ /* 0x000fe40007ffe0ff */
[----:B------:R-:W-:Y:S02]  /*1060*/  ISETP.NE.AND P5, PT, R14, RZ, PT ;  /* 0x000000ff0e00720c */ /* 0x000fe40003fa5270 */
[----:B------:R-:W-:Y:S01]  /*1070*/  ISETP.GE.U32.AND P4, PT, R7, R6, PT ;  /* 0x000000060700720c */ /* 0x000fe20003f86070 */
[----:B------:R-:W-:Y:S01]  /*1080*/  @P2 IMAD.IADD R5, R5, 0x1, -R14 ;  /* 0x0000000105052824 */ /* 0x000fe200078e0a0e */
[----:B------:R-:W-:Y:S02]  /*1090*/  LOP3.LUT R6, R13, R14, RZ, 0x3c, !PT ;  /* 0x0000000e0d067212 */ /* 0x000fe400078e3cff */
[----:B------:R-:W-:Y:S02]  /*10a0*/  @P2 IADD3 R16, R16, 0x1, RZ ;  /* 0x0000000110102810 */ /* 0x000fe40007ffe0ff */
[----:B------:R-:W-:-:S07]  /*10b0*/  ISETP.GE.AND P3, PT, R6, RZ, PT ;  /* 0x000000ff0600720c */ /* 0x000fce0003f66270 */
[----:B------:R-:W-:Y:S01]  /*10c0*/  @P4 VIADD R4, R4, 0x1 ;  /* 0x0000000104044836 */ /* 0x000fe20000000000 */
[----:B------:R-:W-:-:S05]  /*10d0*/  ISETP.GE.U32.AND P4, PT, R5, R14, PT ;  /* 0x0000000e0500720c */ /* 0x000fca0003f86070 */
[----:B------:R-:W-:-:S05]  /*10e0*/  @!P3 IMAD.MOV R4, RZ, RZ, -R4 ;  /* 0x000000ffff04b224 */ /* 0x000fca00078e0a04 */
[----:B------:R-:W-:-:S03]  /*10f0*/  SEL R4, R17, R4, !P5 ;  /* 0x0000000411047207 */ /* 0x000fc60006800000 */
[----:B------:R-:W-:Y:S01]  /*1100*/  @P4 VIADD R16, R16, 0x1 ;  /* 0x0000000110104836 */ /* 0x000fe20000000000 */
[----:B------:R-:W-:-:S04]  /*1110*/  SHF.R.S32.HI R5, RZ, 0x1f, R4 ;  /* 0x0000001fff057819 */ /* 0x000fc80000011404 */
[----:B------:R-:W-:Y:S02]  /*1120*/  SEL R16, R17, R16, !P0 ;  /* 0x0000001011107207 */ /* 0x000fe40004000000 */
[----:B------:R-:W-:Y:S02]  /*1130*/  LEA.HI R4, R5, R4, RZ, 0x3 ;  /* 0x0000000405047211 */ /* 0x000fe400078f18ff */
[----:B------:R-:W-:Y:S02]  /*1140*/  IADD3 R2, P0, R2, UR4, RZ ;  /* 0x0000000402027c10 */ /* 0x000fe4000ff1e0ff */
[----:B------:R-:W-:Y:S02]  /*1150*/  SHF.R.U32.HI R5, RZ, 0x3, R16 ;  /* 0x00000003ff057819 */ /* 0x000fe40000011610 */
[----:B------:R-:W-:Y:S02]  /*1160*/  SHF.R.S32.HI R4, RZ, 0x3, R4 ;  /* 0x00000003ff047819 */ /* 0x000fe40000011404 */
[----:B------:R-:W-:-:S03]  /*1170*/  IADD3.X R3, R3, UR5, RZ, P0, !PT ;  /* 0x0000000503037c10 */ /* 0x000fc600087fe4ff */
[----:B------:R-:W-:-:S04]  /*1180*/  IMAD R5, R12, R5, R4 ;  /* 0x000000050c057224 */ /* 0x000fc800078e0204 */
[----:B------:R-:W-:-:S06]  /*1190*/  IMAD.WIDE R2, R5, 0x8, R2 ;  /* 0x0000000805027825 */ /* 0x000fcc00078e0202 */
[----:B------:R-:W2:Y:S04]  /*11a0*/  LDG.E.64.CONSTANT R2, desc[UR8][R2.64] ;  /* 0x0000000802027981 */ /* 0x000ea8000c1e9b00 */
[----:B--2---:R1:W-:Y:S01]  /*11b0*/  STL.64 [R1+0x120], R2 ;  /* 0x0001200201007387 */ /* 0x0043e20000100a00 */
[----:B------:R-:W-:Y:S05]  /*11c0*/  BRA `(.L_x_10) ;  /* 0x0000000000087947 */ /* 0x000fea0003800000 */
.L_x_9:
[----:B------:R-:W1:Y:S02]  /*11d0*/  I2F.BF16 R17, 0x80 ;  /* 0x0000008000117906 */ /* 0x000e640000202400 */
[----:B-1----:R-:W-:-:S07]  /*11e0*/  PRMT R17, R17, 0x5410, R17 ;  /* 0x0000541011117816 */ /* 0x002fce0000000011 */
.L_x_10:
[----:B------:R-:W-:Y:S02]  /*11f0*/  ULDC UR4, c[0x0][0x270] ;  /* 0x00009c0000047ab9 */ /* 0x000fe40000000800 */
[----:B------:R-:W-:-:S04]  /*1200*/  ULOP3.LUT UR5, UR4, 0xffff, URZ, 0xc0, !UPT ;  /* 0x0000ffff04057892 */ /* 0x000fc8000f8ec03f */
[----:B------:R-:W-:-:S04]  /*1210*/  USHF.R.U32.HI UR4, URZ, 0x2, UR5 ;  /* 0x000000023f047899 */ /* 0x000fc80008011605 */
[----:B------:R-:W-:-:S06]  /*1220*/  UPRMT UR4, UR4, 0x9910, URZ ;  /* 0x0000991004047896 */ /* 0x000fcc000800003f */
[----:B------:R-:W-:-:S13]  /*1230*/  ISETP.NE.AND P0, PT, RZ, UR4, PT ;  /* 0x00000004ff007c0c */ /* 0x000fda000bf05270 */
[----:B------:R-:W-:Y:S05]  /*1240*/  @!P0 BRA `(.L_x_11) ;  /* 0x00000018008c8947 */ /* 0x000fea0003800000 */
[----:B------:R-:W-:Y:S01]  /*1250*/  LOP3.LUT R8, R8, 0xfffffffc, RZ, 0xc0, !PT ;  /* 0xfffffffc08087812 */ /* 0x000fe200078ec0ff */
[----:B------:R-:W-:Y:S01]  /*1260*/  ULDC.64 UR6, c[0x0][0x220] ;  /* 0x0000880000067ab9 */ /* 0x000fe20000000a00 */
[----:B------:R-:W-:Y:S02]  /*1270*/  VIADD R18, R1, 0x100 ;  /* 0x0000010001127836 */ /* 0x000fe40000000000 */
[----:B------:R-:W-:-:S04]  /*1280*/  IADD3 R8, P0, R8, UR6, RZ ;  /* 0x0000000608087c10 */ /* 0x000fc8000ff1e0ff */
[----:B------:R-:W-:Y:S01]  /*1290*/  IADD3.X R9, R0, UR7, RZ, P0, !PT ;  /* 0x0000000700097c10 */ /* 0x000fe200087fe4ff */
[----:B------:R-:W-:Y:S08]  /*12a0*/  @!P1 BRA `(.L_x_12) ;  /* 0x0000000c00489947 */ /* 0x000ff00003800000 */
[----:B------:R-:W-:-:S07]  /*12b0*/  IMAD.MOV.U32 R20, RZ, RZ, RZ ;  /* 0x000000ffff147224 */ /* 0x000fce00078e00ff */
.L_x_16:
[----:B012---:R-:W-:Y:S01]  /*12c0*/  LEA R3, R20, R13, 0x2 ;  /* 0x0000000d14037211 */ /* 0x007fe200078e10ff */
[----:B------:R-:W-:-:S03]  /*12d0*/  ULDC UR4, c[0x0][0x268] ;  /* 0x00009a0000047ab9 */ /* 0x000fc60000000800 */
[----:B------:R-:W-:-:S13]  /*12e0*/  ISETP.GE.U32.AND P0, PT, R3, UR4, PT ;  /* 0x0000000403007c0c */ /* 0x000fda000bf06070 */
[----:B-----5:R-:W-:Y:S05]  /*12f0*/  @P0 BRA `(.L_x_11) ;  /* 0x0000001800600947 */ /* 0x020fea0003800000 */
[----:B------:R-:W-:-:S13]  /*1300*/  LOP3.LUT P1, R19, R20, 0x3, RZ, 0xc0, !PT ;  /* 0x0000000314137812 */ /* 0x000fda000782c0ff */
[----:B------:R-:W-:-:S05]  /*1310*/  @!P1 IMAD R2, R12, UR4, R3 ;  /* 0x000000040c029c24 */ /* 0x000fca000f8e0203 */
[----:B------:R-:W-:-:S04]  /*1320*/  @!P1 SHF.R.S32.HI R3, RZ, 0x1f, R2 ;  /* 0x0000001fff039819 */ /* 0x000fc80000011402 */
[----:B------:R-:W-:-:S04]  /*1330*/  @!P1 LEA.HI R3, R3, R2, RZ, 0x4 ;  /* 0x0000000203039211 */ /* 0x000fc800078f20ff */
[----:B------:R-:W-:-:S05]  /*1340*/  @!P1 SHF.R.S32.HI R3, RZ, 0x4, R3 ;  /* 0x00000004ff039819 */ /* 0x000fca0000011403 */
[----:B0-----:R-:W-:-:S06]  /*1350*/  @!P1 IMAD.WIDE R4, R3, 0x10, R8 ;  /* 0x0000001003049825 */ /* 0x001fcc00078e0208 */
[----:B------:R-:W2:Y:S01]  /*1360*/  @!P1 LDG.E.128.CONSTANT R4, desc[UR8][R4.64] ;  /* 0x0000000804049981 */ /* 0x000ea2000c1e9d00 */
[----:B------:R-:W-:Y:S01]  /*1370*/  ULDC.U16 UR4, c[0x0][0x25a] ;  /* 0x0000968000047ab9 */ /* 0x000fe20000000400 */
[----:B------:R-:W-:Y:S01]  /*1380*/  PLOP3.LUT P3, PT, PT, PT, PT, 0x8, 0x0 ;  /* 0x000000000000781c */ /* 0x000fe20003f6e170 */
[----:B------:R-:W-:-:S06]  /*1390*/  USHF.R.U32.HI UR4, URZ, 0x2, UR4 ;  /* 0x000000023f047899 */ /* 0x000fcc0008011604 */
[----:B------:R-:W-:Y:S01]  /*13a0*/  IMAD R21, RZ, RZ, -UR4 ;  /* 0x80000004ff157e24 */ /* 0x000fe2000f8e02ff */
[----:B------:R-:W-:Y:S02]  /*13b0*/  ISETP.NE.U32.AND P2, PT, RZ, UR4, PT ;  /* 0x00000004ff007c0c */ /* 0x000fe4000bf45070 */
[----:B------:R-:W0:Y:S08]  /*13c0*/  I2F.U16.RP R14, UR4 ;  /* 0x00000004000e7d06 */ /* 0x000e300008109000 */
[----:B0-----:R-:W0:Y:S02]  /*13d0*/  MUFU.RCP R14, R14 ;  /* 0x0000000e000e7308 */ /* 0x001e240000001000 */
[----:B0-----:R-:W-:-:S06]  /*13e0*/  VIADD R2, R14, 0xffffffe ;  /* 0x0ffffffe0e027836 */ /* 0x001fcc0000000000 */
[----:B------:R0:W1:Y:S02]  /*13f0*/  F2I.FTZ.U32.TRUNC.NTZ R3, R2 ;  /* 0x0000000200037305 */ /* 0x000064000021f000 */
[----:B0-----:R-:W-:Y:S02]  /*1400*/  IMAD.MOV.U32 R2, RZ, RZ, RZ ;  /* 0x000000ffff027224 */ /* 0x001fe400078e00ff */
[----:B-1----:R-:W-:-:S04]  /*1410*/  IMAD R21, R21, R3, RZ ;  /* 0x0000000315157224 */ /* 0x002fc800078e02ff */
[----:B------:R-:W-:Y:S01]  /*1420*/  IMAD.HI.U32 R3, R3, R21, R2 ;  /* 0x0000001503037227 */ /* 0x000fe200078e0002 */
[----:B------:R-:W-:-:S05]  /*1430*/  LOP3.LUT R2, RZ, UR4, RZ, 0x33, !PT ;  /* 0x00000004ff027c12 */ /* 0x000fca000f8e33ff */
[----:B------:R-:W-:-:S05]  /*1440*/  IMAD.HI.U32 R3, R3, R20, RZ ;  /* 0x0000001403037227 */ /* 0x000fca00078e00ff */
[----:B------:R-:W-:-:S05]  /*1450*/  IADD3 R21, -R3, RZ, RZ ;  /* 0x000000ff03157210 */ /* 0x000fca0007ffe1ff */
[----:B------:R-:W-:-:S05]  /*1460*/  IMAD R16, R21, UR4, R20 ;  /* 0x0000000415107c24 */ /* 0x000fca000f8e0214 */
[----:B------:R-:W-:-:S13]  /*1470*/  ISETP.GE.U32.AND P5, PT, R16, UR4, PT ;  /* 0x0000000410007c0c */ /* 0x000fda000bfa6070 */
[----:B------:R-:W-:-:S05]  /*1480*/  @P5 VIADD R16, R16, -UR4 ;  /* 0x8000000410105c36 */ /* 0x000fca0008000000 */
[----:B------:R-:W-:-:S13]  /*1490*/  ISETP.GE.U32.AND P4, PT, R16, UR4, PT ;  /* 0x0000000410007c0c */ /* 0x000fda000bf86070 */
[----:B------:R-:W-:-:S05]  /*14a0*/  @P4 VIADD R16, R16, -UR4 ;  /* 0x8000000410104c36 */ /* 0x000fca0008000000 */
[----:B------:R-:W-:-:S04]  /*14b0*/  SEL R16, R2, R16, !P2 ;  /* 0x0000001002107207 */ /* 0x000fc80005000000 */
[----:B------:R-:W-:-:S13]  /*14c0*/  ISETP.NE.AND P0, PT, R16, RZ, PT ;  /* 0x000000ff1000720c */ /* 0x000fda0003f05270 */
[----:B------:R-:W-:Y:S02]  /*14d0*/  @!P0 PLOP3.LUT P3, PT, P5, PT, PT, 0x80, 0x0 ;  /* 0x000000000000881c */ /* 0x000fe40002f6f070 */
[----:B------:R-:W-:Y:S02]  /*14e0*/  PLOP3.LUT P5, PT, PT, PT, PT, 0x8, 0x0 ;  /* 0x000000000000781c */ /* 0x000fe40003fae170 */
[----:B------:R-:W-:-:S09]  /*14f0*/  @!P0 PLOP3.LUT P5, PT, P4, PT, PT, 0x80, 0x0 ;  /* 0x000000000000881c */ /* 0x000fd200027af070 */
[----:B------:R-:W-:-:S05]  /*1500*/  @P3 VIADD R3, R3, 0x1 ;  /* 0x0000000103033836 */ /* 0x000fca0000000000 */
[----:B------:R-:W-:-:S04]  /*1510*/  @P5 IADD3 R3, R3, 0x1, RZ ;  /* 0x0000000103035810 */ /* 0x000fc80007ffe0ff */
[----:B------:R-:W-:-:S05]  /*1520*/  @!P0 SEL R2, R2, R3, !P2 ;  /* 0x0000000302028207 */ /* 0x000fca0005000000 */
[----:B------:R-:W-:Y:S02]  /*1530*/  @!P0 IMAD.IADD R22, R1, 0x1, R2 ;  /* 0x0000000101168824 */ /* 0x000fe400078e0202 */
[----:B------:R-:W-:Y:S01]  /*1540*/  IMAD R16, R19, 0x4, R18 ;  /* 0x0000000413107824 */ /* 0x000fe200078e0212 */
[----:B------:R-:W-:Y:S01]  /*1550*/  @!P0 LEA R2, R2, R15, 0x1 ;  /* 0x0000000f02028211 */ /* 0x000fe200078e08ff */
[----:B--2---:R0:W-:Y:S04]  /*1560*/  @!P1 STL.128 [R1+0x100], R4 ;  /* 0x0001000401009387 */ /* 0x0041e80000100c00 */
[----:B------:R-:W2:Y:S04]  /*1570*/  @!P0 LDL.U8 R3, [R22+0x120] ;  /* 0x0001200016038983 */ /* 0x000ea80000100000 */
[----:B------:R-:W3:Y:S04]  /*1580*/  LDL R16, [R16] ;  /* 0x0000000010107983 */ /* 0x000ee80000100800 */
[----:B------:R1:W5:Y:S01]  /*1590*/  @!P0 LDL.U16 R0, [R2] ;  /* 0x0000000002008983 */ /* 0x0003620000100400 */
[----:B------:R-:W-:Y:S01]  /*15a0*/  IMAD.MOV.U32 R21, RZ, RZ, 0x4b000000 ;  /* 0x4b000000ff157424 */ /* 0x000fe200078e00ff */
[----:B------:R-:W-:-:S02]  /*15b0*/  ISETP.NE.AND P1, PT, R11, RZ, PT ;  /* 0x000000ff0b00720c */ /* 0x000fc40003f25270 */
[----:B--2---:R-:W-:Y:S02]  /*15c0*/  @!P0 I2FP.F32.U32 R3, R3 ;  /* 0x0000000300038245 */ /* 0x004fe40000201000 */
[----:B---3--:R-:W-:-:S04]  /*15d0*/  PRMT R19, R16, 0x7650, R21 ;  /* 0x0000765010137816 */ /* 0x008fc80000000015 */
[----:B------:R-:W2:Y:S01]  /*15e0*/  @!P0 F2I.FTZ.TRUNC.NTZ R3, R3 ;  /* 0x0000000300038305 */ /* 0x000ea2000021f100 */
[C-C-:B0-----:R-:W-:Y:S02]  /*15f0*/  PRMT R4, R16.reuse, 0x7652, R21.reuse ;  /* 0x0000765210047816 */ /* 0x141fe40000000015 */
[C-C-:B------:R-:W-:Y:S01]  /*1600*/  PRMT R5, R16.reuse, 0x7651, R21.reuse ;  /* 0x0000765110057816 */ /* 0x140fe20000000015 */
[----:B------:R-:W-:Y:S01]  /*1610*/  FADD.FTZ R6, R19, -8388608 ;  /* 0xcb00000013067421 */ /* 0x000fe20000010000 */
[----:B------:R-:W-:Y:S01]  /*1620*/  PRMT R21, R16, 0x7653, R21 ;  /* 0x0000765310157816 */ /* 0x000fe20000000015 */
[----:B------:R-:W-:Y:S02]  /*1630*/  FADD.FTZ R7, R4, -8388608 ;  /* 0xcb00000004077421 */ /* 0x000fe40000010000 */
[----:B------:R-:W-:Y:S02]  /*1640*/  FADD.FTZ R5, R5, -8388608 ;  /* 0xcb00000005057421 */ /* 0x000fe40000010000 */
[----:B------:R-:W-:Y:S01]  /*1650*/  FADD.FTZ R16, R21, -8388608 ;  /* 0xcb00000015107421 */ /* 0x000fe20000010000 */
[----:B------:R-:W-:Y:S01]  /*1660*/  PRMT R6, R6, 0x7632, R7 ;  /* 0x0000763206067816 */ /* 0x000fe20000000007 */
[----:B--2---:R-:W0:Y:S03]  /*1670*/  @!P0 I2F.BF16 R14, R3 ;  /* 0x00000003000e8306 */ /* 0x004e260000202400 */
[----:B------:R-:W-:-:S02]  /*1680*/  PRMT R16, R5, 0x7632, R16 ;  /* 0x0000763205107816 */ /* 0x000fc40000000010 */
[----:B0-----:R-:W-:Y:S01]  /*1690*/  @!P0 PRMT R17, R14, 0x5410, R14 ;  /* 0x000054100e118816 */ /* 0x001fe2000000000e */
[----:B-1----:R-:W-:Y:S06]  /*16a0*/  @!P1 BRA `(.L_x_13) ;  /* 0x0000000800349947 */ /* 0x002fec0003800000 */
[----:B------:R-:W-:Y:S01]  /*16b0*/  VIADD R2, R11, 0xffffffff ;  /* 0xffffffff0b027836 */ /* 0x000fe20000000000 */
[----:B------:R-:W-:-:S04]  /*16c0*/  HFMA2.MMA R14, -RZ, RZ, 0, 0 ;  /* 0x00000000ff0e7435 */ /* 0x000fc800000001ff */
[----:B------:R-:W-:-:S13]  /*16d0*/  ISETP.GE.U32.AND P0, PT, R2, 0x3, PT ;  /* 0x000000030200780c */ /* 0x000fda0003f06070 */
[----:B------:R-:W-:Y:S05]  /*16e0*/  @!P0 BRA `(.L_x_14) ;  /* 0x0000000400348947 */ /* 0x000fea0003800000 */
[----:B------:R-:W0:Y:S01]  /*16f0*/  S2R R2, SR_CgaCtaId ;  /* 0x0000000000027919 */ /* 0x000e220000008800 */
[----:B------:R-:W-:Y:S01]  /*1700*/  MOV R3, 0x400 ;  /* 0x0000040000037802 */ /* 0x000fe20000000f00 */
[----:B------:R-:W-:Y:S01]  /*1710*/  IMAD.MOV.U32 R14, RZ, RZ, RZ ;  /* 0x000000ffff0e7224 */ /* 0x000fe200078e00ff */
[----:B------:R-:W-:Y:S02]  /*1720*/  LOP3.LUT R4, R11, 0x3, RZ, 0xc0, !PT ;  /* 0x000000030b047812 */ /* 0x000fe400078ec0ff */
[----:B------:R-:W-:Y:S02]  /*1730*/  ISETP.NE.AND P0, PT, R20, RZ, PT ;  /* 0x000000ff1400720c */ /* 0x000fe40003f05270 */
[----:B------:R-:W-:Y:S02]  /*1740*/  IADD3 R7, -R4, R11, RZ ;  /* 0x0000000b04077210 */ /* 0x000fe40007ffe1ff */
[----:B0-----:R-:W-:Y:S01]  /*1750*/  LEA R3, R2, R3, 0x18 ;  /* 0x0000000302037211 */ /* 0x001fe200078ec0ff */
[----:B------:R-:W-:-:S08]  /*1760*/  IMAD.MOV.U32 R2, RZ, RZ, R1 ;  /* 0x000000ffff027224 */ /* 0x000fd000078e0001 */
.L_x_15:
[----:B------:R-:W2:Y:S01]  /*1770*/  @P0 LDL R24, [R2] ;  /* 0x0000000002180983 */ /* 0x000ea20000100800 */
[----:B------:R-:W-:Y:S02]  /*1780*/  IMAD R25, R14, UR5, RZ ;  /* 0x000000050e197c24 */ /* 0x000fe4000f8e02ff */
[----:B------:R-:W-:Y:S01]  /*1790*/  HADD2.BF16_V2 R19, R6, -R17 ;  /* 0x8000001106137230 */ /* 0x000fe20000200000 */
[----:B------:R-:W-:Y:S01]  /*17a0*/  HFMA2.MMA.BF16_V2 R21, R16, 1, 1, -R17 ;  /* 0x3f803f8010157835 */ /* 0x000fe20000300011 */
[----:B------:R-:W3:Y:S01]  /*17b0*/  @P0 LDL R23, [R2+0xc] ;  /* 0x00000c0002170983 */ /* 0x000ee20000100800 */
[----:B------:R-:W-:Y:S01]  /*17c0*/  SHF.R.U32.HI R5, RZ, 0x1, R25 ;  /* 0x00000001ff057819 */ /* 0x000fe20000011619 */
[----:B-----5:R-:W-:-:S04]  /*17d0*/  HMUL2.BF16_V2 R19, R19, R0.H0_H0 ;  /* 0x2000000013137232 */ /* 0x020fc80000200000 */
[----:B------:R-:W-:-:S03]  /*17e0*/  IMAD R4, R20, 0x2, R5 ;  /* 0x0000000214047824 */ /* 0x000fc600078e0205 */
[----:B------:R-:W-:Y:S02]  /*17f0*/  HMUL2.BF16_V2 R21, R21, R0.H0_H0 ;  /* 0x2000000015157232 */ /* 0x000fe40000200000 */
[----:B------:R-:W-:-:S06]  /*1800*/  IMAD R4, R4, 0x4, R3 ;  /* 0x0000000404047824 */ /* 0x000fcc00078e0203 */
[----:B------:R-:W0:Y:S02]  /*1810*/  LDS.64 R4, [R4] ;  /* 0x0000000004047984 */ /* 0x000e240000000a00 */
[----:B0-----:R-:W-:Y:S02]  /*1820*/  HFMA2.MMA.BF16_V2 R22, R19, R4, RZ ;  /* 0x0000000413167235 */ /* 0x001fe400002000ff */
[----:B------:R-:W4:Y:S08]  /*1830*/  @P0 LDL R4, [R2+0x8] ;  /* 0x0000080002040983 */ /* 0x000f300000100800 */
[----:B------:R-:W-:-:S05]  /*1840*/  HFMA2.BF16_V2 R5, R21, R5, R22 ;  /* 0x0000000515057231 */ /* 0x000fca0000200016 */
[C---:B------:R-:W-:Y:S02]  /*1850*/  PRMT R22, R5.reuse, 0x7632, R22 ;  /* 0x0000763205167816 */ /* 0x040fe40000000016 */
[----:B------:R-:W-:-:S03]  /*1860*/  SHF.L.U32 R5, R5, 0x10, RZ ;  /* 0x0000001005057819 */ /* 0x000fc600000006ff */
[----:B------:R-:W-:-:S04]  /*1870*/  IMAD.U32 R22, R22, 0x10000, RZ ;  /* 0x0001000016167824 */ /* 0x000fc800078e00ff */
[----:B------:R-:W-:Y:S02]  /*1880*/  FADD.FTZ R5, R5, R22 ;  /* 0x0000001605057221 */ /* 0x000fe40000010000 */
[----:B------:R-:W3:Y:S01]  /*1890*/  @P0 LDL R22, [R2+0x4] ;  /* 0x0000040002160983 */ /* 0x000ee20000100800 */
[----:B------:R-:W-:-:S05]  /*18a0*/  VIADD R25, R25, UR5 ;  /* 0x0000000519197c36 */ /* 0x000fca0008000000 */
[----:B------:R-:W-:Y:S01]  /*18b0*/  SHF.R.U32.HI R27, RZ, 0x1, R25 ;  /* 0x00000001ff1b7819 */ /* 0x000fe20000011619 */
[----:B------:R-:W-:-:S05]  /*18c0*/  VIADD R25, R25, UR5 ;  /* 0x0000000519197c36 */ /* 0x000fca0008000000 */
[----:B------:R-:W-:Y:S01]  /*18d0*/  SHF.R.U32.HI R29, RZ, 0x1, R25 ;  /* 0x00000001ff1d7819 */ /* 0x000fe20000011619 */
[----:B------:R-:W-:-:S05]  /*18e0*/  VIADD R25, R25, UR5 ;  /* 0x0000000519197c36 */ /* 0x000fca0008000000 */
[----:B------:R-:W-:Y:S01]  /*18f0*/  SHF.R.U32.HI R25, RZ, 0x1, R25 ;  /* 0x00000001ff197819 */ /* 0x000fe20000011619 */
[----:B--2---:R-:W-:Y:S01]  /*1900*/  @P0 FADD.FTZ R5, R5, R24 ;  /* 0x0000001805050221 */ /* 0x004fe20000010000 */
[----:B------:R-:W-:-:S05]  /*1910*/  LEA R24, R20, R27, 0x1 ;  /* 0x0000001b14187211 */ /* 0x000fca00078e08ff */
[----:B------:R-:W-:-:S05]  /*1920*/  IMAD R24, R24, 0x4, R3 ;  /* 0x0000000418187824 */ /* 0x000fca00078e0203 */
[----:B------:R-:W0:Y:S04]  /*1930*/  LDS R26, [R24] ;  /* 0x00000000181a7984 */ /* 0x000e280000000800 */
[----:B------:R-:W1:Y:S01]  /*1940*/  LDS R27, [R24+0x4] ;  /* 0x00000400181b7984 */ /* 0x000e620000000800 */
[----:B0-----:R-:W-:-:S10]  /*1950*/  HFMA2.MMA.BF16_V2 R26, R19, R26, RZ ;  /* 0x0000001a131a7235 */ /* 0x001fd400002000ff */
[----:B-1----:R-:W-:-:S05]  /*1960*/  HFMA2.BF16_V2 R26, R21, R27, R26 ;  /* 0x0000001b151a7231 */ /* 0x002fca000020001a */
[C---:B------:R-:W-:Y:S01]  /*1970*/  PRMT R27, R26.reuse, 0x7632, R27 ;  /* 0x000076321a1b7816 */ /* 0x040fe2000000001b */
[----:B------:R-:W-:-:S03]  /*1980*/  IMAD.U32 R26, R26, 0x10000, RZ ;  /* 0x000100001a1a7824 */ /* 0x000fc600078e00ff */
[----:B------:R-:W-:-:S05]  /*1990*/  SHF.L.U32 R27, R27, 0x10, RZ ;  /* 0x000000101b1b7819 */ /* 0x000fca00000006ff */
[----:B------:R-:W-:Y:S01]  /*19a0*/  FADD.FTZ R27, R26, R27 ;  /* 0x0000001b1a1b7221 */ /* 0x000fe20000010000 */
[----:B------:R-:W-:-:S05]  /*19b0*/  IMAD R26, R20, 0x2, R29 ;  /* 0x00000002141a7824 */ /* 0x000fca00078e021d */
[----:B------:R-:W-:-:S05]  /*19c0*/  LEA R26, R26, R3, 0x2 ;  /* 0x000000031a1a7211 */ /* 0x000fca00078e10ff */
[----:B------:R-:W0:Y:S04]  /*19d0*/  LDS R24, [R26] ;  /* 0x000000001a187984 */ /* 0x000e280000000800 */
[----:B------:R-:W1:Y:S01]  /*19e0*/  LDS R28, [R26+0x4] ;  /* 0x000004001a1c7984 */ /* 0x000e620000000800 */
[----:B0-----:R-:W-:-:S10]  /*19f0*/  HFMA2.MMA.BF16_V2 R24, R19, R24, RZ ;  /* 0x0000001813187235 */ /* 0x001fd400002000ff */
[----:B-1----:R-:W-:Y:S02]  /*1a00*/  HFMA2.BF16_V2 R24, R21, R28, R24 ;  /* 0x0000001c15187231 */ /* 0x002fe40000200018 */
[----:B------:R-:W-:-:S05]  /*1a10*/  IMAD R28, R20, 0x2, R25 ;  /* 0x00000002141c7824 */ /* 0x000fca00078e0219 */
[----:B------:R-:W-:-:S05]  /*1a20*/  LEA R28, R28, R3, 0x2 ;  /* 0x000000031c1c7211 */ /* 0x000fca00078e10ff */
[----:B------:R-:W0:Y:S02]  /*1a30*/  LDS R25, [R28] ;  /* 0x000000001c197984 */ /* 0x000e240000000800 */
[----:B0-----:R-:W-:Y:S02]  /*1a40*/  HFMA2.MMA.BF16_V2 R19, R19, R25, RZ ;  /* 0x0000001913137235 */ /* 0x001fe400002000ff */
[----:B------:R-:W0:Y:S01]  /*1a50*/  LDS R25, [R28+0x4] ;  /* 0x000004001c197984 */ /* 0x000e220000000800 */
[----:B------:R-:W-:-:S05]  /*1a60*/  VIADD R7, R7, 0xfffffffc ;  /* 0xfffffffc07077836 */ /* 0x000fca0000000000 */
[----:B------:R-:W-:Y:S01]  /*1a70*/  ISETP.NE.AND P1, PT, R7, RZ, PT ;  /* 0x000000ff0700720c */ /* 0x000fe20003f25270 */
[----:B---3--:R-:W-:Y:S01]  /*1a80*/  @P0 FADD.FTZ R27, R27, R22 ;  /* 0x000000161b1b0221 */ /* 0x008fe20000010000 */
[----:B------:R-:W-:Y:S01]  /*1a90*/  STL [R2], R5 ;  /* 0x0000000502007387 */ /* 0x000fe20000100800 */
[----:B------:R-:W-:Y:S02]  /*1aa0*/  VIADD R14, R14, 0x4 ;  /* 0x000000040e0e7836 */ /* 0x000fe40000000000 */
[----:B0-----:R-:W-:-:S05]  /*1ab0*/  HFMA2.BF16_V2 R19, R21, R25, R19 ;  /* 0x0000001915137231 */ /* 0x001fca0000200013 */
[----:B------:R-:W-:-:S05]  /*1ac0*/  PRMT R21, R19, 0x7632, R21 ;  /* 0x0000763213157816 */ /* 0x000fca0000000015 */
[----:B------:R-:W-:Y:S01]  /*1ad0*/  IMAD.U32 R26, R21, 0x10000, RZ ;  /* 0x00010000151a7824 */ /* 0x000fe200078e00ff */
[C---:B------:R-:W-:Y:S01]  /*1ae0*/  PRMT R21, R24.reuse, 0x7632, R21 ;  /* 0x0000763218157816 */ /* 0x040fe20000000015 */
[----:B------:R-:W-:Y:S01]  /*1af0*/  IMAD.U32 R19, R19, 0x10000, RZ ;  /* 0x0001000013137824 */ /* 0x000fe200078e00ff */
[----:B------:R-:W-:-:S03]  /*1b00*/  SHF.L.U32 R24, R24, 0x10, RZ ;  /* 0x0000001018187819 */ /* 0x000fc600000006ff */
[----:B------:R-:W-:Y:S02]  /*1b10*/  IMAD.U32 R21, R21, 0x10000, RZ ;  /* 0x0001000015157824 */ /* 0x000fe400078e00ff */
[----:B------:R-:W-:Y:S02]  /*1b20*/  FADD.FTZ R19, R19, R26 ;  /* 0x0000001a13137221 */ /* 0x000fe40000010000 */
[----:B------:R-:W-:Y:S02]  /*1b30*/  FADD.FTZ R21, R24, R21 ;  /* 0x0000001518157221 */ /* 0x000fe40000010000 */
[----:B------:R-:W-:Y:S02]  /*1b40*/  @P0 FADD.FTZ R19, R19, R23 ;  /* 0x0000001713130221 */ /* 0x000fe40000010000 */
[----:B----4-:R-:W-:Y:S01]  /*1b50*/  @P0 FADD.FTZ R21, R21, R4 ;  /* 0x0000000415150221 */ /* 0x010fe20000010000 */
[----:B------:R-:W-:Y:S01]  /*1b60*/  IADD3 R4, R2, 0x10, RZ ;  /* 0x0000001002047810 */ /* 0x000fe20007ffe0ff */
[----:B------:R-:W-:Y:S04]  /*1b70*/  STL [R2+0x4], R27 ;  /* 0x0000041b02007387 */ /* 0x000fe80000100800 */
[----:B------:R-:W-:Y:S04]  /*1b80*/  STL [R2+0xc], R19 ;  /* 0x00000c1302007387 */ /* 0x000fe80000100800 */
[----:B------:R0:W-:Y:S02]  /*1b90*/  STL [R2+0x8], R21 ;  /* 0x0000081502007387 */ /* 0x0001e40000100800 */
[----:B0-----:R-:W-:Y:S01]  /*1ba0*/  IMAD.MOV.U32 R2, RZ, RZ, R4 ;  /* 0x000000ffff027224 */ /* 0x001fe200078e0004 */
[----:B------:R-:W-:Y:S06]  /*1bb0*/  @P1 BRA `(.L_x_15) ;  /* 0xfffffff800ec1947 */ /* 0x000fec000383ffff */
.L_x_14:
[----:B------:R-:W-:-:S04]  /*1bc0*/  LOP3.LUT R19, R11, 0x3, RZ, 0xc0, !PT ;  /* 0x000000030b137812 */ /* 0x000fc800078ec0ff */
[----:B------:R-:W-:-:S13]  /*1bd0*/  ISETP.NE.AND P0, PT, R19, RZ, PT ;  /* 0x000000ff1300720c */ /* 0x000fda0003f05270 */
[----:B------:R-:W-:Y:S05]  /*1be0*/  @!P0 BRA `(.L_x_13) ;  /* 0x0000000000e48947 */ /* 0x000fea0003800000 */
[----:B------:R-:W-:Y:S02]  /*1bf0*/  ISETP.NE.AND P1, PT, R20, RZ, PT ;  /* 0x000000ff1400720c */ /* 0x000fe40003f25270 */
[----:B------:R-:W-:-:S11]  /*1c00*/  LEA R4, R14, R1, 0x2 ;  /* 0x000000010e047211 */ /* 0x000fd600078e10ff */
[----:B------:R-:W2:Y:S01]  /*1c10*/  @P1 LDL R7, [R4] ;  /* 0x0000000004071983 */ /* 0x000ea20000100800 */
[----:B------:R-:W-:Y:S01]  /*1c20*/  IMAD R14, R14, UR5, RZ ;  /* 0x000000050e0e7c24 */ /* 0x000fe2000f8e02ff */
[----:B------:R-:W-:Y:S01]  /*1c30*/  MOV R5, 0x400 ;  /* 0x0000040000057802 */ /* 0x000fe20000000f00 */
[----:B------:R-:W-:Y:S01]  /*1c40*/  HFMA2.MMA.BF16_V2 R6, R6, 1, 1, -R17 ;  /* 0x3f803f8006067835 */ /* 0x000fe20000300011 */
[----:B------:R-:W0:Y:S01]  /*1c50*/  S2R R2, SR_CgaCtaId ;  /* 0x0000000000027919 */ /* 0x000e220000008800 */
[----:B------:R-:W-:Y:S01]  /*1c60*/  HADD2.BF16_V2 R16, R16, -R17 ;  /* 0x8000001110107230 */ /* 0x000fe20000200000 */
[----:B------:R-:W-:Y:S02]  /*1c70*/  SHF.R.U32.HI R3, RZ, 0x1, R14 ;  /* 0x00000001ff037819 */ /* 0x000fe4000001160e */
[----:B------:R-:W-:Y:S01]  /*1c80*/  ISETP.NE.AND P0, PT, R19, 0x1, PT ;  /* 0x000000011300780c */ /* 0x000fe20003f05270 */
[----:B-----5:R-:W-:-:S04]  /*1c90*/  HMUL2.BF16_V2 R16, R16, R0.H0_H0 ;  /* 0x2000000010107232 */ /* 0x020fc80000200000 */
[----:B------:R-:W-:Y:S01]  /*1ca0*/  HMUL2.BF16_V2 R6, R6, R0.H0_H0 ;  /* 0x2000000006067232 */ /* 0x000fe20000200000 */
[----:B0-----:R-:W-:Y:S01]  /*1cb0*/  LEA R5, R2, R5, 0x18 ;  /* 0x0000000502057211 */ /* 0x001fe200078ec0ff */
[----:B------:R-:W-:-:S04]  /*1cc0*/  IMAD R2, R20, 0x2, R3 ;  /* 0x0000000214027824 */ /* 0x000fc800078e0203 */
[----:B------:R-:W-:-:S06]  /*1cd0*/  IMAD R2, R2, 0x4, R5 ;  /* 0x0000000402027824 */ /* 0x000fcc00078e0205 */
[----:B------:R-:W0:Y:S02]  /*1ce0*/  LDS.64 R2, [R2] ;  /* 0x0000000002027984 */ /* 0x000e240000000a00 */
[----:B0-----:R-:W-:-:S10]  /*1cf0*/  HFMA2.MMA.BF16_V2 R21, R6, R2, RZ ;  /* 0x0000000206157235 */ /* 0x001fd400002000ff */
[----:B------:R-:W-:-:S05]  /*1d00*/  HFMA2.BF16_V2 R3, R16, R3, R21 ;  /* 0x0000000310037231 */ /* 0x000fca0000200015 */
[C---:B------:R-:W-:Y:S02]  /*1d10*/  PRMT R21, R3.reuse, 0x7632, R21 ;  /* 0x0000763203157816 */ /* 0x040fe40000000015 */
[----:B------:R-:W-:-:S03]  /*1d20*/  SHF.L.U32 R3, R3, 0x10, RZ ;  /* 0x0000001003037819 */ /* 0x000fc600000006ff */
[----:B------:R-:W-:-:S04]  /*1d30*/  IMAD.U32 R22, R21, 0x10000, RZ ;  /* 0x0001000015167824 */ /* 0x000fc800078e00ff */
[----:B------:R-:W-:-:S04]  /*1d40*/  FADD.FTZ R3, R3, R22 ;  /* 0x0000001603037221 */ /* 0x000fc80000010000 */
[----:B--2---:R-:W-:-:S05]  /*1d50*/  @P1 FADD.FTZ R3, R3, R7 ;  /* 0x0000000703031221 */ /* 0x004fca0000010000 */
[----:B------:R0:W-:Y:S01]  /*1d60*/  STL [R4], R3 ;  /* 0x0000000304007387 */ /* 0x0001e20000100800 */
[----:B------:R-:W-:Y:S05]  /*1d70*/  @!P0 BRA `(.L_x_13) ;  /* 0x0000000000808947 */ /* 0x000fea0003800000 */
[----:B------:R-:W2:Y:S01]  /*1d80*/  @P1 LDL R2, [R4+0x4] ;  /* 0x0000040004021983 */ /* 0x000ea20000100800 */
[----:B------:R-:W-:Y:S01]  /*1d90*/  VIADD R14, R14, UR5 ;  /* 0x000000050e0e7c36 */ /* 0x000fe20008000000 */
[----:B------:R-:W-:-:S04]  /*1da0*/  ISETP.NE.AND P0, PT, R19, 0x2, PT ;  /* 0x000000021300780c */ /* 0x000fc80003f05270 */
[----:B0-----:R-:W-:-:S04]  /*1db0*/  SHF.R.U32.HI R3, RZ, 0x1, R14 ;  /* 0x00000001ff037819 */ /* 0x001fc8000001160e */
        /* <DEDUP_REMOVED lines=9> */
[----:B------:R-:W-:-:S04]  /*1e50*/  FADD.FTZ R3, R3, R24 ;  /* 0x0000001803037221 */ /* 0x000fc80000010000 */
[----:B--2---:R-:W-:-:S05]  /*1e60*/  @P1 FADD.FTZ R3, R3, R2 ;  /* 0x0000000203031221 */ /* 0x004fca0000010000 */
[----:B------:R1:W-:Y:S01]  /*1e70*/  STL [R4+0x4], R3 ;  /* 0x0000040304007387 */ /* 0x0003e20000100800 */
[----:B------:R-:W-:Y:S05]  /*1e80*/  @!P0 BRA `(.L_x_13) ;  /* 0x00000000003c8947 */ /* 0x000fea0003800000 */
[----:B------:R-:W2:Y:S01]  /*1e90*/  @P1 LDL R2, [R4+0x8] ;  /* 0x0000080004021983 */ /* 0x000ea20000100800 */
[----:B------:R-:W-:-:S05]  /*1ea0*/  VIADD R14, R14, UR5 ;  /* 0x000000050e0e7c36 */ /* 0x000fca0008000000 */
[----:B-1----:R-:W-:-:S05]  /*1eb0*/  SHF.R.U32.HI R3, RZ, 0x1, R14 ;  /* 0x00000001ff037819 */ /* 0x002fca000001160e */
[----:B------:R-:W-:-:S05]  /*1ec0*/  IMAD R14, R20, 0x2, R3 ;  /* 0x00000002140e7824 */ /* 0x000fca00078e0203 */
[----:B------:R-:W-:-:S05]  /*1ed0*/  LEA R14, R14, R5, 0x2 ;  /* 0x000000050e0e7211 */ /* 0x000fca00078e10ff */
[----:B------:R-:W0:Y:S04]  /*1ee0*/  LDS R3, [R14] ;  /* 0x000000000e037984 */ /* 0x000e280000000800 */
[----:B------:R-:W1:Y:S01]  /*1ef0*/  LDS R5, [R14+0x4] ;  /* 0x000004000e057984 */ /* 0x000e620000000800 */
[----:B0-----:R-:W-:-:S10]  /*1f00*/  HFMA2.MMA.BF16_V2 R3, R6, R3, RZ ;  /* 0x0000000306037235 */ /* 0x001fd400002000ff */
[----:B-1----:R-:W-:-:S05]  /*1f10*/  HFMA2.BF16_V2 R3, R16, R5, R3 ;  /* 0x0000000510037231 */ /* 0x002fca0000200003 */
[C---:B------:R-:W-:Y:S01]  /*1f20*/  PRMT R5, R3.reuse, 0x7632, R5 ;  /* 0x0000763203057816 */ /* 0x040fe20000000005 */
[----:B------:R-:W-:-:S04]  /*1f30*/  IMAD.U32 R3, R3, 0x10000, RZ ;  /* 0x0001000003037824 */ /* 0x000fc800078e00ff */
[----:B------:R-:W-:-:S04]  /*1f40*/  IMAD.U32 R6, R5, 0x10000, RZ ;  /* 0x0001000005067824 */ /* 0x000fc800078e00ff */
[----:B------:R-:W-:-:S04]  /*1f50*/  FADD.FTZ R3, R3, R6 ;  /* 0x0000000603037221 */ /* 0x000fc80000010000 */
[----:B--2---:R-:W-:-:S05]  /*1f60*/  @P1 FADD.FTZ R3, R3, R2 ;  /* 0x0000000203031221 */ /* 0x004fca0000010000 */
[----:B------:R2:W-:Y:S02]  /*1f70*/  STL [R4+0x8], R3 ;  /* 0x0000080304007387 */ /* 0x0005e40000100800 */
.L_x_13:
[----:B------:R-:W-:Y:S01]  /*1f80*/  USHF.R.U32.HI UR4, URZ, 0x2, UR5 ;  /* 0x000000023f047899 */ /* 0x000fe20008011605 */
[----:B------:R-:W-:-:S05]  /*1f90*/  IADD3 R20, R20, 0x1, RZ ;  /* 0x0000000114147810 */ /* 0x000fca0007ffe0ff */
[----:B------:R-:W-:-:S13]  /*1fa0*/  ISETP.GE.U32.AND P0, PT, R20, UR4, PT ;  /* 0x0000000414007c0c */ /* 0x000fda000bf06070 */
[----:B------:R-:W-:Y:S05]  /*1fb0*/  @!P0 BRA `(.L_x_16) ;  /* 0xfffffff000c08947 */ /* 0x000fea000383ffff */
[----:B------:R-:W-:Y:S05]  /*1fc0*/  BRA `(.L_x_11) ;  /* 0x0000000c002c7947 */ /* 0x000fea0003800000 */
.L_x_12:
[----:B------:R-:W-:-:S07]  /*1fd0*/  IMAD.MOV.U32 R22, RZ, RZ, RZ ;  /* 0x000000ffff167224 */ /* 0x000fce00078e00ff */
.L_x_20:
[----:B012---:R-:W-:Y:S01]  /*1fe0*/  IMAD R3, R22, 0x4, R13 ;  /* 0x0000000416037824 */ /* 0x007fe200078e020d */
[----:B------:R-:W-:-:S04]  /*1ff0*/  ULDC UR4, c[0x0][0x268] ;  /* 0x00009a0000047ab9 */ /* 0x000fc80000000800 */
        /* <DEDUP_REMOVED lines=10> */
[----:B------:R-:W-:Y:S01]  /*20a0*/  IMAD.MOV.U32 R2, RZ, RZ, RZ ;  /* 0x000000ffff027224 */ /* 0x000fe200078e00ff */
[----:B------:R-:W-:Y:S01]  /*20b0*/  USHF.R.U32.HI UR4, URZ, 0x2, UR4 ;  /* 0x000000023f047899 */ /* 0x000fe20008011604 */
[----:B------:R-:W-:-:S05]  /*20c0*/  PLOP3.LUT P2, PT, PT, PT, PT, 0x8, 0x0 ;  /* 0x000000000000781c */ /* 0x000fca0003f4e170 */
[----:B------:R-:W-:Y:S01]  /*20d0*/  IMAD R21, RZ, RZ, -UR4 ;  /* 0x80000004ff157e24 */ /* 0x000fe2000f8e02ff */
[----:B------:R-:W-:Y:S02]  /*20e0*/  ISETP.NE.U32.AND P1, PT, RZ, UR4, PT ;  /* 0x00000004ff007c0c */ /* 0x000fe4000bf25070 */
[----:B------:R-:W0:Y:S08]  /*20f0*/  I2F.U16.RP R14, UR4 ;  /* 0x00000004000e7d06 */ /* 0x000e300008109000 */
[----:B0-----:R-:W0:Y:S02]  /*2100*/  MUFU.RCP R14, R14 ;  /* 0x0000000e000e7308 */ /* 0x001e240000001000 */
[----:B0-----:R-:W-:-:S02]  /*2110*/  IADD3 R16, R14, 0xffffffe, RZ ;  /* 0x0ffffffe0e107810 */ /* 0x001fc40007ffe0ff */
[----:B------:R-:W-:-:S04]  /*2120*/  LOP3.LUT R14, RZ, UR4, RZ, 0x33, !PT ;  /* 0x00000004ff0e7c12 */ /* 0x000fc8000f8e33ff */
[----:B------:R-:W0:Y:S02]  /*2130*/  F2I.FTZ.U32.TRUNC.NTZ R3, R16 ;  /* 0x0000001000037305 */ /* 0x000e24000021f000 */
[----:B0-----:R-:W-:-:S04]  /*2140*/  IMAD R21, R21, R3, RZ ;  /* 0x0000000315157224 */ /* 0x001fc800078e02ff */
[----:B------:R-:W-:-:S06]  /*2150*/  IMAD.HI.U32 R21, R3, R21, R2 ;  /* 0x0000001503157227 */ /* 0x000fcc00078e0002 */
        /* <DEDUP_REMOVED lines=8> */
[----:B------:R-:W-:Y:S02]  /*21e0*/  ISETP.NE.AND P0, PT, R3, RZ, PT ;  /* 0x000000ff0300720c */ /* 0x000fe40003f05270 */
[----:B------:R-:W-:-:S11]  /*21f0*/  LEA R3, R19, R18, 0x2 ;  /* 0x0000001213037211 */ /* 0x000fd600078e10ff */
[----:B------:R-:W-:Y:S02]  /*2200*/  @!P0 PLOP3.LUT P2, PT, P5, PT, PT, 0x80, 0x0 ;  /* 0x000000000000881c */ /* 0x000fe40002f4f070 */
[----:B------:R-:W-:Y:S02]  /*2210*/  PLOP3.LUT P5, PT, PT, PT, PT, 0x8, 0x0 ;  /* 0x000000000000781c */ /* 0x000fe40003fae170 */
[----:B------:R-:W-:Y:S01]  /*2220*/  @!P0 PLOP3.LUT P5, PT, P4, PT, PT, 0x80, 0x0 ;  /* 0x000000000000881c */ /* 0x000fe200027af070 */
[----:B--2---:R0:W-:Y:S04]  /*2230*/  @!P3 STL.128 [R1+0x100], R4 ;  /* 0x000100040100b387 */ /* 0x0041e80000100c00 */
[----:B------:R-:W2:Y:S04]  /*2240*/  LDL R3, [R3] ;  /* 0x0000000003037983 */ /* 0x000ea80000100800 */
[----:B------:R-:W-:-:S04]  /*2250*/  @P2 VIADD R2, R2, 0x1 ;  /* 0x0000000102022836 */ /* 0x000fc80000000000 */
[----:B------:R-:W-:-:S05]  /*2260*/  @P5 VIADD R2, R2, 0x1 ;  /* 0x0000000102025836 */ /* 0x000fca0000000000 */
[----:B------:R-:W-:-:S04]  /*2270*/  @!P0 SEL R2, R14, R2, !P1 ;  /* 0x000000020e028207 */ /* 0x000fc80004800000 */
[----:B------:R-:W-:Y:S01]  /*2280*/  @!P0 LEA R2, R2, R15, 0x1 ;  /* 0x0000000f02028211 */ /* 0x000fe200078e08ff */
[----:B------:R-:W-:-:S04]  /*2290*/  IMAD.MOV.U32 R20, RZ, RZ, 0x4b000000 ;  /* 0x4b000000ff147424 */ /* 0x000fc800078e00ff */
[----:B------:R1:W5:Y:S01]  /*22a0*/  @!P0 LDL.U16 R0, [R2] ;  /* 0x0000000002008983 */ /* 0x0003620000100400 */
[----:B------:R-:W-:Y:S02]  /*22b0*/  ISETP.NE.AND P0, PT, R11, RZ, PT ;  /* 0x000000ff0b00720c */ /* 0x000fe40003f05270 */
[C-C-:B--2---:R-:W-:Y:S02]  /*22c0*/  PRMT R14, R3.reuse, 0x7650, R20.reuse ;  /* 0x00007650030e7816 */ /* 0x144fe40000000014 */
[C-C-:B------:R-:W-:Y:S02]  /*22d0*/  PRMT R16, R3.reuse, 0x7652, R20.reuse ;  /* 0x0000765203107816 */ /* 0x140fe40000000014 */
[C-C-:B------:R-:W-:Y:S01]  /*22e0*/  PRMT R19, R3.reuse, 0x7651, R20.reuse ;  /* 0x0000765103137816 */ /* 0x140fe20000000014 */
[----:B0-----:R-:W-:Y:S01]  /*22f0*/  FADD.FTZ R6, R14, -8388608 ;  /* 0xcb0000000e067421 */ /* 0x001fe20000010000 */
[----:B------:R-:W-:Y:S01]  /*2300*/  PRMT R20, R3, 0x7653, R20 ;  /* 0x0000765303147816 */ /* 0x000fe20000000014 */
[----:B------:R-:W-:-:S02]  /*2310*/  FADD.FTZ R3, R16, -8388608 ;  /* 0xcb00000010037421 */ /* 0x000fc40000010000 */
[----:B------:R-:W-:Y:S02]  /*2320*/  FADD.FTZ R14, R19, -8388608 ;  /* 0xcb000000130e7421 */ /* 0x000fe40000010000 */
[----:B------:R-:W-:Y:S01]  /*2330*/  FADD.FTZ R5, R20, -8388608 ;  /* 0xcb00000014057421 */ /* 0x000fe20000010000 */
[----:B------:R-:W-:-:S04]  /*2340*/  PRMT R6, R6, 0x7632, R3 ;  /* 0x0000763206067816 */ /* 0x000fc80000000003 */
[----:B------:R-:W-:Y:S01]  /*2350*/  PRMT R14, R14, 0x7632, R5 ;  /* 0x000076320e0e7816 */ /* 0x000fe20000000005 */
        /* <DEDUP_REMOVED lines=13> */
.L_x_19:
        /* <DEDUP_REMOVED lines=14> */
[----:B------:R-:W-:Y:S01]  /*2510*/  PRMT R21, R5, 0x7632, R21 ;  /* 0x0000763205157816 */ /* 0x000fe20000000015 */
[----:B------:R-:W-:Y:S01]  /*2520*/  VIADD R25, R25, UR5 ;  /* 0x0000000519197c36 */ /* 0x000fe20008000000 */
[----:B------:R-:W-:-:S03]  /*2530*/  SHF.L.U32 R5, R5, 0x10, RZ ;  /* 0x0000001005057819 */ /* 0x000fc600000006ff */
[----:B------:R-:W-:Y:S02]  /*2540*/  IMAD.U32 R26, R21, 0x10000, RZ ;  /* 0x00010000151a7824 */ /* 0x000fe400078e00ff */
[----:B------:R-:W3:Y:S01]  /*2550*/  @P0 LDL R21, [R2+0x4] ;  /* 0x0000040002150983 */ /* 0x000ee20000100800 */
[----:B------:R-:W-:Y:S01]  /*2560*/  SHF.R.U32.HI R27, RZ, 0x1, R25 ;  /* 0x00000001ff1b7819 */ /* 0x000fe20000011619 */
[----:B------:R-:W-:Y:S01]  /*2570*/  FADD.FTZ R5, R5, R26 ;  /* 0x0000001a05057221 */ /* 0x000fe20000010000 */
[----:B------:R-:W-:-:S03]  /*2580*/  VIADD R25, R25, UR5 ;  /* 0x0000000519197c36 */ /* 0x000fc60008000000 */
        /* <DEDUP_REMOVED lines=11> */
[----:B------:R-:W-:-:S05]  /*2640*/  SHF.R.U32.HI R27, RZ, 0x1, R25 ;  /* 0x00000001ff1b7819 */ /* 0x000fca0000011619 */
[----:B------:R-:W-:-:S05]  /*2650*/  IMAD R28, R22, 0x2, R27 ;  /* 0x00000002161c7824 */ /* 0x000fca00078e021b */
[----:B------:R-:W-:-:S05]  /*2660*/  LEA R28, R28, R3, 0x2 ;  /* 0x000000031c1c7211 */ /* 0x000fca00078e10ff */
[----:B------:R-:W0:Y:S04]  /*2670*/  LDS R26, [R28] ;  /* 0x000000001c1a7984 */ /* 0x000e280000000800 */
[----:B------:R-:W1:Y:S01]  /*2680*/  LDS R27, [R28+0x4] ;  /* 0x000004001c1b7984 */ /* 0x000e620000000800 */
[----:B------:R-:W-:-:S05]  /*2690*/  VIADD R25, R25, UR5 ;  /* 0x0000000519197c36 */ /* 0x000fca0008000000 */
[----:B------:R-:W-:-:S05]  /*26a0*/  SHF.R.U32.HI R25, RZ, 0x1, R25 ;  /* 0x00000001ff197819 */ /* 0x000fca0000011619 */
[----:B------:R-:W-:Y:S01]  /*26b0*/  IMAD R25, R22, 0x2, R25 ;  /* 0x0000000216197824 */ /* 0x000fe200078e0219 */
[----:B0-----:R-:W-:-:S10]  /*26c0*/  HFMA2.MMA.BF16_V2 R26, R19, R26, RZ ;  /* 0x0000001a131a7235 */ /* 0x001fd400002000ff */
[----:B-1----:R-:W-:Y:S01]  /*26d0*/  HFMA2.BF16_V2 R26, R20, R27, R26 ;  /* 0x0000001b141a7231 */ /* 0x002fe2000020001a */
[----:B------:R-:W-:-:S05]  /*26e0*/  LEA R27, R25, R3, 0x2 ;  /* 0x00000003191b7211 */ /* 0x000fca00078e10ff */
[----:B------:R-:W0:Y:S02]  /*26f0*/  LDS R25, [R27] ;  /* 0x000000001b197984 */ /* 0x000e240000000800 */
[----:B0-----:R-:W-:Y:S02]  /*2700*/  HFMA2.MMA.BF16_V2 R19, R19, R25, RZ ;  /* 0x0000001913137235 */ /* 0x001fe400002000ff */
[----:B------:R-:W0:Y:S01]  /*2710*/  LDS R25, [R27+0x4] ;  /* 0x000004001b197984 */ /* 0x000e220000000800 */
[----:B------:R-:W-:-:S05]  /*2720*/  VIADD R7, R7, 0xfffffffc ;  /* 0xfffffffc07077836 */ /* 0x000fca0000000000 */
[----:B------:R-:W-:Y:S01]  /*2730*/  ISETP.NE.AND P1, PT, R7, RZ, PT ;  /* 0x000000ff0700720c */ /* 0x000fe20003f25270 */
[----:B---3--:R-:W-:Y:S01]  /*2740*/  @P0 FADD.FTZ R24, R24, R21 ;  /* 0x0000001518180221 */ /* 0x008fe20000010000 */
[----:B0-----:R-:W-:-:S05]  /*2750*/  HFMA2.BF16_V2 R19, R20, R25, R19 ;  /* 0x0000001914137231 */ /* 0x001fca0000200013 */
[C---:B------:R-:W-:Y:S01]  /*2760*/  PRMT R20, R19.reuse, 0x7632, R20 ;  /* 0x0000763213147816 */ /* 0x040fe20000000014 */
[----:B------:R-:W-:-:S04]  /*2770*/  IMAD.U32 R19, R19, 0x10000, RZ ;  /* 0x0001000013137824 */ /* 0x000fc800078e00ff */
[----:B------:R-:W-:-:S04]  /*2780*/  IMAD.U32 R20, R20, 0x10000, RZ ;  /* 0x0001000014147824 */ /* 0x000fc800078e00ff */
[--C-:B------:R-:W-:Y:S01]  /*2790*/  FADD.FTZ R19, R19, R20.reuse ;  /* 0x0000001413137221 */ /* 0x100fe20000010000 */
[C---:B------:R-:W-:Y:S02]  /*27a0*/  PRMT R20, R26.reuse, 0x7632, R20 ;  /* 0x000076321a147816 */ /* 0x040fe40000000014 */
[----:B------:R-:W-:-:S03]  /*27b0*/  SHF.L.U32 R26, R26, 0x10, RZ ;  /* 0x000000101a1a7819 */ /* 0x000fc600000006ff */
[----:B------:R-:W-:-:S04]  /*27c0*/  IMAD.U32 R25, R20, 0x10000, RZ ;  /* 0x0001000014197824 */ /* 0x000fc800078e00ff */
[----:B------:R-:W-:Y:S01]  /*27d0*/  FADD.FTZ R25, R26, R25 ;  /* 0x000000191a197221 */ /* 0x000fe20000010000 */
[----:B------:R-:W-:-:S03]  /*27e0*/  @P0 FADD.FTZ R19, R19, R23 ;  /* 0x0000001713130221 */ /* 0x000fc60000010000 */
[----:B----4-:R-:W-:Y:S01]  /*27f0*/  @P0 FADD.FTZ R25, R25, R4 ;  /* 0x0000000419190221 */ /* 0x010fe20000010000 */
[----:B------:R-:W-:Y:S01]  /*2800*/  IADD3 R4, R2, 0x10, RZ ;  /* 0x0000001002047810 */ /* 0x000fe20007ffe0ff */
[----:B------:R-:W-:Y:S01]  /*2810*/  STL [R2], R5 ;  /* 0x0000000502007387 */ /* 0x000fe20000100800 */
[----:B------:R-:W-:-:S03]  /*2820*/  VIADD R16, R16, 0x4 ;  /* 0x0000000410107836 */ /* 0x000fc60000000000 */
[----:B------:R-:W-:Y:S04]  /*2830*/  STL [R2+0x4], R24 ;  /* 0x0000041802007387 */ /* 0x000fe80000100800 */
[----:B------:R-:W-:Y:S04]  /*2840*/  STL [R2+0xc], R19 ;  /* 0x00000c1302007387 */ /* 0x000fe80000100800 */
[----:B------:R0:W-:Y:S02]  /*2850*/  STL [R2+0x8], R25 ;  /* 0x0000081902007387 */ /* 0x0001e40000100800 */
[----:B0-----:R-:W-:Y:S01]  /*2860*/  IMAD.MOV.U32 R2, RZ, RZ, R4 ;  /* 0x000000ffff027224 */ /* 0x001fe200078e0004 */
[----:B------:R-:W-:Y:S06]  /*2870*/  @P1 BRA `(.L_x_19) ;  /* 0xfffffff800ec1947 */ /* 0x000fec000383ffff */
.L_x_18:
        /* <DEDUP_REMOVED lines=60> */
.L_x_17:
[----:B------:R-:W-:Y:S01]  /*2c40*/  USHF.R.U32.HI UR4, URZ, 0x2, UR5 ;  /* 0x000000023f047899 */ /* 0x000fe20008011605 */
[----:B------:R-:W-:-:S05]  /*2c50*/  IADD3 R22, R22, 0x1, RZ ;  /* 0x0000000116167810 */ /* 0x000fca0007ffe0ff */
[----:B------:R-:W-:-:S13]  /*2c60*/  ISETP.GE.U32.AND P0, PT, R22, UR4, PT ;  /* 0x0000000416007c0c */ /* 0x000fda000bf06070 */
[----:B------:R-:W-:Y:S05]  /*2c70*/  @!P0 BRA `(.L_x_20) ;  /* 0xfffffff000d88947 */ /* 0x000fea000383ffff */
.L_x_11:
[----:B------:R-:W-:-:S13]  /*2c80*/  ISETP.NE.AND P0, PT, R11, RZ, PT ;  /* 0x000000ff0b00720c */ /* 0x000fda0003f05270 */
[----:B------:R-:W-:Y:S05]  /*2c90*/  @!P0 EXIT ;  /* 0x000000000000894d */ /* 0x000fea0003800000 */
[C---:B-----5:R-:W-:Y:S01]  /*2ca0*/  VIADD R0, R11.reuse, 0xffffffff ;  /* 0xffffffff0b007836 */ /* 0x060fe20000000000 */
[----:B0-----:R-:W-:-:S04]  /*2cb0*/  LOP3.LUT R6, R11, 0x3, RZ, 0xc0, !PT ;  /* 0x000000030b067812 */ /* 0x001fc800078ec0ff */
[----:B------:R-:W-:Y:S01]  /*2cc0*/  ISETP.GE.U32.AND P0, PT, R0, 0x3, PT ;  /* 0x000000030000780c */ /* 0x000fe20003f06070 */
[----:B------:R-:W-:-:S12]  /*2cd0*/  IMAD.MOV.U32 R0, RZ, RZ, RZ ;  /* 0x000000ffff007224 */ /* 0x000fd800078e00ff */
[----:B------:R-:W-:Y:S05]  /*2ce0*/  @!P0 BRA `(.L_x_21) ;  /* 0x0000000800048947 */ /* 0x000fea0003800000 */
[----:B------:R-:W-:Y:S01]  /*2cf0*/  ULDC.S8 UR4, c[0x0][0x273] ;  /* 0x00009cc000047ab9 */ /* 0x000fe20000000200 */
[----:B------:R-:W-:Y:S01]  /*2d00*/  IADD3 R11, -R6, R11, RZ ;  /* 0x0000000b060b7210 */ /* 0x000fe20007ffe1ff */
[----:B------:R-:W-:Y:S01]  /*2d10*/  IMAD.MOV.U32 R0, RZ, RZ, RZ ;  /* 0x000000ffff007224 */ /* 0x000fe200078e00ff */
[----:B------:R-:W-:-:S13]  /*2d20*/  ISETP.NE.AND P0, PT, RZ, UR4, PT ;  /* 0x00000004ff007c0c */ /* 0x000fda000bf05270 */
.L_x_30:
[----:B-12---:R-:W0:Y:S01]  /*2d30*/  LDC.64 R4, c[0x0][0x240] ;  /* 0x00009000ff047b82 */ /* 0x006e220000000a00 */
[----:B------:R-:W-:-:S07]  /*2d40*/  IMAD.IADD R9, R10, 0x1, R0 ;  /* 0x000000010a097824 */ /* 0x000fce00078e0200 */
[----:B------:R-:W1:Y:S01]  /*2d50*/  @P0 LDC.64 R18, c[0x0][0x238] ;  /* 0x00008e00ff120b82 */ /* 0x000e620000000a00 */
[----:B------:R-:W-:Y:S01]  /*2d60*/  LEA R8, R0, R1, 0x2 ;  /* 0x0000000100087211 */ /* 0x000fe200078e10ff */
[----:B------:R-:W-:-:S04]  /*2d70*/  ULDC UR4, c[0x0][0x264] ;  /* 0x0000990000047ab9 */ /* 0x000fc80000000800 */
[----:B------:R-:W2:Y:S01]  /*2d80*/  @P0 LDL R7, [R8] ;  /* 0x0000000008070983 */ /* 0x000ea20000100800 */
[----:B0-----:R-:W-:-:S06]  /*2d90*/  IMAD.WIDE.U32 R14, R9, 0x4, R4 ;  /* 0x00000004090e7825 */ /* 0x001fcc00078e0004 */
[----:B------:R-:W3:Y:S02]  /*2da0*/  LDG.E.CONSTANT R15, desc[UR8][R14.64] ;  /* 0x000000080e0f7981 */ /* 0x000ee4000c1e9900 */
[----:B---3--:R-:W-:Y:S02]  /*2db0*/  SHF.R.S32.HI R2, RZ, 0x1f, R15 ;  /* 0x0000001fff027819 */ /* 0x008fe4000001140f */
[----:B-1----:R-:W-:-:S04]  /*2dc0*/  @P0 LEA R18, P1, R15, R18, 0x2 ;  /* 0x000000120f120211 */ /* 0x002fc800078210ff */
[C---:B------:R-:W-:Y:S02]  /*2dd0*/  @P0 LEA.HI.X R19, R15.reuse, R19, R2, 0x2, P1 ;  /* 0x000000130f130211 */ /* 0x040fe400008f1402 */
[----:B------:R-:W0:Y:S03]  /*2de0*/  LDC.64 R2, c[0x0][0x218] ;  /* 0x00008600ff027b82 */ /* 0x000e260000000a00 */
[----:B------:R-:W2:Y:S01]  /*2df0*/  @P0 LDG.E.CONSTANT R18, desc[UR8][R18.64] ;  /* 0x0000000812120981 */ /* 0x000ea2000c1e9900 */
[----:B------:R-:W-:-:S04]  /*2e00*/  IMAD R17, R15, UR4, R12 ;  /* 0x000000040f117c24 */ /* 0x000fc8000f8e020c */
[----:B0-----:R-:W-:-:S04]  /*2e10*/  IMAD.WIDE.U32 R14, R17, 0x2, R2 ;  /* 0x00000002110e7825 */ /* 0x001fc800078e0002 */
[----:B--2---:R-:W-:-:S05]  /*2e20*/  @P0 FMUL.FTZ R13, R7, R18 ;  /* 0x00000012070d0220 */ /* 0x004fca0000410000 */
[----:B------:R0:W-:Y:S04]  /*2e30*/  @P0 STL [R8], R13 ;  /* 0x0000000d08000387 */ /* 0x0001e80000100800 */
[----:B------:R-:W2:Y:S01]  /*2e40*/  @!P0 LDL R13, [R8] ;  /* 0x00000000080d8983 */ /* 0x000ea20000100800 */
[----:B------:R-:W-:Y:S01]  /*2e50*/  LOP3.LUT R16, R14, 0xfffffffd, RZ, 0xc0, !PT ;  /* 0xfffffffd0e107812 */ /* 0x000fe200078ec0ff */
[----:B------:R-:W-:-:S05]  /*2e60*/  IMAD.MOV.U32 R17, RZ, RZ, R15 ;  /* 0x000000ffff117224 */ /* 0x000fca00078e000f */
[----:B------:R0:W5:Y:S01]  /*2e70*/  LD.E R21, desc[UR8][R16.64] ;  /* 0x0000000810157980 */ /* 0x000162000c101900 */
[----:B------:R-:W-:-:S04]  /*2e80*/  LOP3.LUT R7, R14, 0x2, RZ, 0xc0, !PT ;  /* 0x000000020e077812 */ /* 0x000fc800078ec0ff */
[----:B------:R-:W-:Y:S01]  /*2e90*/  ISETP.EQ.U32.AND P1, PT, R7, RZ, PT ;  /* 0x000000ff0700720c */ /* 0x000fe20003f22070 */
[----:B------:R-:W-:Y:S01]  /*2ea0*/  IMAD.MOV.U32 R7, RZ, RZ, 0x3254 ;  /* 0x00003254ff077424 */ /* 0x000fe200078e00ff */
[----:B------:R-:W-:Y:S04]  /*2eb0*/  BSSY B0, `(.L_x_22) ;  /* 0x0000009000007945 */ /* 0x000fe80003800000 */
[----:B------:R-:W-:Y:S02]  /*2ec0*/  SEL R20, R7, 0x7610, P1 ;  /* 0x0000761007147807 */ /* 0x000fe40000800000 */
[----:B0-2---:R-:W-:-:S07]  /*2ed0*/  F2FP.BF16.F32.PACK_AB R19, RZ, R13 ;  /* 0x0000000dff13723e */ /* 0x005fce00000010ff */
.L_x_23:
[----:B-----5:R-:W-:-:S05]  /*2ee0*/  HADD2.BF16_V2 R18, R21, R19.H0_H0 ;  /* 0x2000001315127230 */ /* 0x020fca0000200000 */
[----:B------:R-:W-:-:S05]  /*2ef0*/  PRMT R13, R21, R20, R18 ;  /* 0x00000014150d7216 */ /* 0x000fca0000000012 */
[----:B------:R-:W2:Y:S02]  /*2f00*/  ATOM.E.CAS.STRONG.GPU PT, R18, [R16], R21, R13 ;  /* 0x000000151012738b */ /* 0x000ea400001ee10d */
[----:B--2---:R-:W-:Y:S02]  /*2f10*/  ISETP.NE.U32.AND P1, PT, R18, R21, PT ;  /* 0x000000151200720c */ /* 0x004fe40003f25070 */
[----:B------:R-:W-:-:S11]  /*2f20*/  MOV R21, R18 ;  /* 0x0000001200157202 */ /* 0x000fd60000000f00 */
[----:B------:R-:W-:Y:S05]  /*2f30*/  @P1 BRA `(.L_x_23) ;  /* 0xfffffffc00e81947 */ /* 0x000fea000383ffff */
[----:B------:R-:W-:Y:S05]  /*2f40*/  BSYNC B0 ;  /* 0x0000000000007941 */ /* 0x000fea0003800000 */
.L_x_22:
[----:B------:R-:W-:Y:S01]  /*2f50*/  VIADD R17, R9, 0x1 ;  /* 0x0000000109117836 */ /* 0x000fe20000000000 */
[----:B------:R-:W0:Y:S01]  /*2f60*/  @P0 LDC.64 R18, c[0x0][0x238] ;  /* 0x00008e00ff120b82 */ /* 0x000e220000000a00 */
[----:B------:R-:W2:Y:S02]  /*2f70*/  @P0 LDL R13, [R8+0x4] ;  /* 0x00000400080d0983 */ /* 0x000ea40000100800 */
[----:B------:R-:W-:-:S06]  /*2f80*/  IMAD.WIDE.U32 R16, R17, 0x4, R4 ;  /* 0x0000000411107825 */ /* 0x000fcc00078e0004 */
[----:B------:R-:W3:Y:S02]  /*2f90*/  LDG.E.CONSTANT R17, desc[UR8][R16.64] ;  /* 0x0000000810117981 */ /* 0x000ee4000c1e9900 */
[----:B---3--:R-:W-:Y:S02]  /*2fa0*/  SHF.R.S32.HI R14, RZ, 0x1f, R17 ;  /* 0x0000001fff0e7819 */ /* 0x008fe40000011411 */
[----:B0-----:R-:W-:-:S04]  /*2fb0*/  @P0 LEA R18, P1, R17, R18, 0x2 ;  /* 0x0000001211120211 */ /* 0x001fc800078210ff */
[----:B------:R-:W-:-:S05]  /*2fc0*/  @P0 LEA.HI.X R19, R17, R19, R14, 0x2, P1 ;  /* 0x0000001311130211 */ /* 0x000fca00008f140e */
[----:B------:R-:W2:Y:S01]  /*2fd0*/  @P0 LDG.E.CONSTANT R18, desc[UR8][R18.64] ;  /* 0x0000000812120981 */ /* 0x000ea2000c1e9900 */
[----:B------:R-:W-:-:S04]  /*2fe0*/  IMAD R15, R17, UR4, R12 ;  /* 0x00000004110f7c24 */ /* 0x000fc8000f8e020c */
[----:B------:R-:W-:-:S04]  /*2ff0*/  IMAD.WIDE.U32 R14, R15, 0x2, R2 ;  /* 0x000000020f0e7825 */ /* 0x000fc800078e0002 */
[----:B------:R-:W-:Y:S01]  /*3000*/  IMAD.MOV.U32 R17, RZ, RZ, R15 ;  /* 0x000000ffff117224 */ /* 0x000fe200078e000f */
[----:B------:R-:W-:Y:S01]  /*3010*/  LOP3.LUT R16, R14, 0xfffffffd, RZ, 0xc0, !PT ;  /* 0xfffffffd0e107812 */ /* 0x000fe200078ec0ff */
[----:B--2---:R-:W-:-:S05]  /*3020*/  @P0 FMUL.FTZ R13, R13, R18 ;  /* 0x000000120d0d0220 */ /* 0x004fca0000410000 */
[----:B------:R0:W-:Y:S04]  /*3030*/  @P0 STL [R8+0x4], R13 ;  /* 0x0000040d08000387 */ /* 0x0001e80000100800 */
[----:B------:R-:W2:Y:S04]  /*3040*/  @!P0 LDL R13, [R8+0x4] ;  /* 0x00000400080d8983 */ /* 0x000ea80000100800 */
[----:B------:R0:W5:Y:S01]  /*3050*/  LD.E R21, desc[UR8][R16.64] ;  /* 0x0000000810157980 */ /* 0x000162000c101900 */
[----:B------:R-:W-:Y:S01]  /*3060*/  LOP3.LUT R20, R14, 0x2, RZ, 0xc0, !PT ;  /* 0x000000020e147812 */ /* 0x000fe200078ec0ff */
[----:B------:R-:W-:Y:S03]  /*3070*/  BSSY B0, `(.L_x_24) ;  /* 0x000000a000007945 */ /* 0x000fe60003800000 */
[----:B------:R-:W-:-:S04]  /*3080*/  ISETP.EQ.U32.AND P1, PT, R20, RZ, PT ;  /* 0x000000ff1400720c */ /* 0x000fc80003f22070 */
[----:B------:R-:W-:Y:S02]  /*3090*/  SEL R20, R7, 0x7610, P1 ;  /* 0x0000761007147807 */ /* 0x000fe40000800000 */
[----:B0-2---:R-:W-:-:S07]  /*30a0*/  F2FP.BF16.F32.PACK_AB R19, RZ, R13 ;  /* 0x0000000dff13723e */ /* 0x005fce00000010ff */
.L_x_25:
[----:B-----5:R-:W-:-:S05]  /*30b0*/  HADD2.BF16_V2 R18, R21, R19.H0_H0 ;  /* 0x2000001315127230 */ /* 0x020fca0000200000 */
[----:B------:R-:W-:-:S05]  /*30c0*/  PRMT R13, R21, R20, R18 ;  /* 0x00000014150d7216 */ /* 0x000fca0000000012 */
[----:B------:R-:W2:Y:S02]  /*30d0*/  ATOM.E.CAS.STRONG.GPU PT, R18, [R16], R21, R13 ;  /* 0x000000151012738b */ /* 0x000ea400001ee10d */
[----:B--2---:R-:W-:Y:S02]  /*30e0*/  ISETP.NE.U32.AND P1, PT, R18, R21, PT ;  /* 0x000000151200720c */ /* 0x004fe40003f25070 */
[----:B------:R-:W-:-:S11]  /*30f0*/  MOV R21, R18 ;  /* 0x0000001200157202 */ /* 0x000fd60000000f00 */
[----:B------:R-:W-:Y:S05]  /*3100*/  @P1 BRA `(.L_x_25) ;  /* 0xfffffffc00e81947 */ /* 0x000fea000383ffff */
[----:B------:R-:W-:Y:S05]  /*3110*/  BSYNC B0 ;  /* 0x0000000000007941 */ /* 0x000fea0003800000 */
.L_x_24:
        /* <DEDUP_REMOVED lines=22> */
.L_x_27:
[----:B-----5:R-:W-:-:S05]  /*3280*/  HADD2.BF16_V2 R18, R21, R19.H0_H0 ;  /* 0x2000001315127230 */ /* 0x020fca0000200000 */
[----:B------:R-:W-:-:S05]  /*3290*/  PRMT R13, R21, R20, R18 ;  /* 0x00000014150d7216 */ /* 0x000fca0000000012 */
[----:B------:R-:W2:Y:S02]  /*32a0*/  ATOM.E.CAS.STRONG.GPU PT, R18, [R16], R21, R13 ;  /* 0x000000151012738b */ /* 0x000ea400001ee10d */
[----:B--2---:R-:W-:Y:S02]  /*32b0*/  ISETP.NE.U32.AND P1, PT, R18, R21, PT ;  /* 0x000000151200720c */ /* 0x004fe40003f25070 */
[----:B------:R-:W-:-:S11]  /*32c0*/  MOV R21, R18 ;  /* 0x0000001200157202 */ /* 0x000fd60000000f00 */
[----:B------:R-:W-:Y:S05]  /*32d0*/  @P1 BRA `(.L_x_27) ;  /* 0xfffffffc00e81947 */ /* 0x000fea000383ffff */
[----:B------:R-:W-:Y:S05]  /*32e0*/  BSYNC B0 ;  /* 0x0000000000007941 */ /* 0x000fea0003800000 */
.L_x_26:
[----:B------:R-:W-:Y:S01]  /*32f0*/  VIADD R9, R9, 0x3 ;  /* 0x0000000309097836 */ /* 0x000fe20000000000 */
[----:B------:R-:W0:Y:S03]  /*3300*/  @P0 LDC.64 R14, c[0x0][0x238] ;  /* 0x00008e00ff0e0b82 */ /* 0x000e260000000a00 */
[----:B------:R-:W-:Y:S02]  /*3310*/  IMAD.WIDE.U32 R4, R9, 0x4, R4 ;  /* 0x0000000409047825 */ /* 0x000fe400078e0004 */
[----:B------:R-:W2:Y:S04]  /*3320*/  @P0 LDL R9, [R8+0xc] ;  /* 0x00000c0008090983 */ /* 0x000ea80000100800 */
[----:B------:R-:W3:Y:S02]  /*3330*/  LDG.E.CONSTANT R5, desc[UR8][R4.64] ;  /* 0x0000000804057981 */ /* 0x000ee4000c1e9900 */
[----:B---3--:R-:W-:-:S02]  /*3340*/  SHF.R.S32.HI R16, RZ, 0x1f, R5 ;  /* 0x0000001fff107819 */ /* 0x008fc40000011405 */
        /* <DEDUP_REMOVED lines=16> */
.L_x_29:
[----:B-----5:R-:W-:-:S05]  /*3450*/  HADD2.BF16_V2 R8, R17, R13.H0_H0 ;  /* 0x2000000d11087230 */ /* 0x020fca0000200000 */
[----:B------:R-:W-:-:S05]  /*3460*/  PRMT R7, R17, R14, R8 ;  /* 0x0000000e11077216 */ /* 0x000fca0000000008 */
[----:B------:R-:W2:Y:S02]  /*3470*/  ATOM.E.CAS.STRONG.GPU PT, R8, [R4], R17, R7 ;  /* 0x000000110408738b */ /* 0x000ea400001ee107 */
[----:B--2---:R-:W-:Y:S02]  /*3480*/  ISETP.NE.U32.AND P1, PT, R8, R17, PT ;  /* 0x000000110800720c */ /* 0x004fe40003f25070 */
[----:B------:R-:W-:-:S11]  /*3490*/  MOV R17, R8 ;  /* 0x0000000800117202 */ /* 0x000fd60000000f00 */
[----:B------:R-:W-:Y:S05]  /*34a0*/  @P1 BRA `(.L_x_29) ;  /* 0xfffffffc00e81947 */ /* 0x000fea000383ffff */
[----:B------:R-:W-:Y:S05]  /*34b0*/  BSYNC B0 ;  /* 0x0000000000007941 */ /* 0x000fea0003800000 */
.L_x_28:
[----:B------:R-:W-:Y:S02]  /*34c0*/  VIADD R11, R11, 0xfffffffc ;  /* 0xfffffffc0b0b7836 */ /* 0x000fe40000000000 */
[----:B------:R-:W-:-:S03]  /*34d0*/  VIADD R0, R0, 0x4 ;  /* 0x0000000400007836 */ /* 0x000fc60000000000 */
[----:B------:R-:W-:-:S13]  /*34e0*/  ISETP.NE.AND P1, PT, R11, RZ, PT ;  /* 0x000000ff0b00720c */ /* 0x000fda0003f25270 */
[----:B------:R-:W-:Y:S05]  /*34f0*/  @P1 BRA `(.L_x_30) ;  /* 0xfffffff8000c1947 */ /* 0x000fea000383ffff */
.L_x_21:
[----:B------:R-:W-:-:S13]  /*3500*/  ISETP.NE.AND P0, PT, R6, RZ, PT ;  /* 0x000000ff0600720c */ /* 0x000fda0003f05270 */
[----:B------:R-:W-:Y:S05]  /*3510*/  @!P0 EXIT ;  /* 0x000000000000894d */ /* 0x000fea0003800000 */
[----:B------:R-:W-:Y:S01]  /*3520*/  ULDC.S8 UR4, c[0x0][0x273] ;  /* 0x00009cc000047ab9 */ /* 0x000fe20000000200 */
[----:B-1----:R-:W-:Y:S01]  /*3530*/  IMAD R2, R0, 0x4, R1 ;  /* 0x0000000400027824 */ /* 0x002fe200078e0201 */
[----:B------:R-:W-:Y:S02]  /*3540*/  ISETP.NE.AND P1, PT, RZ, UR4, PT ;  /* 0x00000004ff007c0c */ /* 0x000fe4000bf25270 */
[----:B------:R-:W-:-:S11]  /*3550*/  IADD3 R0, R10, R0, RZ ;  /* 0x000000000a007210 */ /* 0x000fd60007ffe0ff */
.L_x_33:
[----:B--2---:R-:W0:Y:S01]  /*3560*/  LDC.64 R4, c[0x0][0x240] ;  /* 0x00009000ff047b82 */ /* 0x004e220000000a00 */
[----:B------:R-:W2:Y:S01]  /*3570*/  @P1 LDL R3, [R2] ;  /* 0x0000000002031983 */ /* 0x000ea20000100800 */
[----:B------:R-:W-:-:S06]  /*3580*/  ULDC UR4, c[0x0][0x264] ;  /* 0x0000990000047ab9 */ /* 0x000fcc0000000800 */
[----:B------:R-:W1:Y:S01]  /*3590*/  @P1 LDC.64 R10, c[0x0][0x238] ;  /* 0x00008e00ff0a1b82 */ /* 0x000e620000000a00 */
        /* <DEDUP_REMOVED lines=15> */
[----:B------:R-:W-:Y:S01]  /*3690*/  LOP3.LUT R7, R4, 0x2, RZ, 0xc0, !PT ;  /* 0x0000000204077812 */ /* 0x000fe200078ec0ff */
[----:B------:R-:W-:Y:S01]  /*36a0*/  IMAD.MOV.U32 R11, RZ, RZ, 0x3254 ;  /* 0x00003254ff0b7424 */ /* 0x000fe200078e00ff */
[----:B------:R-:W-:Y:S02]  /*36b0*/  BSSY B0, `(.L_x_31) ;  /* 0x000000a000007945 */ /* 0x000fe40003800000 */
[----:B------:R-:W-:-:S04]  /*36c0*/  ISETP.EQ.U32.AND P0, PT, R7, RZ, PT ;  /* 0x000000ff0700720c */ /* 0x000fc80003f02070 */
[----:B------:R-:W-:Y:S02]  /*36d0*/  SEL R11, R11, 0x7610, P0 ;  /* 0x000076100b0b7807 */ /* 0x000fe40000000000 */
[----:B0-2---:R-:W-:-:S07]  /*36e0*/  F2FP.BF16.F32.PACK_AB R7, RZ, R3 ;  /* 0x00000003ff07723e */ /* 0x005fce00000010ff */
.L_x_32:
[----:B-----5:R-:W-:-:S05]  /*36f0*/  HADD2.BF16_V2 R10, R13, R7.H0_H0 ;  /* 0x200000070d0a7230 */ /* 0x020fca0000200000 */
[----:B------:R-:W-:-:S05]  /*3700*/  PRMT R3, R13, R11, R10 ;  /* 0x0000000b0d037216 */ /* 0x000fca000000000a */
[----:B------:R-:W2:Y:S02]  /*3710*/  ATOM.E.CAS.STRONG.GPU PT, R10, [R8], R13, R3 ;  /* 0x0000000d080a738b */ /* 0x000ea400001ee103 */
[----:B--2---:R-:W-:Y:S02]  /*3720*/  ISETP.NE.U32.AND P0, PT, R10, R13, PT ;  /* 0x0000000d0a00720c */ /* 0x004fe40003f05070 */
[----:B------:R-:W-:-:S11]  /*3730*/  MOV R13, R10 ;  /* 0x0000000a000d7202 */ /* 0x000fd60000000f00 */
[----:B------:R-:W-:Y:S05]  /*3740*/  @P0 BRA `(.L_x_32) ;  /* 0xfffffffc00e80947 */ /* 0x000fea000383ffff */
[----:B------:R-:W-:Y:S05]  /*3750*/  BSYNC B0 ;  /* 0x0000000000007941 */ /* 0x000fea0003800000 */
.L_x_31:
[----:B------:R-:W-:Y:S01]  /*3760*/  VIADD R6, R6, 0xffffffff ;  /* 0xffffffff06067836 */ /* 0x000fe20000000000 */
[----:B------:R-:W-:Y:S01]  /*3770*/  IADD3 R0, R0, 0x1, RZ ;  /* 0x0000000100007810 */ /* 0x000fe20007ffe0ff */
[----:B------:R-:W-:-:S03]  /*3780*/  VIADD R2, R2, 0x4 ;  /* 0x0000000402027836 */ /* 0x000fc60000000000 */
[----:B------:R-:W-:-:S13]  /*3790*/  ISETP.NE.AND P0, PT, R6, RZ, PT ;  /* 0x000000ff0600720c */ /* 0x000fda0003f05270 */
[----:B------:R-:W-:Y:S05]  /*37a0*/  @P0 BRA `(.L_x_33) ;  /* 0xfffffffc006c0947 */ /* 0x000fea000383ffff */
[----:B------:R-:W-:Y:S05]  /*37b0*/  EXIT ;  /* 0x000000000000794d */ /* 0x000fea0003800000 */
        .weak           $__internal_0_$__cuda_sm20_div_u64
        .type           $__internal_0_$__cuda_sm20_div_u64,@function
        .size           $__internal_0_$__cuda_sm20_div_u64,(.L_x_510 - $__internal_0_$__cuda_sm20_div_u64)
$__internal_0_$__cuda_sm20_div_u64:
[----:B------:R-:W-:Y:S02]  /*37c0*/  UMOV UR5, URZ ;  /* 0x0000003f00057c82 */ /* 0x000fe40008000000 */
[----:B------:R-:W0:Y:S08]  /*37d0*/  I2F.U64.RP R3, UR4 ;  /* 0x0000000400037d12 */ /* 0x000e300008309000 */
[----:B0-----:R-:W0:Y:S02]  /*37e0*/  MUFU.RCP R3, R3 ;  /* 0x0000000300037308 */ /* 0x001e240000001000 */
[----:B0-----:R-:W-:-:S06]  /*37f0*/  VIADD R4, R3, 0x1ffffffe ;  /* 0x1ffffffe03047836 */ /* 0x001fcc0000000000 */
[----:B------:R-:W0:Y:S02]  /*3800*/  F2I.U64.TRUNC R4, R4 ;  /* 0x0000000400047311 */ /* 0x000e24000020d800 */
[----:B0-----:R-:W-:-:S04]  /*3810*/  IMAD.WIDE.U32 R6, R4, UR4, RZ ;  /* 0x0000000404067c25 */ /* 0x001fc8000f8e00ff */
[----:B------:R-:W-:Y:S01]  /*3820*/  IMAD R7, R5, UR4, R7 ;  /* 0x0000000405077c24 */ /* 0x000fe2000f8e0207 */
[----:B------:R-:W-:-:S05]  /*3830*/  IADD3 R17, P0, RZ, -R6, RZ ;  /* 0x80000006ff117210 */ /* 0x000fca0007f1e0ff */
[----:B------:R-:W-:-:S04]  /*3840*/  IMAD.HI.U32 R6, R4, R17, RZ ;  /* 0x0000001104067227 */ /* 0x000fc800078e00ff */
[----:B------:R-:W-:Y:S01]  /*3850*/  IMAD.X R19, RZ, RZ, ~R7, P0 ;  /* 0x000000ffff137224 */ /* 0x000fe200000e0e07 */
[----:B------:R-:W-:-:S03]  /*3860*/  MOV R7, R4 ;  /* 0x0000000400077202 */ /* 0x000fc60000000f00 */
[-C--:B------:R-:W-:Y:S02]  /*3870*/  IMAD R21, R5, R19.reuse, RZ ;  /* 0x0000001305157224 */ /* 0x080fe400078e02ff */
[----:B------:R-:W-:-:S04]  /*3880*/  IMAD.WIDE.U32 R6, P0, R4, R19, R6 ;  /* 0x0000001304067225 */ /* 0x000fc80007800006 */
[----:B------:R-:W-:-:S04]  /*3890*/  IMAD.HI.U32 R3, R5, R19, RZ ;  /* 0x0000001305037227 */ /* 0x000fc800078e00ff */
[----:B------:R-:W-:-:S04]  /*38a0*/  IMAD.HI.U32 R6, P1, R5, R17, R6 ;  /* 0x0000001105067227 */ /* 0x000fc80007820006 */
[----:B------:R-:W-:Y:S01]  /*38b0*/  IMAD.X R3, R3, 0x1, R5, P0 ;  /* 0x0000000103037824 */ /* 0x000fe200000e0605 */
[----:B------:R-:W-:-:S04]  /*38c0*/  IADD3 R7, P2, R21, R6, RZ ;  /* 0x0000000615077210 */ /* 0x000fc80007f5e0ff */
[----:B------:R-:W-:Y:S01]  /*38d0*/  IADD3.X R3, RZ, RZ, R3, P2, P1 ;  /* 0x000000ffff037210 */ /* 0x000fe200017e2403 */
[----:B------:R-:W-:-:S03]  /*38e0*/  IMAD.WIDE.U32 R4, R7, UR4, RZ ;  /* 0x0000000407047c25 */ /* 0x000fc6000f8e00ff */
[----:B------:R-:W-:Y:S01]  /*38f0*/  IADD3 R17, P0, RZ, -R4, RZ ;  /* 0x80000004ff117210 */ /* 0x000fe20007f1e0ff */
[----:B------:R-:W-:Y:S02]  /*3900*/  IMAD R4, R3, UR4, R5 ;  /* 0x0000000403047c24 */ /* 0x000fe4000f8e0205 */
[----:B------:R-:W-:Y:S02]  /*3910*/  IMAD.MOV.U32 R5, RZ, RZ, RZ ;  /* 0x000000ffff057224 */ /* 0x000fe400078e00ff */
[----:B------:R-:W-:-:S04]  /*3920*/  IMAD.HI.U32 R6, R7, R17, RZ ;  /* 0x0000001107067227 */ /* 0x000fc800078e00ff */
[----:B------:R-:W-:-:S04]  /*3930*/  IMAD.X R4, RZ, RZ, ~R4, P0 ;  /* 0x000000ffff047224 */ /* 0x000fc800000e0e04 */
[----:B------:R-:W-:-:S04]  /*3940*/  IMAD.WIDE.U32 R6, P0, R7, R4, R6 ;  /* 0x0000000407067225 */ /* 0x000fc80007800006 */
[C---:B------:R-:W-:Y:S02]  /*3950*/  IMAD R14, R3.reuse, R4, RZ ;  /* 0x00000004030e7224 */ /* 0x040fe400078e02ff */
[----:B------:R-:W-:-:S04]  /*3960*/  IMAD.HI.U32 R7, P1, R3, R17, R6 ;  /* 0x0000001103077227 */ /* 0x000fc80007820006 */
[----:B------:R-:W-:Y:S01]  /*3970*/  IMAD.HI.U32 R4, R3, R4, RZ ;  /* 0x0000000403047227 */ /* 0x000fe200078e00ff */
[----:B------:R-:W-:-:S04]  /*3980*/  IADD3 R7, P2, R14, R7, RZ ;  /* 0x000000070e077210 */ /* 0x000fc80007f5e0ff */
[----:B------:R-:W-:Y:S01]  /*3990*/  IADD3.X R3, R4, R3, RZ, P0, !PT ;  /* 0x0000000304037210 */ /* 0x000fe200007fe4ff */
[----:B------:R-:W-:-:S03]  /*39a0*/  IMAD.HI.U32 R4, R7, R8, RZ ;  /* 0x0000000807047227 */ /* 0x000fc600078e00ff */
[----:B------:R-:W-:Y:S01]  /*39b0*/  IADD3.X R3, RZ, RZ, R3, P2, P1 ;  /* 0x000000ffff037210 */ /* 0x000fe200017e2403 */
[----:B------:R-:W-:-:S04]  /*39c0*/  IMAD.WIDE.U32 R4, R7, R0, R4 ;  /* 0x0000000007047225 */ /* 0x000fc800078e0004 */
[C---:B------:R-:W-:Y:S02]  /*39d0*/  IMAD R7, R3.reuse, R0, RZ ;  /* 0x0000000003077224 */ /* 0x040fe400078e02ff */
[----:B------:R-:W-:-:S04]  /*39e0*/  IMAD.HI.U32 R4, P0, R3, R8, R4 ;  /* 0x0000000803047227 */ /* 0x000fc80007800004 */
[----:B------:R-:W-:Y:S01]  /*39f0*/  IMAD.HI.U32 R3, R3, R0, RZ ;  /* 0x0000000003037227 */ /* 0x000fe200078e00ff */
[----:B------:R-:W-:-:S03]  /*3a00*/  IADD3 R6, P1, R7, R4, RZ ;  /* 0x0000000407067210 */ /* 0x000fc60007f3e0ff */
[----:B------:R-:W-:Y:S01]  /*3a10*/  IMAD.X R3, RZ, RZ, R3, P0 ;  /* 0x000000ffff037224 */ /* 0x000fe200000e0603 */
[C---:B------:R-:W-:Y:S01]  /*3a20*/  IADD3 R7, P2, R6.reuse, 0x1, RZ ;  /* 0x0000000106077810 */ /* 0x040fe20007f5e0ff */
[----:B------:R-:W-:-:S03]  /*3a30*/  IMAD.WIDE.U32 R4, R6, UR4, RZ ;  /* 0x0000000406047c25 */ /* 0x000fc6000f8e00ff */
[----:B------:R-:W-:Y:S02]  /*3a40*/  IADD3.X R3, RZ, R3, RZ, P1, !PT ;  /* 0x00000003ff037210 */ /* 0x000fe40000ffe4ff */
[----:B------:R-:W-:-:S03]  /*3a50*/  IADD3 R16, P0, -R4, R8, RZ ;  /* 0x0000000804107210 */ /* 0x000fc60007f1e1ff */
[----:B------:R-:W-:Y:S02]  /*3a60*/  IMAD R5, R3, UR4, R5 ;  /* 0x0000000403057c24 */ /* 0x000fe4000f8e0205 */
[----:B------:R-:W-:Y:S02]  /*3a70*/  IMAD.X R4, RZ, RZ, R3, P2 ;  /* 0x000000ffff047224 */ /* 0x000fe400010e0603 */
[----:B------:R-:W-:Y:S01]  /*3a80*/  IMAD.X R17, R0, 0x1, ~R5, P0 ;  /* 0x0000000100117824 */ /* 0x000fe200000e0e05 */
[C---:B------:R-:W-:Y:S02]  /*3a90*/  ISETP.GE.U32.AND P0, PT, R16.reuse, UR4, PT ;  /* 0x0000000410007c0c */ /* 0x040fe4000bf06070 */
[----:B------:R-:W-:Y:S02]  /*3aa0*/  IADD3 R5, P1, R16, -UR4, RZ ;  /* 0x8000000410057c10 */ /* 0x000fe4000ff3e0ff */
[C---:B------:R-:W-:Y:S02]  /*3ab0*/  ISETP.GE.U32.AND.EX P0, PT, R17.reuse, RZ, PT, P0 ;  /* 0x000000ff1100720c */ /* 0x040fe40003f06100 */
[----:B------:R-:W-:-:S02]  /*3ac0*/  IADD3.X R14, R17, -0x1, RZ, P1, !PT ;  /* 0xffffffff110e7810 */ /* 0x000fc40000ffe4ff */
[----:B------:R-:W-:Y:S02]  /*3ad0*/  SEL R5, R5, R16, P0 ;  /* 0x0000001005057207 */ /* 0x000fe40000000000 */
[----:B------:R-:W-:Y:S02]  /*3ae0*/  SEL R7, R7, R6, P0 ;  /* 0x0000000607077207 */ /* 0x000fe40000000000 */
[----:B------:R-:W-:Y:S02]  /*3af0*/  SEL R14, R14, R17, P0 ;  /* 0x000000110e0e7207 */ /* 0x000fe40000000000 */
[----:B------:R-:W-:Y:S01]  /*3b00*/  SEL R6, R4, R3, P0 ;  /* 0x0000000304067207 */ /* 0x000fe20000000000 */
[----:B------:R-:W-:Y:S01]  /*3b10*/  IMAD.MOV.U32 R3, RZ, RZ, 0x0 ;  /* 0x00000000ff037424 */ /* 0x000fe200078e00ff */
[----:B------:R-:W-:Y:S02]  /*3b20*/  ISETP.GE.U32.AND P0, PT, R5, UR4, PT ;  /* 0x0000000405007c0c */ /* 0x000fe4000bf06070 */
[----:B------:R-:W-:-:S02]  /*3b30*/  IADD3 R4, P2, R7, 0x1, RZ ;  /* 0x0000000107047810 */ /* 0x000fc40007f5e0ff */
[----:B------:R-:W-:Y:S02]  /*3b40*/  ISETP.NE.U32.AND P1, PT, RZ, UR4, PT ;  /* 0x00000004ff007c0c */ /* 0x000fe4000bf25070 */
[----:B------:R-:W-:Y:S02]  /*3b50*/  ISETP.GE.U32.AND.EX P0, PT, R14, RZ, PT, P0 ;  /* 0x000000ff0e00720c */ /* 0x000fe40003f06100 */
[-C--:B------:R-:W-:Y:S02]  /*3b60*/  IADD3.X R5, RZ, R6.reuse, RZ, P2, !PT ;  /* 0x00000006ff057210 */ /* 0x080fe400017fe4ff */
[----:B------:R-:W-:Y:S02]  /*3b70*/  ISETP.NE.AND.EX P1, PT, RZ, RZ, PT, P1 ;  /* 0x000000ffff00720c */ /* 0x000fe40003f25310 */
[----:B------:R-:W-:Y:S02]  /*3b80*/  SEL R4, R4, R7, P0 ;  /* 0x0000000704047207 */ /* 0x000fe40000000000 */
[----:B------:R-:W-:-:S02]  /*3b90*/  SEL R5, R5, R6, P0 ;  /* 0x0000000605057207 */ /* 0x000fc40000000000 */
[----:B------:R-:W-:Y:S02]  /*3ba0*/  SEL R4, R4, 0xffffffff, P1 ;  /* 0xffffffff04047807 */ /* 0x000fe40000800000 */
[----:B------:R-:W-:Y:S01]  /*3bb0*/  SEL R5, R5, 0xffffffff, P1 ;  /* 0xffffffff05057807 */ /* 0x000fe20000800000 */
[----:B------:R-:W-:Y:S06]  /*3bc0*/  RET.REL.NODEC R2 `(_Z21moe_wna16_gemm_kernelI13__nv_bfloat16Li8ELi8EEvPKT_PS1_PKjS3_S6_PKfPKiSA_SA_tttjjjtttbb) ;  /* 0xffffffc4020c7950 */ /* 0x000fec0003c3ffff */
.L_x_34:
[----:B------:R-:W-:-:S00]  /*3bd0*/  BRA `(.L_x_34) ;  /* 0xfffffffc00fc7947 */ /* 0x000fc0000383ffff */
[----:B------:R-:W-:-:S00]  /*3be0*/  NOP ;  /* 0x0000000000007918 */ /* 0x000fc00000000000 */
        /* <DEDUP_REMOVED lines=9> */
.L_x_510:


//--------------------- .text._Z21moe_wna16_gemm_kernelI13__nv_bfloat16Li8ELi4EEvPKT_PS1_PKjS3_S6_PKfPKiSA_SA_tttjjjtttbb --------------------------
	.section	.text._Z21moe_wna16_gemm_kernelI13__nv_bfloat16Li8ELi4EEvPKT_PS1_PKjS3_S6_PKfPKiSA_SA_tttjjjtttbb,"ax",@progbits
	.align	128
        .global         _Z21moe_wna16_gemm_kernelI13__nv_bfloat16Li8ELi4EEvPKT_PS1_PKjS3_S6_PKfPKiSA_SA_tttjjjtttbb
        .type           _Z21moe_wna16_gemm_kernelI13__nv_bfloat16Li8ELi4EEvPKT_PS1_PKjS3_S6_PKfPKiSA_SA_tttjjjtttbb,@function
        .size           _Z21moe_wna16_gemm_kernelI13__nv_bfloat16Li8ELi4EEvPKT_PS1_PKjS3_S6_PKfPKiSA_SA_tttjjjtttbb,(.L_x_511 - _Z21moe_wna16_gemm_kernelI13__nv_bfloat16Li8ELi4EEvPKT_PS1_PKjS3_S6_PKfPKiSA_SA_tttjjjtttbb)
        .other          _Z21moe_wna16_gemm_kernelI13__nv_bfloat16Li8ELi4EEvPKT_PS1_PKjS3_S6_PKfPKiSA_SA_tttjjjtttbb,@"STO_CUDA_ENTRY STV_DEFAULT"
_Z21moe_wna16_gemm_kernelI13__nv_bfloat16Li8ELi4EEvPKT_PS1_PKjS3_S6_PKfPKiSA_SA_tttjjjtttbb:
.text._Z21moe_wna16_gemm_kernelI13__nv_bfloat16Li8ELi4EEvPKT_PS1_PKjS3_S6_PKfPKiSA_SA_tttjjjtttbb:
        /* <DEDUP_REMOVED lines=15> */
[----:B0-----:R-:W-:-:S05]  /*00f0*/  IMAD.WIDE.U32 R2, R5, 0x4, R2 ;  /* 0x0000000405027825 */ /* 0x001fca00078e0002 */
[----:B------:R-:W3:Y:S02]  /*0100*/  LDG.E.CONSTANT R6, desc[UR8][R2.64] ;  /* 0x0000000802067981 */ /* 0x000ee4000c1e9900 */
        /* <DEDUP_REMOVED lines=21> */
[----:B0-----:R-:W-:Y:S01]  /*0260*/  VIADD R2, R4, 0xffffffe ;  /* 0x0ffffffe04027836 */ /* 0x001fe20000000000 */
[----:B------:R-:W-:Y:S02]  /*0270*/  IABS R4, R5 ;  /* 0x0000000500047213 */ /* 0x000fe40000000000 */
[----:B------:R-:W-:-:S03]  /*0280*/  LOP3.LUT R5, R5, R8, RZ, 0x3c, !PT ;  /* 0x0000000805057212 */ /* 0x000fc600078e3cff */
[----:B------:R0:W1:Y:S01]  /*0290*/  F2I.FTZ.U32.TRUNC.NTZ R3, R2 ;  /* 0x0000000200037305 */ /* 0x000062000021f000 */
[----:B------:R-:W-:Y:S01]  /*02a0*/  ISETP.GE.AND P2, PT, R5, RZ, PT ;  /* 0x000000ff0500720c */ /* 0x000fe20003f46270 */
[----:B0-----:R-:W-:Y:S01]  /*02b0*/  IMAD.MOV.U32 R2, RZ, RZ, RZ ;  /* 0x000000ffff027224 */ /* 0x001fe200078e00ff */
[----:B-1----:R-:W-:-:S05]  /*02c0*/  IADD3 R10, RZ, -R3, RZ ;  /* 0x80000003ff0a7210 */ /* 0x002fca0007ffe0ff */
[----:B------:R-:W-:-:S04]  /*02d0*/  IMAD R19, R10, R17, RZ ;  /* 0x000000110a137224 */ /* 0x000fc800078e02ff */
[----:B------:R-:W-:-:S04]  /*02e0*/  IMAD.HI.U32 R3, R3, R19, R2 ;  /* 0x0000001303037227 */ /* 0x000fc800078e0002 */
[----:B------:R-:W-:Y:S02]  /*02f0*/  IMAD.MOV.U32 R19, RZ, RZ, R12 ;  /* 0x000000ffff137224 */ /* 0x000fe400078e000c */
[----:B------:R-:W-:Y:S01]  /*0300*/  IMAD.HI.U32 R10, R3, R4, RZ ;  /* 0x00000004030a7227 */ /* 0x000fe200078e00ff */
[----:B------:R-:W-:-:S03]  /*0310*/  LOP3.LUT R3, R7, 0x2, RZ, 0xc0, !PT ;  /* 0x0000000207037812 */ /* 0x000fc600078ec0ff */
[----:B------:R-:W-:Y:S02]  /*0320*/  IMAD R2, R10, R19, R4 ;  /* 0x000000130a027224 */ /* 0x000fe400078e0204 */
[----:B------:R-:W-:Y:S02]  /*0330*/  IMAD.SHL.U32 R4, R7, 0x2, RZ ;  /* 0x0000000207047824 */ /* 0x000fe400078e00ff */
[----:B------:R-:W-:Y:S01]  /*0340*/  IMAD.MOV.U32 R12, RZ, RZ, RZ ;  /* 0x000000ffff0c7224 */ /* 0x000fe200078e00ff */
[----:B------:R-:W-:Y:S02]  /*0350*/  ISETP.GT.U32.AND P1, PT, R17, R2, PT ;  /* 0x000000021100720c */ /* 0x000fe40003f24070 */
[----:B------:R-:W-:-:S11]  /*0360*/  LOP3.LUT R4, R4, 0x2, RZ, 0xc0, !PT ;  /* 0x0000000204047812 */ /* 0x000fd600078ec0ff */
[-C--:B------:R-:W-:Y:S01]  /*0370*/  @!P1 IADD3 R2, R2, -R17.reuse, RZ ;  /* 0x8000001102029210 */ /* 0x080fe20007ffe0ff */
[----:B------:R-:W-:Y:S01]  /*0380*/  @!P1 VIADD R10, R10, 0x1 ;  /* 0x000000010a0a9836 */ /* 0x000fe20000000000 */
[----:B------:R-:W-:Y:S02]  /*0390*/  ISETP.NE.AND P1, PT, R8, RZ, PT ;  /* 0x000000ff0800720c */ /* 0x000fe40003f25270 */
[----:B------:R-:W-:Y:S02]  /*03a0*/  ISETP.GE.U32.AND P0, PT, R2, R17, PT ;  /* 0x000000110200720c */ /* 0x000fe40003f06070 */
[----:B------:R-:W-:-:S04]  /*03b0*/  LOP3.LUT R2, R7, 0xfffffffc, RZ, 0xc0, !PT ;  /* 0xfffffffc07027812 */ /* 0x000fc800078ec0ff */
[----:B------:R-:W-:-:S04]  /*03c0*/  LEA.HI R3, R3, R2, RZ, 0x1f ;  /* 0x0000000203037211 */ /* 0x000fc800078ff8ff */
[----:B------:R-:W-:-:S03]  /*03d0*/  IADD3 R16, R14, R3, R4 ;  /* 0x000000030e107210 */ /* 0x000fc60007ffe004 */
[----:B------:R-:W-:-:S05]  /*03e0*/  @P0 VIADD R10, R10, 0x1 ;  /* 0x000000010a0a0836 */ /* 0x000fca0000000000 */
[----:B------:R-:W-:Y:S02]  /*03f0*/  @!P2 IADD3 R10, -R10, RZ, RZ ;  /* 0x000000ff0a0aa210 */ /* 0x000fe40007ffe1ff */
[----:B------:R-:W-:-:S07]  /*0400*/  @!P1 LOP3.LUT R10, RZ, R8, RZ, 0x33, !PT ;  /* 0x00000008ff0a9212 */ /* 0x000fce00078e33ff */
.L_x_40:
        /* <DEDUP_REMOVED lines=46> */
.L_x_39:
[----:B------:R-:W-:-:S04]  /*06f0*/  IMAD R5, R8, R17, RZ ;  /* 0x0000001108057224 */ /* 0x000fc800078e02ff */
[----:B------:R-:W-:-:S05]  /*0700*/  IMAD.IADD R18, R5, 0x1, R7 ;  /* 0x0000000105127824 */ /* 0x000fca00078e0207 */
[----:B0-----:R-:W-:-:S04]  /*0710*/  IADD3 R4, R14, R18, RZ ;  /* 0x000000120e047210 */ /* 0x001fc80007ffe0ff */
        /* <DEDUP_REMOVED lines=12> */
.L_x_38:
[----:B------:R-:W-:Y:S05]  /*07e0*/  BSYNC B0 ;  /* 0x0000000000007941 */ /* 0x000fea0003800000 */
.L_x_37:
[----:B------:R-:W-:-:S13]  /*07f0*/  ISETP.GE.U32.AND P0, PT, R12, UR4, PT ;  /* 0x000000040c007c0c */ /* 0x000fda000bf06070 */
[----:B------:R-:W-:Y:S05]  /*0800*/  @!P0 BRA `(.L_x_40) ;  /* 0xfffffffc00008947 */ /* 0x000fea000383ffff */
[----:B------:R-:W-:Y:S05]  /*0810*/  BRA `(.L_x_35) ;  /* 0x0000000000907947 */ /* 0x000fea0003800000 */
.L_x_36:
        /* <DEDUP_REMOVED lines=12> */
.L_x_41:
        /* <DEDUP_REMOVED lines=24> */
.L_x_35:
        /* <DEDUP_REMOVED lines=11> */
[----:B0-----:R-:W-:-:S04]  /*0b10*/  IMAD.WIDE.U32 R4, R6, UR4, RZ ;  /* 0x0000000406047c25 */ /* 0x001fc8000f8e00ff */
[----:B------:R-:W-:Y:S01]  /*0b20*/  IMAD R3, R0, UR4, R3 ;  /* 0x0000000400037c24 */ /* 0x000fe2000f8e0203 */
[----:B------:R-:W-:-:S03]  /*0b30*/  ULDC.U16 UR4, c[0x0][0x25a] ;  /* 0x0000968000047ab9 */ /* 0x000fc60000000400 */
[----:B------:R-:W-:-:S05]  /*0b40*/  IMAD.IADD R9, R5, 0x1, R3 ;  /* 0x0000000105097824 */ /* 0x000fca00078e0203 */
[----:B------:R-:W-:-:S13]  /*0b50*/  ISETP.NE.U32.AND P0, PT, R9, RZ, PT ;  /* 0x000000ff0900720c */ /* 0x000fda0003f05070 */
[----:B------:R-:W-:Y:S05]  /*0b60*/  @!P0 BRA `(.L_x_42) ;  /* 0x00000000000c8947 */ /* 0x000fea0003800000 */
[----:B------:R-:W-:-:S07]  /*0b70*/  MOV R0, 0xb90 ;  /* 0x00000b9000007802 */ /* 0x000fce0000000f00 */
[----:B------:R-:W-:Y:S05]  /*0b80*/  CALL.REL.NOINC `($__internal_1_$__cuda_sm20_div_u64) ;  /* 0x0000002c000c7944 */ /* 0x000fea0003c00000 */
[----:B------:R-:W-:Y:S05]  /*0b90*/  BRA `(.L_x_43) ;  /* 0x00000000004c7947 */ /* 0x000fea0003800000 */
.L_x_42:
[----:B------:R-:W0:Y:S01]  /*0ba0*/  I2F.U32.RP R0, UR4 ;  /* 0x0000000400007d06 */ /* 0x000e220008209000 */
[----:B------:R-:W-:-:S07]  /*0bb0*/  ISETP.NE.U32.AND P2, PT, RZ, UR4, PT ;  /* 0x00000004ff007c0c */ /* 0x000fce000bf45070 */
[----:B0-----:R-:W0:Y:S02]  /*0bc0*/  MUFU.RCP R0, R0 ;  /* 0x0000000000007308 */ /* 0x001e240000001000 */
[----:B0-----:R-:W-:-:S06]  /*0bd0*/  VIADD R2, R0, 0xffffffe ;  /* 0x0ffffffe00027836 */ /* 0x001fcc0000000000 */
[----:B------:R0:W1:Y:S02]  /*0be0*/  F2I.FTZ.U32.TRUNC.NTZ R3, R2 ;  /* 0x0000000200037305 */ /* 0x000064000021f000 */
[----:B0-----:R-:W-:Y:S02]  /*0bf0*/  IMAD.MOV.U32 R2, RZ, RZ, RZ ;  /* 0x000000ffff027224 */ /* 0x001fe400078e00ff */
[----:B-1----:R-:W-:-:S04]  /*0c00*/  IMAD.MOV R7, RZ, RZ, -R3 ;  /* 0x000000ffff077224 */ /* 0x002fc800078e0a03 */
[----:B------:R-:W-:-:S04]  /*0c10*/  IMAD R7, R7, UR4, RZ ;  /* 0x0000000407077c24 */ /* 0x000fc8000f8e02ff */
[----:B------:R-:W-:Y:S01]  /*0c20*/  IMAD.HI.U32 R3, R3, R7, R2 ;  /* 0x0000000703037227 */ /* 0x000fe200078e0002 */
[----:B------:R-:W-:-:S05]  /*0c30*/  HFMA2.MMA R7, -RZ, RZ, 0, 0 ;  /* 0x00000000ff077435 */ /* 0x000fca00000001ff */
[----:B------:R-:W-:-:S05]  /*0c40*/  IMAD.HI.U32 R6, R3, R4, RZ ;  /* 0x0000000403067227 */ /* 0x000fca00078e00ff */
[----:B------:R-:W-:-:S05]  /*0c50*/  IADD3 R3, -R6, RZ, RZ ;  /* 0x000000ff06037210 */ /* 0x000fca0007ffe1ff */
[----:B------:R-:W-:-:S05]  /*0c60*/  IMAD R3, R3, UR4, R4 ;  /* 0x0000000403037c24 */ /* 0x000fca000f8e0204 */
[----:B------:R-:W-:-:S13]  /*0c70*/  ISETP.GE.U32.AND P0, PT, R3, UR4, PT ;  /* 0x0000000403007c0c */ /* 0x000fda000bf06070 */
[----:B------:R-:W-:Y:S02]  /*0c80*/  @P0 VIADD R3, R3, -UR4 ;  /* 0x8000000403030c36 */ /* 0x000fe40008000000 */
[----:B------:R-:W-:-:S03]  /*0c90*/  @P0 VIADD R6, R6, 0x1 ;  /* 0x0000000106060836 */ /* 0x000fc60000000000 */
[----:B------:R-:W-:-:S13]  /*0ca0*/  ISETP.GE.U32.AND P1, PT, R3, UR4, PT ;  /* 0x0000000403007c0c */ /* 0x000fda000bf26070 */
[----:B------:R-:W-:Y:S01]  /*0cb0*/  @P1 VIADD R6, R6, 0x1 ;  /* 0x0000000106061836 */ /* 0x000fe20000000000 */
[----:B------:R-:W-:-:S07]  /*0cc0*/  @!P2 LOP3.LUT R6, RZ, UR4, RZ, 0x33, !PT ;  /* 0x00000004ff06ac12 */ /* 0x000fce000f8e33ff */
.L_x_43:
[----:B------:R-:W0:Y:S01]  /*0cd0*/  LDC.U16 R17, c[0x0][0x25a] ;  /* 0x00009680ff117b82 */ /* 0x000e220000000400 */
[----:B------:R-:W-:Y:S01]  /*0ce0*/  IMAD.MOV.U32 R2, RZ, RZ, RZ ;  /* 0x000000ffff027224 */ /* 0x000fe200078e00ff */
[----:B------:R-:W-:Y:S01]  /*0cf0*/  ULDC UR5, c[0x0][0x268] ;  /* 0x00009a0000057ab9 */ /* 0x000fe20000000800 */
[----:B0-----:R-:W0:Y:S08]  /*0d00*/  I2F.U32.RP R8, R17 ;  /* 0x0000001100087306 */ /* 0x001e300000209000 */
[----:B0-----:R-:W0:Y:S02]  /*0d10*/  MUFU.RCP R8, R8 ;  /* 0x0000000800087308 */ /* 0x001e240000001000 */
[----:B0-----:R-:W-:-:S06]  /*0d20*/  VIADD R3, R8, 0xffffffe ;  /* 0x0ffffffe08037836 */ /* 0x001fcc0000000000 */
[----:B------:R-:W0:Y:S02]  /*0d30*/  F2I.FTZ.U32.TRUNC.NTZ R3, R3 ;  /* 0x0000000300037305 */ /* 0x000e24000021f000 */
[----:B0-----:R-:W-:-:S04]  /*0d40*/  IMAD.MOV R0, RZ, RZ, -R3 ;  /* 0x000000ffff007224 */ /* 0x001fc800078e0a03 */
[----:B------:R-:W-:-:S04]  /*0d50*/  IMAD R19, R0, R17, RZ ;  /* 0x0000001100137224 */ /* 0x000fc800078e02ff */
[----:B------:R-:W-:-:S04]  /*0d60*/  IMAD.HI.U32 R0, R3, R19, R2 ;  /* 0x0000001303007227 */ /* 0x000fc800078e0002 */
[----:B------:R-:W-:-:S04]  /*0d70*/  IMAD R2, R13, UR5, R14 ;  /* 0x000000050d027c24 */ /* 0x000fc8000f8e020e */
[----:B------:R-:W-:-:S05]  /*0d80*/  IMAD.HI.U32 R19, R0, R2, RZ ;  /* 0x0000000200137227 */ /* 0x000fca00078e00ff */
[----:B------:R-:W-:-:S05]  /*0d90*/  IADD3 R8, -R19, RZ, RZ ;  /* 0x000000ff13087210 */ /* 0x000fca0007ffe1ff */
[----:B------:R-:W-:Y:S02]  /*0da0*/  IMAD R8, R17, R8, R2 ;  /* 0x0000000811087224 */ /* 0x000fe400078e0202 */
[----:B------:R-:W0:Y:S03]  /*0db0*/  LDC.64 R2, c[0x0][0x228] ;  /* 0x00008a00ff027b82 */ /* 0x000e260000000a00 */
[----:B------:R-:W-:-:S13]  /*0dc0*/  ISETP.GE.U32.AND P0, PT, R8, R17, PT ;  /* 0x000000110800720c */ /* 0x000fda0003f06070 */
[----:B------:R-:W-:Y:S02]  /*0dd0*/  @P0 IMAD.IADD R8, R8, 0x1, -R17 ;  /* 0x0000000108080824 */ /* 0x000fe400078e0a11 */
[----:B------:R-:W-:Y:S01]  /*0de0*/  @P0 VIADD R19, R19, 0x1 ;  /* 0x0000000113130836 */ /* 0x000fe20000000000 */
[----:B------:R-:W-:Y:S02]  /*0df0*/  ISETP.NE.U32.AND P0, PT, R17, RZ, PT ;  /* 0x000000ff1100720c */ /* 0x000fe40003f05070 */
[-C--:B------:R-:W-:Y:S02]  /*0e00*/  ISETP.GE.U32.AND P1, PT, R8, R17.reuse, PT ;  /* 0x000000110800720c */ /* 0x080fe40003f26070 */
[----:B------:R-:W-:-:S11]  /*0e10*/  LOP3.LUT R8, RZ, R17, RZ, 0x33, !PT ;  /* 0x00000011ff087212 */ /* 0x000fd600078e33ff */
[----:B------:R-:W-:Y:S01]  /*0e20*/  @P1 VIADD R19, R19, 0x1 ;  /* 0x0000000113131836 */ /* 0x000fe20000000000 */
[----:B0-----:R-:W-:-:S04]  /*0e30*/  LEA R2, P1, R6, R2, 0x1 ;  /* 0x0000000206027211 */ /* 0x001fc800078208ff */
[----:B------:R-:W-:Y:S02]  /*0e40*/  SEL R19, R8, R19, !P0 ;  /* 0x0000001308137207 */ /* 0x000fe40004000000 */
[----:B------:R-:W-:Y:S02]  /*0e50*/  LEA.HI.X R3, R6, R3, R7, 0x1, P1 ;  /* 0x0000000306037211 */ /* 0x000fe400008f0c07 */
[----:B------:R-:W-:-:S05]  /*0e60*/  SHF.R.U32.HI R19, RZ, 0x2, R19 ;  /* 0x00000002ff137819 */ /* 0x000fca0000011613 */
[----:B------:R-:W-:-:S06]  /*0e70*/  IMAD.WIDE.U32 R2, R19, 0x8, R2 ;  /* 0x0000000813027825 */ /* 0x000fcc00078e0002 */
[----:B------:R-:W2:Y:S01]  /*0e80*/  LDG.E.64.CONSTANT R2, desc[UR8][R2.64] ;  /* 0x0000000802027981 */ /* 0x000ea2000c1e9b00 */
[----:B------:R-:W-:Y:S02]  /*0e90*/  ULDC.S8 UR4, c[0x0][0x272] ;  /* 0x00009c8000047ab9 */ /* 0x000fe40000000200 */
[----:B------:R-:W-:Y:S01]  /*0ea0*/  ISETP.NE.AND P1, PT, RZ, UR4, PT ;  /* 0x00000004ff007c0c */ /* 0x000fe2000bf25270 */
[----:B--2---:R0:W-:-:S12]  /*0eb0*/  STL.64 [R1+0x110], R2 ;  /* 0x0001100201007387 */ /* 0x0041d80000100a00 */
[----:B------:R-:W-:Y:S05]  /*0ec0*/  @!P1 BRA `(.L_x_44) ;  /* 0x0000000000c09947 */ /* 0x000fea0003800000 */
[-C--:B------:R-:W-:Y:S02]  /*0ed0*/  IABS R10, R17.reuse ;  /* 0x00000011000a7213 */ /* 0x080fe40000000000 */
[----:B------:R-:W-:Y:S02]  /*0ee0*/  IABS R18, R14 ;  /* 0x0000000e00127213 */ /* 0x000fe40000000000 */
[----:B------:R-:W1:Y:S01]  /*0ef0*/  I2F.RP R16, R10 ;  /* 0x0000000a00107306 */ /* 0x000e620000209400 */
[----:B------:R-:W-:-:S07]  /*0f00*/  IABS R20, R17 ;  /* 0x0000001100147213 */ /* 0x000fce0000000000 */
[----:B-1----:R-:W0:Y:S02]  /*0f10*/  MUFU.RCP R16, R16 ;  /* 0x0000001000107308 */ /* 0x002e240000001000 */
[----:B0-----:R-:W-:-:S06]  /*0f20*/  IADD3 R2, R16, 0xffffffe, RZ ;  /* 0x0ffffffe10027810 */ /* 0x001fcc0007ffe0ff */
[----:B------:R0:W1:Y:S02]  /*0f30*/  F2I.FTZ.U32.TRUNC.NTZ R3, R2 ;  /* 0x0000000200037305 */ /* 0x000064000021f000 */
[----:B0-----:R-:W-:Y:S02]  /*0f40*/  IMAD.MOV.U32 R2, RZ, RZ, RZ ;  /* 0x000000ffff027224 */ /* 0x001fe400078e00ff */
[----:B-1----:R-:W-:-:S04]  /*0f50*/  IMAD.MOV R19, RZ, RZ, -R3 ;  /* 0x000000ffff137224 */ /* 0x002fc800078e0a03 */
[----:B------:R-:W-:-:S04]  /*0f60*/  IMAD R19, R19, R10, RZ ;  /* 0x0000000a13137224 */ /* 0x000fc800078e02ff */
[----:B------:R-:W-:-:S04]  /*0f70*/  IMAD.HI.U32 R3, R3, R19, R2 ;  /* 0x0000001303037227 */ /* 0x000fc800078e0002 */
[----:B------:R-:W-:Y:S02]  /*0f80*/  IMAD.MOV R19, RZ, RZ, -R20 ;  /* 0x000000ffff137224 */ /* 0x000fe400078e0a14 */
[----:B------:R-:W-:-:S04]  /*0f90*/  IMAD.HI.U32 R2, R3, R18, RZ ;  /* 0x0000001203027227 */ /* 0x000fc800078e00ff */
[----:B------:R-:W-:Y:S02]  /*0fa0*/  IMAD R19, R2, R19, R18 ;  /* 0x0000001302137224 */ /* 0x000fe400078e0212 */
[----:B------:R-:W-:-:S03]  /*0fb0*/  IMAD.HI.U32 R3, R0, UR5, RZ ;  /* 0x0000000500037c27 */ /* 0x000fc6000f8e00ff */
[----:B------:R-:W-:Y:S02]  /*0fc0*/  ISETP.GT.U32.AND P5, PT, R10, R19, PT ;  /* 0x000000130a00720c */ /* 0x000fe40003fa4070 */
[----:B------:R-:W-:-:S05]  /*0fd0*/  IADD3 R0, -R3, RZ, RZ ;  /* 0x000000ff03007210 */ /* 0x000fca0007ffe1ff */
[----:B------:R-:W-:Y:S01]  /*0fe0*/  IMAD R0, R17, R0, UR5 ;  /* 0x0000000511007e24 */ /* 0x000fe2000f8e0200 */
[----:B------:R-:W-:-:S04]  /*0ff0*/  ULDC.64 UR4, c[0x0][0x230] ;  /* 0x00008c0000047ab9 */ /* 0x000fc80000000a00 */
[-C--:B------:R-:W-:Y:S01]  /*1000*/  ISETP.GE.U32.AND P2, PT, R0, R17.reuse, PT ;  /* 0x000000110000720c */ /* 0x080fe20003f46070 */
[----:B------:R-:W-:Y:S02]  /*1010*/  @!P5 IMAD.IADD R19, R19, 0x1, -R10 ;  /* 0x000000011313d824 */ /* 0x000fe400078e0a0a */
[----:B------:R-:W-:Y:S01]  /*1020*/  @!P5 VIADD R2, R2, 0x1 ;  /* 0x000000010202d836 */ /* 0x000fe20000000000 */
[----:B------:R-:W-:Y:S02]  /*1030*/  ISETP.NE.AND P5, PT, R17, RZ, PT ;  /* 0x000000ff1100720c */ /* 0x000fe40003fa5270 */
[----:B------:R-:W-:Y:S02]  /*1040*/  ISETP.GE.U32.AND P4, PT, R19, R10, PT ;  /* 0x0000000a1300720c */ /* 0x000fe40003f86070 */
[----:B------:R-:W-:-:S04]  /*1050*/  LOP3.LUT R10, R14, R17, RZ, 0x3c, !PT ;  /* 0x000000110e0a7212 */ /* 0x000fc800078e3cff */
[----:B------:R-:W-:Y:S01]  /*1060*/  ISETP.GE.AND P3, PT, R10, RZ, PT ;  /* 0x000000ff0a00720c */ /* 0x000fe20003f66270 */
[----:B------:R-:W-:Y:S02]  /*1070*/  @P2 IMAD.IADD R0, R0, 0x1, -R17 ;  /* 0x0000000100002824 */ /* 0x000fe400078e0a11 */
[----:B------:R-:W-:-:S04]  /*1080*/  @P2 VIADD R3, R3, 0x1 ;  /* 0x0000000103032836 */ /* 0x000fc80000000000 */
[----:B------:R-:W-:Y:S02]  /*1090*/  @P4 IADD3 R2, R2, 0x1, RZ ;  /* 0x0000000102024810 */ /* 0x000fe40007ffe0ff */
[----:B------:R-:W-:-:S04]  /*10a0*/  ISETP.GE.U32.AND P4, PT, R0, R17, PT ;  /* 0x000000110000720c */ /* 0x000fc80003f86070 */
[----:B------:R-:W-:-:S05]  /*10b0*/  @!P3 IMAD.MOV R2, RZ, RZ, -R2 ;  /* 0x000000ffff02b224 */ /* 0x000fca00078e0a02 */
[----:B------:R-:W-:-:S04]  /*10c0*/  SEL R2, R8, R2, !P5 ;  /* 0x0000000208027207 */ /* 0x000fc80006800000 */
[----:B------:R-:W-:Y:S01]  /*10d0*/  @P4 VIADD R3, R3, 0x1 ;  /* 0x0000000103034836 */ /* 0x000fe20000000000 */
[----:B------:R-:W-:-:S04]  /*10e0*/  SHF.R.S32.HI R17, RZ, 0x1f, R2 ;  /* 0x0000001fff117819 */ /* 0x000fc80000011402 */
[----:B------:R-:W-:Y:S02]  /*10f0*/  SEL R3, R8, R3, !P0 ;  /* 0x0000000308037207 */ /* 0x000fe40004000000 */
[----:B------:R-:W-:Y:S02]  /*1100*/  LEA.HI R17, R17, R2, RZ, 0x2 ;  /* 0x0000000211117211 */ /* 0x000fe400078f10ff */
[----:B------:R-:W-:Y:S02]  /*1110*/  SHF.R.U32.HI R0, RZ, 0x2, R3 ;  /* 0x00000002ff007819 */ /* 0x000fe40000011603 */
[----:B------:R-:W-:Y:S02]  /*1120*/  SHF.R.S32.HI R17, RZ, 0x2, R17 ;  /* 0x00000002ff117819 */ /* 0x000fe40000011411 */
[--C-:B------:R-:W-:Y:S02]  /*1130*/  SHF.R.U64 R3, R6, 0x2, R7.reuse ;  /* 0x0000000206037819 */ /* 0x100fe40000001207 */
[----:B------:R-:W-:Y:S01]  /*1140*/  SHF.R.U32.HI R7, RZ, 0x2, R7 ;  /* 0x00000002ff077819 */ /* 0x000fe20000011607 */
[----:B------:R-:W-:-:S05]  /*1150*/  IMAD R0, R13, R0, R17 ;  /* 0x000000000d007224 */ /* 0x000fca00078e0211 */
[----:B------:R-:W-:-:S04]  /*1160*/  IADD3 R3, P0, R0, R3, RZ ;  /* 0x0000000300037210 */ /* 0x000fc80007f1e0ff */
[----:B------:R-:W-:Y:S02]  /*1170*/  LEA.HI.X.SX32 R0, R0, R7, 0x1, P0 ;  /* 0x0000000700007211 */ /* 0x000fe400000f0eff */
[----:B------:R-:W-:-:S04]  /*1180*/  LEA R2, P0, R3, UR4, 0x2 ;  /* 0x0000000403027c11 */ /* 0x000fc8000f8010ff */
[----:B------:R-:W-:-:S05]  /*1190*/  LEA.HI.X R3, R3, UR5, R0, 0x2, P0 ;  /* 0x0000000503037c11 */ /* 0x000fca00080f1400 */
[----:B------:R-:W2:Y:S04]  /*11a0*/  LDG.E.CONSTANT R0, desc[UR8][R2.64] ;  /* 0x0000000802007981 */ /* 0x000ea8000c1e9900 */
[----:B--2---:R1:W-:Y:S01]  /*11b0*/  STL [R1+0x118], R0 ;  /* 0x0001180001007387 */ /* 0x0043e20000100800 */
[----:B------:R-:W-:Y:S05]  /*11c0*/  BRA `(.L_x_45) ;  /* 0x0000000000087947 */ /* 0x000fea0003800000 */
.L_x_44:
[----:B------:R-:W1:Y:S02]  /*11d0*/  I2F.BF16 R17, 0x80 ;  /* 0x0000008000117906 */ /* 0x000e640000202400 */
[----:B-1----:R-:W-:-:S07]  /*11e0*/  PRMT R17, R17, 0x5410, R17 ;  /* 0x0000541011117816 */ /* 0x002fce0000000011 */
.L_x_45:
        /* <DEDUP_REMOVED lines=8> */
[----:B------:R-:W-:Y:S02]  /*1270*/  IADD3 R18, R1, 0x100, RZ ;  /* 0x0000010001127810 */ /* 0x000fe40007ffe0ff */
[----:B------:R-:W-:-:S04]  /*1280*/  IADD3 R8, P0, R4, UR6, RZ ;  /* 0x0000000604087c10 */ /* 0x000fc8000ff1e0ff */
[----:B------:R-:W-:Y:S01]  /*1290*/  IADD3.X R9, R9, UR7, RZ, P0, !PT ;  /* 0x0000000709097c10 */ /* 0x000fe200087fe4ff */
[----:B------:R-:W-:Y:S08]  /*12a0*/  @!P1 BRA `(.L_x_47) ;  /* 0x0000000c00489947 */ /* 0x000ff00003800000 */
[----:B------:R-:W-:-:S07]  /*12b0*/  IMAD.MOV.U32 R23, RZ, RZ, RZ ;  /* 0x000000ffff177224 */ /* 0x000fce00078e00ff */
.L_x_51:
[----:B0-----:R-:W-:Y:S01]  /*12c0*/  IMAD R2, R23, 0x4, R14 ;  /* 0x0000000417027824 */ /* 0x001fe200078e020e */
[----:B------:R-:W-:-:S04]  /*12d0*/  ULDC UR4, c[0x0][0x268] ;  /* 0x00009a0000047ab9 */ /* 0x000fc80000000800 */
[----:B------:R-:W-:-:S13]  /*12e0*/  ISETP.GE.U32.AND P0, PT, R2, UR4, PT ;  /* 0x0000000402007c0c */ /* 0x000fda000bf06070 */
[----:B-12--5:R-:W-:Y:S05]  /*12f0*/  @P0 BRA `(.L_x_46) ;  /* 0x0000001800600947 */ /* 0x026fea0003800000 */
[----:B------:R-:W-:-:S13]  /*1300*/  LOP3.LUT P1, R19, R23, 0x3, RZ, 0xc0, !PT ;  /* 0x0000000317137812 */ /* 0x000fda000782c0ff */
[----:B------:R-:W-:-:S05]  /*1310*/  @!P1 IMAD R2, R13, UR4, R2 ;  /* 0x000000040d029c24 */ /* 0x000fca000f8e0202 */
[----:B------:R-:W-:-:S04]  /*1320*/  @!P1 SHF.R.S32.HI R3, RZ, 0x1f, R2 ;  /* 0x0000001fff039819 */ /* 0x000fc80000011402 */
[----:B------:R-:W-:-:S04]  /*1330*/  @!P1 LEA.HI R3, R3, R2, RZ, 0x4 ;  /* 0x0000000203039211 */ /* 0x000fc800078f20ff */
[----:B------:R-:W-:-:S05]  /*1340*/  @!P1 SHF.R.S32.HI R3, RZ, 0x4, R3 ;  /* 0x00000004ff039819 */ /* 0x000fca0000011403 */
[----:B------:R-:W-:-:S06]  /*1350*/  @!P1 IMAD.WIDE R4, R3, 0x10, R8 ;  /* 0x0000001003049825 */ /* 0x000fcc00078e0208 */
[----:B------:R-:W2:Y:S01]  /*1360*/  @!P1 LDG.E.128.CONSTANT R4, desc[UR8][R4.64] ;  /* 0x0000000804049981 */ /* 0x000ea2000c1e9d00 */
[----:B------:R-:W-:Y:S01]  /*1370*/  ULDC.U16 UR4, c[0x0][0x25a] ;  /* 0x0000968000047ab9 */ /* 0x000fe20000000400 */
[----:B------:R-:W-:Y:S01]  /*1380*/  PLOP3.LUT P3, PT, PT, PT, PT, 0x8, 0x0 ;  /* 0x000000000000781c */ /* 0x000fe20003f6e170 */
[----:B------:R-:W-:-:S06]  /*1390*/  USHF.R.U32.HI UR4, URZ, 0x2, UR4 ;  /* 0x000000023f047899 */ /* 0x000fcc0008011604 */
[----:B------:R-:W-:Y:S02]  /*13a0*/  IADD3 R21, RZ, -UR4, RZ ;  /* 0x80000004ff157c10 */ /* 0x000fe4000fffe0ff */
[----:B------:R-:W-:Y:S01]  /*13b0*/  ISETP.NE.U32.AND P2, PT, RZ, UR4, PT ;  /* 0x00000004ff007c0c */ /* 0x000fe2000bf45070 */
[----:B------:R-:W0:Y:S08]  /*13c0*/  I2F.U16.RP R10, UR4 ;  /* 0x00000004000a7d06 */ /* 0x000e300008109000 */
[----:B0-----:R-:W0:Y:S02]  /*13d0*/  MUFU.RCP R10, R10 ;  /* 0x0000000a000a7308 */ /* 0x001e240000001000 */
[----:B0-----:R-:W-:-:S06]  /*13e0*/  VIADD R2, R10, 0xffffffe ;  /* 0x0ffffffe0a027836 */ /* 0x001fcc0000000000 */
[----:B------:R0:W3:Y:S02]  /*13f0*/  F2I.FTZ.U32.TRUNC.NTZ R3, R2 ;  /* 0x0000000200037305 */ /* 0x0000e4000021f000 */
[----:B0-----:R-:W-:Y:S02]  /*1400*/  IMAD.MOV.U32 R2, RZ, RZ, RZ ;  /* 0x000000ffff027224 */ /* 0x001fe400078e00ff */
[----:B---3--:R-:W-:-:S04]  /*1410*/  IMAD R21, R21, R3, RZ ;  /* 0x0000000315157224 */ /* 0x008fc800078e02ff */
[----:B------:R-:W-:Y:S01]  /*1420*/  IMAD.HI.U32 R16, R3, R21, R2 ;  /* 0x0000001503107227 */ /* 0x000fe200078e0002 */
[----:B------:R-:W-:-:S05]  /*1430*/  LOP3.LUT R2, RZ, UR4, RZ, 0x33, !PT ;  /* 0x00000004ff027c12 */ /* 0x000fca000f8e33ff */
[----:B------:R-:W-:-:S04]  /*1440*/  IMAD.HI.U32 R16, R16, R23, RZ ;  /* 0x0000001710107227 */ /* 0x000fc800078e00ff */
[----:B------:R-:W-:-:S04]  /*1450*/  IMAD.MOV R20, RZ, RZ, -R16 ;  /* 0x000000ffff147224 */ /* 0x000fc800078e0a10 */
[----:B------:R-:W-:-:S05]  /*1460*/  IMAD R3, R20, UR4, R23 ;  /* 0x0000000414037c24 */ /* 0x000fca000f8e0217 */
[----:B------:R-:W-:-:S13]  /*1470*/  ISETP.GE.U32.AND P5, PT, R3, UR4, PT ;  /* 0x0000000403007c0c */ /* 0x000fda000bfa6070 */
[----:B------:R-:W-:-:S05]  /*1480*/  @P5 VIADD R3, R3, -UR4 ;  /* 0x8000000403035c36 */ /* 0x000fca0008000000 */
[----:B------:R-:W-:-:S13]  /*1490*/  ISETP.GE.U32.AND P4, PT, R3, UR4, PT ;  /* 0x0000000403007c0c */ /* 0x000fda000bf86070 */
[----:B------:R-:W-:-:S04]  /*14a0*/  @P4 IADD3 R3, R3, -UR4, RZ ;  /* 0x8000000403034c10 */ /* 0x000fc8000fffe0ff */
[----:B------:R-:W-:-:S04]  /*14b0*/  SEL R3, R2, R3, !P2 ;  /* 0x0000000302037207 */ /* 0x000fc80005000000 */
[----:B------:R-:W-:-:S13]  /*14c0*/  ISETP.NE.AND P0, PT, R3, RZ, PT ;  /* 0x000000ff0300720c */ /* 0x000fda0003f05270 */
[----:B------:R-:W-:Y:S02]  /*14d0*/  @!P0 PLOP3.LUT P3, PT, P5, PT, PT, 0x80, 0x0 ;  /* 0x000000000000881c */ /* 0x000fe40002f6f070 */
[----:B------:R-:W-:Y:S02]  /*14e0*/  PLOP3.LUT P5, PT, PT, PT, PT, 0x8, 0x0 ;  /* 0x000000000000781c */ /* 0x000fe40003fae170 */
[----:B------:R-:W-:-:S09]  /*14f0*/  @!P0 PLOP3.LUT P5, PT, P4, PT, PT, 0x80, 0x0 ;  /* 0x000000000000881c */ /* 0x000fd200027af070 */
[----:B------:R-:W-:-:S04]  /*1500*/  @P3 VIADD R16, R16, 0x1 ;  /* 0x0000000110103836 */ /* 0x000fc80000000000 */
[----:B------:R-:W-:-:S05]  /*1510*/  @P5 VIADD R16, R16, 0x1 ;  /* 0x0000000110105836 */ /* 0x000fca0000000000 */
[----:B------:R-:W-:-:S05]  /*1520*/  @!P0 SEL R2, R2, R16, !P2 ;  /* 0x0000001002028207 */ /* 0x000fca0005000000 */
[----:B------:R-:W-:Y:S01]  /*1530*/  @!P0 IMAD.IADD R20, R1, 0x1, R2 ;  /* 0x0000000101148824 */ /* 0x000fe200078e0202 */
[----:B------:R-:W-:Y:S01]  /*1540*/  LEA R16, R19, R18, 0x2 ;  /* 0x0000001213107211 */ /* 0x000fe200078e10ff */
[----:B------:R-:W-:Y:S01]  /*1550*/  @!P0 IMAD R2, R2, 0x2, R15 ;  /* 0x0000000202028824 */ /* 0x000fe200078e020f */
[----:B--2---:R0:W-:Y:S04]  /*1560*/  @!P1 STL.128 [R1+0x100], R4 ;  /* 0x0001000401009387 */ /* 0x0041e80000100c00 */
[----:B------:R-:W2:Y:S04]  /*1570*/  @!P0 LDL.U8 R3, [R20+0x118] ;  /* 0x0001180014038983 */ /* 0x000ea80000100000 */
[----:B------:R-:W3:Y:S04]  /*1580*/  LDL R16, [R16] ;  /* 0x0000000010107983 */ /* 0x000ee80000100800 */
[----:B-1----:R1:W5:Y:S01]  /*1590*/  @!P0 LDL.U16 R0, [R2] ;  /* 0x0000000002008983 */ /* 0x0023620000100400 */
        /* <DEDUP_REMOVED lines=25> */
[----:B------:R-:W-:-:S03]  /*1730*/  ISETP.NE.AND P0, PT, R23, RZ, PT ;  /* 0x000000ff1700720c */ /* 0x000fc60003f05270 */
[----:B------:R-:W-:Y:S01]  /*1740*/  IMAD.IADD R7, R12, 0x1, -R7 ;  /* 0x000000010c077824 */ /* 0x000fe200078e0a07 */
[----:B0-----:R-:W-:Y:S01]  /*1750*/  LEA R3, R2, R3, 0x18 ;  /* 0x0000000302037211 */ /* 0x001fe200078ec0ff */
[----:B------:R-:W-:-:S08]  /*1760*/  IMAD.MOV.U32 R2, RZ, RZ, R1 ;  /* 0x000000ffff027224 */ /* 0x000fd000078e0001 */
.L_x_50:
[----:B------:R-:W2:Y:S01]  /*1770*/  @P0 LDL R24, [R2] ;  /* 0x0000000002180983 */ /* 0x000ea20000100800 */
[----:B------:R-:W-:Y:S02]  /*1780*/  IMAD R25, R10, UR5, RZ ;  /* 0x000000050a197c24 */ /* 0x000fe4000f8e02ff */
[----:B------:R-:W-:Y:S01]  /*1790*/  HADD2.BF16_V2 R19, R6, -R17 ;  /* 0x8000001106137230 */ /* 0x000fe20000200000 */
[----:B------:R-:W-:Y:S02]  /*17a0*/  HFMA2.MMA.BF16_V2 R20, R16, 1, 1, -R17 ;  /* 0x3f803f8010147835 */ /* 0x000fe40000300011 */
[----:B------:R-:W-:Y:S01]  /*17b0*/  SHF.R.U32.HI R4, RZ, 0x1, R25 ;  /* 0x00000001ff047819 */ /* 0x000fe20000011619 */
[----:B-----5:R-:W-:-:S03]  /*17c0*/  HMUL2.BF16_V2 R19, R19, R0.H0_H0 ;  /* 0x2000000013137232 */ /* 0x020fc60000200000 */
[----:B------:R-:W-:-:S04]  /*17d0*/  LEA R4, R23, R4, 0x1 ;  /* 0x0000000417047211 */ /* 0x000fc800078e08ff */
[----:B------:R-:W-:Y:S02]  /*17e0*/  HMUL2.BF16_V2 R20, R20, R0.H0_H0 ;  /* 0x2000000014147232 */ /* 0x000fe40000200000 */
[----:B------:R-:W-:-:S06]  /*17f0*/  IMAD R4, R4, 0x4, R3 ;  /* 0x0000000404047824 */ /* 0x000fcc00078e0203 */
[----:B------:R-:W0:Y:S02]  /*1800*/  LDS.64 R4, [R4] ;  /* 0x0000000004047984 */ /* 0x000e240000000a00 */
[----:B0-----:R-:W-:Y:S02]  /*1810*/  HFMA2.MMA.BF16_V2 R21, R19, R4, RZ ;  /* 0x0000000413157235 */ /* 0x001fe400002000ff */
[----:B------:R-:W3:Y:S08]  /*1820*/  @P0 LDL R4, [R2+0x8] ;  /* 0x0000080002040983 */ /* 0x000ef00000100800 */
[----:B------:R-:W-:-:S05]  /*1830*/  HFMA2.BF16_V2 R5, R20, R5, R21 ;  /* 0x0000000514057231 */ /* 0x000fca0000200015 */
[C---:B------:R-:W-:Y:S01]  /*1840*/  PRMT R21, R5.reuse, 0x7632, R21 ;  /* 0x0000763205157816 */ /* 0x040fe20000000015 */
[----:B------:R-:W-:-:S04]  /*1850*/  IMAD.U32 R5, R5, 0x10000, RZ ;  /* 0x0001000005057824 */ /* 0x000fc800078e00ff */
[----:B------:R-:W-:Y:S02]  /*1860*/  IMAD.U32 R22, R21, 0x10000, RZ ;  /* 0x0001000015167824 */ /* 0x000fe400078e00ff */
[----:B------:R-:W4:Y:S02]  /*1870*/  @P0 LDL R21, [R2+0x4] ;  /* 0x0000040002150983 */ /* 0x000f240000100800 */
[----:B------:R-:W-:Y:S02]  /*1880*/  FADD.FTZ R5, R5, R22 ;  /* 0x0000001605057221 */ /* 0x000fe40000010000 */
[----:B------:R-:W3:Y:S01]  /*1890*/  @P0 LDL R22, [R2+0xc] ;  /* 0x00000c0002160983 */ /* 0x000ee20000100800 */
[----:B------:R-:W-:Y:S01]  /*18a0*/  IADD3 R25, R25, UR5, RZ ;  /* 0x0000000519197c10 */ /* 0x000fe2000fffe0ff */
[----:B--2---:R-:W-:-:S03]  /*18b0*/  @P0 FADD.FTZ R5, R5, R24 ;  /* 0x0000001805050221 */ /* 0x004fc60000010000 */
[----:B------:R-:W-:-:S05]  /*18c0*/  SHF.R.U32.HI R24, RZ, 0x1, R25 ;  /* 0x00000001ff187819 */ /* 0x000fca0000011619 */
[----:B------:R-:W-:-:S04]  /*18d0*/  IMAD R24, R23, 0x2, R24 ;  /* 0x0000000217187824 */ /* 0x000fc800078e0218 */
[----:B------:R-:W-:-:S05]  /*18e0*/  IMAD R26, R24, 0x4, R3 ;  /* 0x00000004181a7824 */ /* 0x000fca00078e0203 */
[----:B------:R-:W0:Y:S04]  /*18f0*/  LDS R24, [R26] ;  /* 0x000000001a187984 */ /* 0x000e280000000800 */
[----:B------:R-:W1:Y:S01]  /*1900*/  LDS R27, [R26+0x4] ;  /* 0x000004001a1b7984 */ /* 0x000e620000000800 */
[----:B------:R-:W-:-:S05]  /*1910*/  VIADD R25, R25, UR5 ;  /* 0x0000000519197c36 */ /* 0x000fca0008000000 */
[----:B------:R-:W-:-:S05]  /*1920*/  SHF.R.U32.HI R28, RZ, 0x1, R25 ;  /* 0x00000001ff1c7819 */ /* 0x000fca0000011619 */
[----:B------:R-:W-:-:S04]  /*1930*/  IMAD R28, R23, 0x2, R28 ;  /* 0x00000002171c7824 */ /* 0x000fc800078e021c */
[----:B------:R-:W-:-:S05]  /*1940*/  IMAD R28, R28, 0x4, R3 ;  /* 0x000000041c1c7824 */ /* 0x000fca00078e0203 */
[----:B------:R-:W2:Y:S01]  /*1950*/  LDS R26, [R28] ;  /* 0x000000001c1a7984 */ /* 0x000ea20000000800 */
[----:B0-----:R-:W-:-:S10]  /*1960*/  HFMA2.MMA.BF16_V2 R24, R19, R24, RZ ;  /* 0x0000001813187235 */ /* 0x001fd400002000ff */
[----:B-1----:R-:W-:-:S05]  /*1970*/  HFMA2.BF16_V2 R24, R20, R27, R24 ;  /* 0x0000001b14187231 */ /* 0x002fca0000200018 */
[C---:B------:R-:W-:Y:S01]  /*1980*/  PRMT R27, R24.reuse, 0x7632, R27 ;  /* 0x00007632181b7816 */ /* 0x040fe2000000001b */
[----:B------:R-:W-:-:S03]  /*1990*/  IMAD.U32 R24, R24, 0x10000, RZ ;  /* 0x0001000018187824 */ /* 0x000fc600078e00ff */
[----:B------:R-:W-:-:S05]  /*19a0*/  SHF.L.U32 R27, R27, 0x10, RZ ;  /* 0x000000101b1b7819 */ /* 0x000fca00000006ff */
[----:B------:R-:W-:Y:S02]  /*19b0*/  FADD.FTZ R24, R24, R27 ;  /* 0x0000001b18187221 */ /* 0x000fe40000010000 */
[----:B------:R-:W0:Y:S01]  /*19c0*/  LDS R27, [R28+0x4] ;  /* 0x000004001c1b7984 */ /* 0x000e220000000800 */
[----:B------:R-:W-:Y:S01]  /*19d0*/  IADD3 R25, R25, UR5, RZ ;  /* 0x0000000519197c10 */ /* 0x000fe2000fffe0ff */
[----:B--2---:R-:W-:-:S03]  /*19e0*/  HFMA2.MMA.BF16_V2 R26, R19, R26, RZ ;  /* 0x0000001a131a7235 */ /* 0x004fc600002000ff */
[----:B------:R-:W-:-:S05]  /*19f0*/  SHF.R.U32.HI R25, RZ, 0x1, R25 ;  /* 0x00000001ff197819 */ /* 0x000fca0000011619 */
[----:B------:R-:W-:Y:S02]  /*1a00*/  IMAD R25, R23, 0x2, R25 ;  /* 0x0000000217197824 */ /* 0x000fe400078e0219 */
[----:B0-----:R-:W-:Y:S02]  /*1a10*/  HFMA2.BF16_V2 R26, R20, R27, R26 ;  /* 0x0000001b141a7231 */ /* 0x001fe4000020001a */
[----:B------:R-:W-:-:S05]  /*1a20*/  IMAD R27, R25, 0x4, R3 ;  /* 0x00000004191b7824 */ /* 0x000fca00078e0203 */
[----:B------:R-:W0:Y:S02]  /*1a30*/  LDS R25, [R27] ;  /* 0x000000001b197984 */ /* 0x000e240000000800 */
[----:B0-----:R-:W-:Y:S02]  /*1a40*/  HFMA2.MMA.BF16_V2 R19, R19, R25, RZ ;  /* 0x0000001913137235 */ /* 0x001fe400002000ff */
[----:B------:R-:W0:Y:S01]  /*1a50*/  LDS R25, [R27+0x4] ;  /* 0x000004001b197984 */ /* 0x000e220000000800 */
[----:B------:R-:W-:-:S05]  /*1a60*/  VIADD R7, R7, 0xfffffffc ;  /* 0xfffffffc07077836 */ /* 0x000fca0000000000 */
[----:B------:R-:W-:Y:S01]  /*1a70*/  ISETP.NE.AND P1, PT, R7, RZ, PT ;  /* 0x000000ff0700720c */ /* 0x000fe20003f25270 */
[----:B----4-:R-:W-:Y:S01]  /*1a80*/  @P0 FADD.FTZ R24, R24, R21 ;  /* 0x0000001518180221 */ /* 0x010fe20000010000 */
[----:B0-----:R-:W-:-:S05]  /*1a90*/  HFMA2.BF16_V2 R19, R20, R25, R19 ;  /* 0x0000001914137231 */ /* 0x001fca0000200013 */
[C---:B------:R-:W-:Y:S02]  /*1aa0*/  PRMT R20, R19.reuse, 0x7632, R20 ;  /* 0x0000763213147816 */ /* 0x040fe40000000014 */
[----:B------:R-:W-:-:S03]  /*1ab0*/  SHF.L.U32 R19, R19, 0x10, RZ ;  /* 0x0000001013137819 */ /* 0x000fc600000006ff */
[----:B------:R-:W-:-:S04]  /*1ac0*/  IMAD.U32 R20, R20, 0x10000, RZ ;  /* 0x0001000014147824 */ /* 0x000fc800078e00ff */
[--C-:B------:R-:W-:Y:S01]  /*1ad0*/  FADD.FTZ R19, R19, R20.reuse ;  /* 0x0000001413137221 */ /* 0x100fe20000010000 */
[C---:B------:R-:W-:Y:S01]  /*1ae0*/  PRMT R20, R26.reuse, 0x7632, R20 ;  /* 0x000076321a147816 */ /* 0x040fe20000000014 */
[----:B------:R-:W-:-:S03]  /*1af0*/  IMAD.U32 R26, R26, 0x10000, RZ ;  /* 0x000100001a1a7824 */ /* 0x000fc600078e00ff */
[----:B------:R-:W-:Y:S01]  /*1b00*/  SHF.L.U32 R25, R20, 0x10, RZ ;  /* 0x0000001014197819 */ /* 0x000fe200000006ff */
[----:B---3--:R-:W-:-:S04]  /*1b10*/  @P0 FADD.FTZ R19, R19, R22 ;  /* 0x0000001613130221 */ /* 0x008fc80000010000 */
[----:B------:R-:W-:-:S04]  /*1b20*/  FADD.FTZ R25, R26, R25 ;  /* 0x000000191a197221 */ /* 0x000fc80000010000 */
[----:B------:R-:W-:Y:S01]  /*1b30*/  @P0 FADD.FTZ R25, R25, R4 ;  /* 0x0000000419190221 */ /* 0x000fe20000010000 */
[----:B------:R-:W-:Y:S01]  /*1b40*/  VIADD R4, R2, 0x10 ;  /* 0x0000001002047836 */ /* 0x000fe20000000000 */
[----:B------:R-:W-:Y:S01]  /*1b50*/  STL [R2], R5 ;  /* 0x0000000502007387 */ /* 0x000fe20000100800 */
[----:B------:R-:W-:-:S03]  /*1b60*/  IADD3 R10, R10, 0x4, RZ ;  /* 0x000000040a0a7810 */ /* 0x000fc60007ffe0ff */
[----:B------:R-:W-:Y:S04]  /*1b70*/  STL [R2+0x4], R24 ;  /* 0x0000041802007387 */ /* 0x000fe80000100800 */
[----:B------:R-:W-:Y:S04]  /*1b80*/  STL [R2+0xc], R19 ;  /* 0x00000c1302007387 */ /* 0x000fe80000100800 */
[----:B------:R0:W-:Y:S02]  /*1b90*/  STL [R2+0x8], R25 ;  /* 0x0000081902007387 */ /* 0x0001e40000100800 */
[----:B0-----:R-:W-:Y:S01]  /*1ba0*/  IMAD.MOV.U32 R2, RZ, RZ, R4 ;  /* 0x000000ffff027224 */ /* 0x001fe200078e0004 */
[----:B------:R-:W-:Y:S06]  /*1bb0*/  @P1 BRA `(.L_x_50) ;  /* 0xfffffff800ec1947 */ /* 0x000fec000383ffff */
.L_x_49:
[----:B------:R-:W-:-:S04]  /*1bc0*/  LOP3.LUT R19, R12, 0x3, RZ, 0xc0, !PT ;  /* 0x000000030c137812 */ /* 0x000fc800078ec0ff */
[----:B------:R-:W-:-:S13]  /*1bd0*/  ISETP.NE.AND P0, PT, R19, RZ, PT ;  /* 0x000000ff1300720c */ /* 0x000fda0003f05270 */
[----:B------:R-:W-:Y:S05]  /*1be0*/  @!P0 BRA `(.L_x_48) ;  /* 0x0000000000e48947 */ /* 0x000fea0003800000 */
[----:B------:R-:W-:Y:S01]  /*1bf0*/  ISETP.NE.AND P1, PT, R23, RZ, PT ;  /* 0x000000ff1700720c */ /* 0x000fe20003f25270 */
[----:B------:R-:W-:-:S12]  /*1c00*/  IMAD R4, R10, 0x4, R1 ;  /* 0x000000040a047824 */ /* 0x000fd800078e0201 */
        /* <DEDUP_REMOVED lines=8> */
[----:B-----5:R-:W-:Y:S01]  /*1c90*/  HMUL2.BF16_V2 R16, R16, R0.H0_H0 ;  /* 0x2000000010107232 */ /* 0x020fe20000200000 */
[----:B------:R-:W-:-:S03]  /*1ca0*/  LEA R2, R23, R2, 0x1 ;  /* 0x0000000217027211 */ /* 0x000fc600078e08ff */
[----:B------:R-:W-:Y:S01]  /*1cb0*/  HMUL2.BF16_V2 R6, R6, R0.H0_H0 ;  /* 0x2000000006067232 */ /* 0x000fe20000200000 */
[----:B0-----:R-:W-:-:S05]  /*1cc0*/  LEA R5, R20, R5, 0x18 ;  /* 0x0000000514057211 */ /* 0x001fca00078ec0ff */
[----:B------:R-:W-:-:S06]  /*1cd0*/  IMAD R2, R2, 0x4, R5 ;  /* 0x0000000402027824 */ /* 0x000fcc00078e0205 */
[----:B------:R-:W0:Y:S02]  /*1ce0*/  LDS.64 R2, [R2] ;  /* 0x0000000002027984 */ /* 0x000e240000000a00 */
[----:B0-----:R-:W-:-:S10]  /*1cf0*/  HFMA2.MMA.BF16_V2 R20, R6, R2, RZ ;  /* 0x0000000206147235 */ /* 0x001fd400002000ff */
[----:B------:R-:W-:-:S05]  /*1d00*/  HFMA2.BF16_V2 R3, R16, R3, R20 ;  /* 0x0000000310037231 */ /* 0x000fca0000200014 */
[C---:B------:R-:W-:Y:S01]  /*1d10*/  PRMT R20, R3.reuse, 0x7632, R20 ;  /* 0x0000763203147816 */ /* 0x040fe20000000014 */
[----:B------:R-:W-:-:S03]  /*1d20*/  IMAD.U32 R3, R3, 0x10000, RZ ;  /* 0x0001000003037824 */ /* 0x000fc600078e00ff */
[----:B------:R-:W-:-:S05]  /*1d30*/  SHF.L.U32 R20, R20, 0x10, RZ ;  /* 0x0000001014147819 */ /* 0x000fca00000006ff */
[----:B------:R-:W-:-:S04]  /*1d40*/  FADD.FTZ R3, R3, R20 ;  /* 0x0000001403037221 */ /* 0x000fc80000010000 */
[----:B--2---:R-:W-:-:S05]  /*1d50*/  @P1 FADD.FTZ R3, R3, R7 ;  /* 0x0000000703031221 */ /* 0x004fca0000010000 */
[----:B------:R0:W-:Y:S01]  /*1d60*/  STL [R4], R3 ;  /* 0x0000000304007387 */ /* 0x0001e20000100800 */
[----:B------:R-:W-:Y:S05]  /*1d70*/  @!P0 BRA `(.L_x_48) ;  /* 0x0000000000808947 */ /* 0x000fea0003800000 */
[----:B------:R-:W2:Y:S01]  /*1d80*/  @P1 LDL R2, [R4+0x4] ;  /* 0x0000040004021983 */ /* 0x000ea20000100800 */
[----:B------:R-:W-:Y:S01]  /*1d90*/  VIADD R10, R10, UR5 ;  /* 0x000000050a0a7c36 */ /* 0x000fe20008000000 */
[----:B------:R-:W-:-:S04]  /*1da0*/  ISETP.NE.AND P0, PT, R19, 0x2, PT ;  /* 0x000000021300780c */ /* 0x000fc80003f05270 */
[----:B------:R-:W-:-:S05]  /*1db0*/  SHF.R.U32.HI R20, RZ, 0x1, R10 ;  /* 0x00000001ff147819 */ /* 0x000fca000001160a */
[----:B------:R-:W-:-:S05]  /*1dc0*/  IMAD R20, R23, 0x2, R20 ;  /* 0x0000000217147824 */ /* 0x000fca00078e0214 */
[----:B------:R-:W-:-:S05]  /*1dd0*/  LEA R20, R20, R5, 0x2 ;  /* 0x0000000514147211 */ /* 0x000fca00078e10ff */
[----:B0-----:R-:W0:Y:S04]  /*1de0*/  LDS R3, [R20] ;  /* 0x0000000014037984 */ /* 0x001e280000000800 */
        /* <DEDUP_REMOVED lines=8> */
[----:B------:R1:W-:Y:S01]  /*1e70*/  STL [R4+0x4], R3 ;  /* 0x0000040304007387 */ /* 0x0003e20000100800 */
[----:B------:R-:W-:Y:S05]  /*1e80*/  @!P0 BRA `(.L_x_48) ;  /* 0x00000000003c8947 */ /* 0x000fea0003800000 */
[----:B------:R-:W2:Y:S01]  /*1e90*/  @P1 LDL R2, [R4+0x8] ;  /* 0x0000080004021983 */ /* 0x000ea20000100800 */
[----:B------:R-:W-:-:S04]  /*1ea0*/  IADD3 R10, R10, UR5, RZ ;  /* 0x000000050a0a7c10 */ /* 0x000fc8000fffe0ff */
[----:B------:R-:W-:-:S05]  /*1eb0*/  SHF.R.U32.HI R10, RZ, 0x1, R10 ;  /* 0x00000001ff0a7819 */ /* 0x000fca000001160a */
[----:B------:R-:W-:-:S04]  /*1ec0*/  IMAD R10, R23, 0x2, R10 ;  /* 0x00000002170a7824 */ /* 0x000fc800078e020a */
[----:B------:R-:W-:-:S05]  /*1ed0*/  IMAD R10, R10, 0x4, R5 ;  /* 0x000000040a0a7824 */ /* 0x000fca00078e0205 */
[----:B-1----:R-:W0:Y:S04]  /*1ee0*/  LDS R3, [R10] ;  /* 0x000000000a037984 */ /* 0x002e280000000800 */
[----:B------:R-:W1:Y:S01]  /*1ef0*/  LDS R5, [R10+0x4] ;  /* 0x000004000a057984 */ /* 0x000e620000000800 */
[----:B0-----:R-:W-:-:S10]  /*1f00*/  HFMA2.MMA.BF16_V2 R3, R6, R3, RZ ;  /* 0x0000000306037235 */ /* 0x001fd400002000ff */
[----:B-1----:R-:W-:-:S05]  /*1f10*/  HFMA2.BF16_V2 R3, R16, R5, R3 ;  /* 0x0000000510037231 */ /* 0x002fca0000200003 */
[C---:B------:R-:W-:Y:S02]  /*1f20*/  PRMT R5, R3.reuse, 0x7632, R5 ;  /* 0x0000763203057816 */ /* 0x040fe40000000005 */
[----:B------:R-:W-:-:S03]  /*1f30*/  SHF.L.U32 R3, R3, 0x10, RZ ;  /* 0x0000001003037819 */ /* 0x000fc600000006ff */
[----:B------:R-:W-:-:S04]  /*1f40*/  IMAD.U32 R6, R5, 0x10000, RZ ;  /* 0x0001000005067824 */ /* 0x000fc800078e00ff */
[----:B------:R-:W-:-:S04]  /*1f50*/  FADD.FTZ R3, R3, R6 ;  /* 0x0000000603037221 */ /* 0x000fc80000010000 */
[----:B--2---:R-:W-:-:S05]  /*1f60*/  @P1 FADD.FTZ R3, R3, R2 ;  /* 0x0000000203031221 */ /* 0x004fca0000010000 */
[----:B------:R2:W-:Y:S02]  /*1f70*/  STL [R4+0x8], R3 ;  /* 0x0000080304007387 */ /* 0x0005e40000100800 */
.L_x_48:
[----:B------:R-:W-:Y:S01]  /*1f80*/  USHF.R.U32.HI UR4, URZ, 0x2, UR5 ;  /* 0x000000023f047899 */ /* 0x000fe20008011605 */
[----:B------:R-:W-:-:S05]  /*1f90*/  VIADD R23, R23, 0x1 ;  /* 0x0000000117177836 */ /* 0x000fca0000000000 */
[----:B------:R-:W-:-:S13]  /*1fa0*/  ISETP.GE.U32.AND P0, PT, R23, UR4, PT ;  /* 0x0000000417007c0c */ /* 0x000fda000bf06070 */
[----:B------:R-:W-:Y:S05]  /*1fb0*/  @!P0 BRA `(.L_x_51) ;  /* 0xfffffff000c08947 */ /* 0x000fea000383ffff */
[----:B------:R-:W-:Y:S05]  /*1fc0*/  BRA `(.L_x_46) ;  /* 0x0000000c002c7947 */ /* 0x000fea0003800000 */
.L_x_47:
[----:B------:R-:W-:-:S07]  /*1fd0*/  MOV R21, RZ ;  /* 0x000000ff00157202 */ /* 0x000fce0000000f00 */
.L_x_55:
        /* <DEDUP_REMOVED lines=12> */
[----:B------:R-:W-:Y:S01]  /*20a0*/  IMAD.MOV.U32 R2, RZ, RZ, RZ ;  /* 0x000000ffff027224 */ /* 0x000fe200078e00ff */
[----:B------:R-:W-:Y:S01]  /*20b0*/  USHF.R.U32.HI UR4, URZ, 0x2, UR4 ;  /* 0x000000023f047899 */ /* 0x000fe20008011604 */
[----:B------:R-:W-:-:S05]  /*20c0*/  PLOP3.LUT P2, PT, PT, PT, PT, 0x8, 0x0 ;  /* 0x000000000000781c */ /* 0x000fca0003f4e170 */
[----:B------:R-:W-:Y:S02]  /*20d0*/  IADD3 R23, RZ, -UR4, RZ ;  /* 0x80000004ff177c10 */ /* 0x000fe4000fffe0ff */
[----:B------:R-:W-:Y:S01]  /*20e0*/  ISETP.NE.U32.AND P1, PT, RZ, UR4, PT ;  /* 0x00000004ff007c0c */ /* 0x000fe2000bf25070 */
[----:B------:R-:W0:Y:S08]  /*20f0*/  I2F.U16.RP R16, UR4 ;  /* 0x0000000400107d06 */ /* 0x000e300008109000 */
[----:B0-----:R-:W0:Y:S02]  /*2100*/  MUFU.RCP R16, R16 ;  /* 0x0000001000107308 */ /* 0x001e240000001000 */
[----:B0-----:R-:W-:-:S06]  /*2110*/  VIADD R20, R16, 0xffffffe ;  /* 0x0ffffffe10147836 */ /* 0x001fcc0000000000 */
[----:B------:R-:W0:Y:S02]  /*2120*/  F2I.FTZ.U32.TRUNC.NTZ R3, R20 ;  /* 0x0000001400037305 */ /* 0x000e24000021f000 */
[----:B0-----:R-:W-:-:S04]  /*2130*/  IMAD R23, R23, R3, RZ ;  /* 0x0000000317177224 */ /* 0x001fc800078e02ff */
[----:B------:R-:W-:-:S06]  /*2140*/  IMAD.HI.U32 R2, R3, R23, R2 ;  /* 0x0000001703027227 */ /* 0x000fcc00078e0002 */
[----:B------:R-:W-:-:S04]  /*2150*/  IMAD.HI.U32 R2, R2, R21, RZ ;  /* 0x0000001502027227 */ /* 0x000fc800078e00ff */
[----:B------:R-:W-:-:S04]  /*2160*/  IMAD.MOV R10, RZ, RZ, -R2 ;  /* 0x000000ffff0a7224 */ /* 0x000fc800078e0a02 */
[----:B------:R-:W-:Y:S01]  /*2170*/  IMAD R3, R10, UR4, R21 ;  /* 0x000000040a037c24 */ /* 0x000fe2000f8e0215 */
[----:B------:R-:W-:-:S04]  /*2180*/  LOP3.LUT R10, RZ, UR4, RZ, 0x33, !PT ;  /* 0x00000004ff0a7c12 */ /* 0x000fc8000f8e33ff */
[----:B------:R-:W-:-:S13]  /*2190*/  ISETP.GE.U32.AND P5, PT, R3, UR4, PT ;  /* 0x0000000403007c0c */ /* 0x000fda000bfa6070 */
[----:B------:R-:W-:-:S04]  /*21a0*/  @P5 IADD3 R3, R3, -UR4, RZ ;  /* 0x8000000403035c10 */ /* 0x000fc8000fffe0ff */
[----:B------:R-:W-:-:S13]  /*21b0*/  ISETP.GE.U32.AND P4, PT, R3, UR4, PT ;  /* 0x0000000403007c0c */ /* 0x000fda000bf86070 */
[----:B------:R-:W-:-:S05]  /*21c0*/  @P4 VIADD R3, R3, -UR4 ;  /* 0x8000000403034c36 */ /* 0x000fca0008000000 */
[----:B------:R-:W-:-:S04]  /*21d0*/  SEL R3, R10, R3, !P1 ;  /* 0x000000030a037207 */ /* 0x000fc80004800000 */
[----:B------:R-:W-:Y:S01]  /*21e0*/  ISETP.NE.AND P0, PT, R3, RZ, PT ;  /* 0x000000ff0300720c */ /* 0x000fe20003f05270 */
[----:B------:R-:W-:-:S12]  /*21f0*/  IMAD R3, R19, 0x4, R18 ;  /* 0x0000000413037824 */ /* 0x000fd800078e0212 */
[----:B------:R-:W-:Y:S02]  /*2200*/  @!P0 PLOP3.LUT P2, PT, P5, PT, PT, 0x80, 0x0 ;  /* 0x000000000000881c */ /* 0x000fe40002f4f070 */
[----:B------:R-:W-:Y:S02]  /*2210*/  PLOP3.LUT P5, PT, PT, PT, PT, 0x8, 0x0 ;  /* 0x000000000000781c */ /* 0x000fe40003fae170 */
[----:B------:R-:W-:Y:S01]  /*2220*/  @!P0 PLOP3.LUT P5, PT, P4, PT, PT, 0x80, 0x0 ;  /* 0x000000000000881c */ /* 0x000fe200027af070 */
[----:B--2---:R0:W-:Y:S04]  /*2230*/  @!P3 STL.128 [R1+0x100], R4 ;  /* 0x000100040100b387 */ /* 0x0041e80000100c00 */
[----:B------:R-:W2:Y:S04]  /*2240*/  LDL R3, [R3] ;  /* 0x0000000003037983 */ /* 0x000ea80000100800 */
[----:B------:R-:W-:-:S05]  /*2250*/  @P2 IADD3 R2, R2, 0x1, RZ ;  /* 0x0000000102022810 */ /* 0x000fca0007ffe0ff */
[----:B------:R-:W-:-:S05]  /*2260*/  @P5 VIADD R2, R2, 0x1 ;  /* 0x0000000102025836 */ /* 0x000fca0000000000 */
[----:B------:R-:W-:Y:S01]  /*2270*/  @!P0 SEL R2, R10, R2, !P1 ;  /* 0x000000020a028207 */ /* 0x000fe20004800000 */
[----:B------:R-:W-:-:S04]  /*2280*/  HFMA2.MMA R20, -RZ, RZ, 14, 0 ;  /* 0x4b000000ff147435 */ /* 0x000fc800000001ff */
[----:B------:R-:W-:-:S05]  /*2290*/  @!P0 IMAD R2, R2, 0x2, R15 ;  /* 0x0000000202028824 */ /* 0x000fca00078e020f */
[----:B-1----:R1:W5:Y:S01]  /*22a0*/  @!P0 LDL.U16 R0, [R2] ;  /* 0x0000000002008983 */ /* 0x0023620000100400 */
        /* <DEDUP_REMOVED lines=12> */
[----:B------:R-:W-:Y:S02]  /*2370*/  VIADD R2, R12, 0xffffffff ;  /* 0xffffffff0c027836 */ /* 0x000fe40000000000 */
[----:B------:R-:W-:-:S03]  /*2380*/  IMAD.MOV.U32 R16, RZ, RZ, RZ ;  /* 0x000000ffff107224 */ /* 0x000fc600078e00ff */
[----:B------:R-:W-:-:S13]  /*2390*/  ISETP.GE.U32.AND P0, PT, R2, 0x3, PT ;  /* 0x000000030200780c */ /* 0x000fda0003f06070 */
[----:B------:R-:W-:Y:S05]  /*23a0*/  @!P0 BRA `(.L_x_53) ;  /* 0x0000000400348947 */ /* 0x000fea0003800000 */
[----:B------:R-:W0:Y:S01]  /*23b0*/  S2R R2, SR_CgaCtaId ;  /* 0x0000000000027919 */ /* 0x000e220000008800 */
[----:B------:R-:W-:Y:S02]  /*23c0*/  MOV R3, 0x400 ;  /* 0x0000040000037802 */ /* 0x000fe40000000f00 */
[C---:B------:R-:W-:Y:S02]  /*23d0*/  LOP3.LUT R7, R12.reuse, 0x3, RZ, 0xc0, !PT ;  /* 0x000000030c077812 */ /* 0x040fe400078ec0ff */
[----:B------:R-:W-:Y:S02]  /*23e0*/  ISETP.NE.AND P0, PT, R21, RZ, PT ;  /* 0x000000ff1500720c */ /* 0x000fe40003f05270 */
[----:B------:R-:W-:Y:S01]  /*23f0*/  MOV R16, RZ ;  /* 0x000000ff00107202 */ /* 0x000fe20000000f00 */
[----:B------:R-:W-:Y:S01]  /*2400*/  IMAD.IADD R7, R12, 0x1, -R7 ;  /* 0x000000010c077824 */ /* 0x000fe200078e0a07 */
[----:B0-----:R-:W-:Y:S01]  /*2410*/  LEA R3, R2, R3, 0x18 ;  /* 0x0000000302037211 */ /* 0x001fe200078ec0ff */
[----:B------:R-:W-:-:S08]  /*2420*/  IMAD.MOV.U32 R2, RZ, RZ, R1 ;  /* 0x000000ffff027224 */ /* 0x000fd000078e0001 */
.L_x_54:
[----:B------:R-:W2:Y:S01]  /*2430*/  @P0 LDL R24, [R2] ;  /* 0x0000000002180983 */ /* 0x000ea20000100800 */
[----:B------:R-:W-:Y:S01]  /*2440*/  IMAD R25, R16, UR5, RZ ;  /* 0x0000000510197c24 */ /* 0x000fe2000f8e02ff */
[----:B------:R-:W-:Y:S01]  /*2450*/  HFMA2.MMA.BF16_V2 R19, R6, 1, 1, -R17 ;  /* 0x3f803f8006137835 */ /* 0x000fe20000300011 */
[----:B------:R-:W-:Y:S01]  /*2460*/  HADD2.BF16_V2 R20, R10, -R17 ;  /* 0x800000110a147230 */ /* 0x000fe20000200000 */
[----:B------:R-:W3:Y:S02]  /*2470*/  @P0 LDL R23, [R2+0xc] ;  /* 0x00000c0002170983 */ /* 0x000ee40000100800 */
[----:B------:R-:W-:Y:S01]  /*2480*/  SHF.R.U32.HI R4, RZ, 0x1, R25 ;  /* 0x00000001ff047819 */ /* 0x000fe20000011619 */
[----:B-----5:R-:W-:-:S03]  /*2490*/  HMUL2.BF16_V2 R20, R20, R0.H0_H0 ;  /* 0x2000000014147232 */ /* 0x020fc60000200000 */
[----:B------:R-:W-:Y:S02]  /*24a0*/  LEA R4, R21, R4, 0x1 ;  /* 0x0000000415047211 */ /* 0x000fe400078e08ff */
[----:B------:R-:W-:-:S03]  /*24b0*/  HMUL2.BF16_V2 R19, R19, R0.H0_H0 ;  /* 0x2000000013137232 */ /* 0x000fc60000200000 */
[----:B------:R-:W-:-:S06]  /*24c0*/  IMAD R4, R4, 0x4, R3 ;  /* 0x0000000404047824 */ /* 0x000fcc00078e0203 */
[----:B------:R-:W0:Y:S02]  /*24d0*/  LDS.64 R4, [R4] ;  /* 0x0000000004047984 */ /* 0x000e240000000a00 */
[----:B0-----:R-:W-:Y:S02]  /*24e0*/  HFMA2.MMA.BF16_V2 R22, R19, R4, RZ ;  /* 0x0000000413167235 */ /* 0x001fe400002000ff */
[----:B------:R-:W4:Y:S08]  /*24f0*/  @P0 LDL R4, [R2+0x8] ;  /* 0x0000080002040983 */ /* 0x000f300000100800 */
[----:B------:R-:W-:-:S05]  /*2500*/  HFMA2.BF16_V2 R5, R20, R5, R22 ;  /* 0x0000000514057231 */ /* 0x000fca0000200016 */
[C---:B------:R-:W-:Y:S01]  /*2510*/  PRMT R22, R5.reuse, 0x7632, R22 ;  /* 0x0000763205167816 */ /* 0x040fe20000000016 */
[----:B------:R-:W-:-:S03]  /*2520*/  IMAD.U32 R5, R5, 0x10000, RZ ;  /* 0x0001000005057824 */ /* 0x000fc600078e00ff */
[----:B------:R-:W-:-:S05]  /*2530*/  SHF.L.U32 R22, R22, 0x10, RZ ;  /* 0x0000001016167819 */ /* 0x000fca00000006ff */
[----:B------:R-:W-:Y:S02]  /*2540*/  FADD.FTZ R5, R5, R22 ;  /* 0x0000001605057221 */ /* 0x000fe40000010000 */
[----:B------:R-:W3:Y:S01]  /*2550*/  @P0 LDL R22, [R2+0x4] ;  /* 0x0000040002160983 */ /* 0x000ee20000100800 */
[----:B------:R-:W-:Y:S02]  /*2560*/  VIADD R25, R25, UR5 ;  /* 0x0000000519197c36 */ /* 0x000fe40008000000 */
[----:B------:R-:W-:-:S05]  /*2570*/  VIADD R7, R7, 0xfffffffc ;  /* 0xfffffffc07077836 */ /* 0x000fca0000000000 */
[----:B------:R-:W-:Y:S01]  /*2580*/  ISETP.NE.AND P1, PT, R7, RZ, PT ;  /* 0x000000ff0700720c */ /* 0x000fe20003f25270 */
[----:B--2---:R-:W-:Y:S01]  /*2590*/  @P0 FADD.FTZ R5, R5, R24 ;  /* 0x0000001805050221 */ /* 0x004fe20000010000 */
[----:B------:R-:W-:-:S05]  /*25a0*/  SHF.R.U32.HI R24, RZ, 0x1, R25 ;  /* 0x00000001ff187819 */ /* 0x000fca0000011619 */
[----:B------:R-:W-:-:S05]  /*25b0*/  IMAD R24, R21, 0x2, R24 ;  /* 0x0000000215187824 */ /* 0x000fca00078e0218 */
[----:B------:R-:W-:-:S05]  /*25c0*/  LEA R24, R24, R3, 0x2 ;  /* 0x0000000318187211 */ /* 0x000fca00078e10ff */
[----:B------:R-:W0:Y:S04]  /*25d0*/  LDS R26, [R24] ;  /* 0x00000000181a7984 */ /* 0x000e280000000800 */
[----:B------:R-:W1:Y:S01]  /*25e0*/  LDS R27, [R24+0x4] ;  /* 0x00000400181b7984 */ /* 0x000e620000000800 */
[----:B------:R-:W-:Y:S01]  /*25f0*/  IADD3 R25, R25, UR5, RZ ;  /* 0x0000000519197c10 */ /* 0x000fe2000fffe0ff */
[----:B0-----:R-:W-:-:S10]  /*2600*/  HFMA2.MMA.BF16_V2 R26, R19, R26, RZ ;  /* 0x0000001a131a7235 */ /* 0x001fd400002000ff */
[----:B-1----:R-:W-:-:S05]  /*2610*/  HFMA2.BF16_V2 R26, R20, R27, R26 ;  /* 0x0000001b141a7231 */ /* 0x002fca000020001a */
[C---:B------:R-:W-:Y:S01]  /*2620*/  PRMT R27, R26.reuse, 0x7632, R27 ;  /* 0x000076321a1b7816 */ /* 0x040fe2000000001b */
[----:B------:R-:W-:-:S04]  /*2630*/  IMAD.U32 R26, R26, 0x10000, RZ ;  /* 0x000100001a1a7824 */ /* 0x000fc800078e00ff */
[----:B------:R-:W-:-:S04]  /*2640*/  IMAD.U32 R27, R27, 0x10000, RZ ;  /* 0x000100001b1b7824 */ /* 0x000fc800078e00ff */
[----:B------:R-:W-:Y:S01]  /*2650*/  FADD.FTZ R27, R26, R27 ;  /* 0x0000001b1a1b7221 */ /* 0x000fe20000010000 */
[----:B------:R-:W-:Y:S02]  /*2660*/  SHF.R.U32.HI R26, RZ, 0x1, R25 ;  /* 0x00000001ff1a7819 */ /* 0x000fe40000011619 */
[----:B------:R-:W-:-:S04]  /*2670*/  IADD3 R25, R25, UR5, RZ ;  /* 0x0000000519197c10 */ /* 0x000fc8000fffe0ff */
[----:B------:R-:W-:Y:S01]  /*2680*/  SHF.R.U32.HI R28, RZ, 0x1, R25 ;  /* 0x00000001ff1c7819 */ /* 0x000fe20000011619 */
[----:B------:R-:W-:-:S04]  /*2690*/  IMAD R26, R21, 0x2, R26 ;  /* 0x00000002151a7824 */ /* 0x000fc800078e021a */
[----:B------:R-:W-:Y:S02]  /*26a0*/  IMAD R28, R21, 0x2, R28 ;  /* 0x00000002151c7824 */ /* 0x000fe400078e021c */
[--C-:B------:R-:W-:Y:S02]  /*26b0*/  IMAD R26, R26, 0x4, R3.reuse ;  /* 0x000000041a1a7824 */ /* 0x100fe400078e0203 */
[----:B------:R-:W-:-:S03]  /*26c0*/  IMAD R28, R28, 0x4, R3 ;  /* 0x000000041c1c7824 */ /* 0x000fc600078e0203 */
[----:B------:R-:W0:Y:S04]  /*26d0*/  LDS R24, [R26] ;  /* 0x000000001a187984 */ /* 0x000e280000000800 */
[----:B------:R-:W1:Y:S04]  /*26e0*/  LDS R25, [R28] ;  /* 0x000000001c197984 */ /* 0x000e680000000800 */
[----:B------:R-:W2:Y:S01]  /*26f0*/  LDS R29, [R26+0x4] ;  /* 0x000004001a1d7984 */ /* 0x000ea20000000800 */
[C---:B0-----:R-:W-:Y:S02]  /*2700*/  HFMA2.MMA.BF16_V2 R24, R19.reuse, R24, RZ ;  /* 0x0000001813187235 */ /* 0x041fe400002000ff */
[----:B-1----:R-:W-:-:S02]  /*2710*/  HFMA2.MMA.BF16_V2 R19, R19, R25, RZ ;  /* 0x0000001913137235 */ /* 0x002fc400002000ff */
[----:B------:R-:W0:Y:S06]  /*2720*/  LDS R25, [R28+0x4] ;  /* 0x000004001c197984 */ /* 0x000e2c0000000800 */
[C---:B--2---:R-:W-:Y:S02]  /*2730*/  HFMA2.BF16_V2 R24, R20.reuse, R29, R24 ;  /* 0x0000001d14187231 */ /* 0x044fe40000200018 */
[----:B---3--:R-:W-:Y:S01]  /*2740*/  @P0 FADD.FTZ R27, R27, R22 ;  /* 0x000000161b1b0221 */ /* 0x008fe20000010000 */
[----:B------:R-:W-:Y:S01]  /*2750*/  STL [R2], R5 ;  /* 0x0000000502007387 */ /* 0x000fe20000100800 */
        /* <DEDUP_REMOVED lines=8> */
[----:B------:R-:W-:-:S04]  /*27e0*/  @P0 FADD.FTZ R19, R19, R23 ;  /* 0x0000001713130221 */ /* 0x000fc80000010000 */
[----:B------:R-:W-:-:S04]  /*27f0*/  FADD.FTZ R25, R24, R25 ;  /* 0x0000001918197221 */ /* 0x000fc80000010000 */
[----:B----4-:R-:W-:Y:S01]  /*2800*/  @P0 FADD.FTZ R25, R25, R4 ;  /* 0x0000000419190221 */ /* 0x010fe20000010000 */
[----:B------:R-:W-:Y:S01]  /*2810*/  VIADD R4, R2, 0x10 ;  /* 0x0000001002047836 */ /* 0x000fe20000000000 */
[----:B------:R-:W-:Y:S01]  /*2820*/  STL [R2+0x4], R27 ;  /* 0x0000041b02007387 */ /* 0x000fe20000100800 */
[----:B------:R-:W-:-:S03]  /*2830*/  IADD3 R16, R16, 0x4, RZ ;  /* 0x0000000410107810 */ /* 0x000fc60007ffe0ff */
[----:B------:R-:W-:Y:S04]  /*2840*/  STL [R2+0xc], R19 ;  /* 0x00000c1302007387 */ /* 0x000fe80000100800 */
[----:B------:R0:W-:Y:S02]  /*2850*/  STL [R2+0x8], R25 ;  /* 0x0000081902007387 */ /* 0x0001e40000100800 */
[----:B0-----:R-:W-:Y:S01]  /*2860*/  IMAD.MOV.U32 R2, RZ, RZ, R4 ;  /* 0x000000ffff027224 */ /* 0x001fe200078e0004 */
[----:B------:R-:W-:Y:S06]  /*2870*/  @P1 BRA `(.L_x_54) ;  /* 0xfffffff800ec1947 */ /* 0x000fec000383ffff */
.L_x_53:
        /* <DEDUP_REMOVED lines=60> */
.L_x_52:
[----:B------:R-:W-:Y:S01]  /*2c40*/  USHF.R.U32.HI UR4, URZ, 0x2, UR5 ;  /* 0x000000023f047899 */ /* 0x000fe20008011605 */
[----:B------:R-:W-:-:S05]  /*2c50*/  VIADD R21, R21, 0x1 ;  /* 0x0000000115157836 */ /* 0x000fca0000000000 */
[----:B------:R-:W-:-:S13]  /*2c60*/  ISETP.GE.U32.AND P0, PT, R21, UR4, PT ;  /* 0x0000000415007c0c */ /* 0x000fda000bf06070 */
[----:B------:R-:W-:Y:S05]  /*2c70*/  @!P0 BRA `(.L_x_55) ;  /* 0xfffffff000d88947 */ /* 0x000fea000383ffff */
.L_x_46:
[----:B------:R-:W-:-:S13]  /*2c80*/  ISETP.NE.AND P0, PT, R12, RZ, PT ;  /* 0x000000ff0c00720c */ /* 0x000fda0003f05270 */
[----:B------:R-:W-:Y:S05]  /*2c90*/  @!P0 EXIT ;  /* 0x000000000000894d */ /* 0x000fea0003800000 */
[C---:B-1---5:R-:W-:Y:S02]  /*2ca0*/  IADD3 R0, R12.reuse, -0x1, RZ ;  /* 0xffffffff0c007810 */ /* 0x062fe40007ffe0ff */
[----:B------:R-:W-:Y:S02]  /*2cb0*/  LOP3.LUT R7, R12, 0x3, RZ, 0xc0, !PT ;  /* 0x000000030c077812 */ /* 0x000fe400078ec0ff */
[----:B------:R-:W-:Y:S01]  /*2cc0*/  ISETP.GE.U32.AND P0, PT, R0, 0x3, PT ;  /* 0x000000030000780c */ /* 0x000fe20003f06070 */
[----:B------:R-:W-:-:S12]  /*2cd0*/  IMAD.MOV.U32 R0, RZ, RZ, RZ ;  /* 0x000000ffff007224 */ /* 0x000fd800078e00ff */
[----:B------:R-:W-:Y:S05]  /*2ce0*/  @!P0 BRA `(.L_x_56) ;  /* 0x0000000800048947 */ /* 0x000fea0003800000 */
[----:B------:R-:W-:Y:S01]  /*2cf0*/  ULDC.S8 UR4, c[0x0][0x273] ;  /* 0x00009cc000047ab9 */ /* 0x000fe20000000200 */
[----:B------:R-:W-:Y:S01]  /*2d00*/  HFMA2.MMA R0, -RZ, RZ, 0, 0 ;  /* 0x00000000ff007435 */ /* 0x000fe200000001ff */
[----:B------:R-:W-:Y:S01]  /*2d10*/  ISETP.NE.AND P0, PT, RZ, UR4, PT ;  /* 0x00000004ff007c0c */ /* 0x000fe2000bf05270 */
[----:B------:R-:W-:-:S12]  /*2d20*/  IMAD.IADD R12, R12, 0x1, -R7 ;  /* 0x000000010c0c7824 */ /* 0x000fd800078e0a07 */
.L_x_65:
[----:B0-2---:R-:W0:Y:S01]  /*2d30*/  LDC.64 R4, c[0x0][0x240] ;  /* 0x00009000ff047b82 */ /* 0x005e220000000a00 */
[----:B------:R-:W-:Y:S01]  /*2d40*/  IMAD.IADD R9, R11, 0x1, R0 ;  /* 0x000000010b097824 */ /* 0x000fe200078e0200 */
[----:B------:R-:W-:-:S06]  /*2d50*/  ULDC UR4, c[0x0][0x264] ;  /* 0x0000990000047ab9 */ /* 0x000fcc0000000800 */
[----:B------:R-:W1:Y:S01]  /*2d60*/  @P0 LDC.64 R18, c[0x0][0x238] ;  /* 0x00008e00ff120b82 */ /* 0x000e620000000a00 */
[----:B0-----:R-:W-:-:S06]  /*2d70*/  IMAD.WIDE.U32 R14, R9, 0x4, R4 ;  /* 0x00000004090e7825 */ /* 0x001fcc00078e0004 */
[----:B------:R-:W2:Y:S01]  /*2d80*/  LDG.E.CONSTANT R14, desc[UR8][R14.64] ;  /* 0x000000080e0e7981 */ /* 0x000ea2000c1e9900 */
[----:B------:R-:W-:-:S05]  /*2d90*/  IMAD R8, R0, 0x4, R1 ;  /* 0x0000000400087824 */ /* 0x000fca00078e0201 */
[----:B------:R-:W3:Y:S01]  /*2da0*/  @P0 LDL R6, [R8] ;  /* 0x0000000008060983 */ /* 0x000ee20000100800 */
[----:B--2---:R-:W-:Y:S02]  /*2db0*/  SHF.R.S32.HI R2, RZ, 0x1f, R14 ;  /* 0x0000001fff027819 */ /* 0x004fe4000001140e */
[----:B-1----:R-:W-:-:S04]  /*2dc0*/  @P0 LEA R18, P1, R14, R18, 0x2 ;  /* 0x000000120e120211 */ /* 0x002fc800078210ff */
[C---:B------:R-:W-:Y:S02]  /*2dd0*/  @P0 LEA.HI.X R19, R14.reuse, R19, R2, 0x2, P1 ;  /* 0x000000130e130211 */ /* 0x040fe400008f1402 */
[----:B------:R-:W0:Y:S04]  /*2de0*/  LDC.64 R2, c[0x0][0x218] ;  /* 0x00008600ff027b82 */ /* 0x000e280000000a00 */
[----:B------:R-:W3:Y:S01]  /*2df0*/  @P0 LDG.E.CONSTANT R19, desc[UR8][R18.64] ;  /* 0x0000000812130981 */ /* 0x000ee2000c1e9900 */
[----:B------:R-:W-:-:S04]  /*2e00*/  IMAD R17, R14, UR4, R13 ;  /* 0x000000040e117c24 */ /* 0x000fc8000f8e020d */
[----:B0-----:R-:W-:-:S04]  /*2e10*/  IMAD.WIDE.U32 R14, R17, 0x2, R2 ;  /* 0x00000002110e7825 */ /* 0x001fc800078e0002 */
[----:B---3--:R-:W-:-:S05]  /*2e20*/  @P0 FMUL.FTZ R21, R6, R19 ;  /* 0x0000001306150220 */ /* 0x008fca0000410000 */
[----:B------:R0:W-:Y:S04]  /*2e30*/  @P0 STL [R8], R21 ;  /* 0x0000001508000387 */ /* 0x0001e80000100800 */
[----:B------:R-:W2:Y:S01]  /*2e40*/  @!P0 LDL R21, [R8] ;  /* 0x0000000008158983 */ /* 0x000ea20000100800 */
[----:B------:R-:W-:Y:S02]  /*2e50*/  LOP3.LUT R16, R14, 0xfffffffd, RZ, 0xc0, !PT ;  /* 0xfffffffd0e107812 */ /* 0x000fe400078ec0ff */
[----:B------:R-:W-:-:S05]  /*2e60*/  MOV R17, R15 ;  /* 0x0000000f00117202 */ /* 0x000fca0000000f00 */
[----:B------:R0:W5:Y:S01]  /*2e70*/  LD.E R23, desc[UR8][R16.64] ;  /* 0x0000000810177980 */ /* 0x000162000c101900 */
[----:B------:R-:W-:-:S04]  /*2e80*/  LOP3.LUT R6, R14, 0x2, RZ, 0xc0, !PT ;  /* 0x000000020e067812 */ /* 0x000fc800078ec0ff */
[----:B------:R-:W-:Y:S01]  /*2e90*/  ISETP.EQ.U32.AND P1, PT, R6, RZ, PT ;  /* 0x000000ff0600720c */ /* 0x000fe20003f22070 */
[----:B------:R-:W-:Y:S01]  /*2ea0*/  IMAD.MOV.U32 R6, RZ, RZ, 0x3254 ;  /* 0x00003254ff067424 */ /* 0x000fe200078e00ff */
[----:B------:R-:W-:Y:S04]  /*2eb0*/  BSSY B0, `(.L_x_57) ;  /* 0x0000009000007945 */ /* 0x000fe80003800000 */
[----:B------:R-:W-:Y:S02]  /*2ec0*/  SEL R20, R6, 0x7610, P1 ;  /* 0x0000761006147807 */ /* 0x000fe40000800000 */
[----:B0-2---:R-:W-:-:S07]  /*2ed0*/  F2FP.BF16.F32.PACK_AB R18, RZ, R21 ;  /* 0x00000015ff12723e */ /* 0x005fce00000010ff */
.L_x_58:
[----:B-----5:R-:W-:-:S05]  /*2ee0*/  HADD2.BF16_V2 R10, R23, R18.H0_H0 ;  /* 0x20000012170a7230 */ /* 0x020fca0000200000 */
[----:B------:R-:W-:-:S05]  /*2ef0*/  PRMT R19, R23, R20, R10 ;  /* 0x0000001417137216 */ /* 0x000fca000000000a */
[----:B------:R-:W2:Y:S02]  /*2f00*/  ATOM.E.CAS.STRONG.GPU PT, R10, [R16], R23, R19 ;  /* 0x00000017100a738b */ /* 0x000ea400001ee113 */
[----:B--2---:R-:W-:Y:S01]  /*2f10*/  ISETP.NE.U32.AND P1, PT, R10, R23, PT ;  /* 0x000000170a00720c */ /* 0x004fe20003f25070 */
[----:B------:R-:W-:-:S12]  /*2f20*/  IMAD.MOV.U32 R23, RZ, RZ, R10 ;  /* 0x000000ffff177224 */ /* 0x000fd800078e000a */
[----:B------:R-:W-:Y:S05]  /*2f30*/  @P1 BRA `(.L_x_58) ;  /* 0xfffffffc00e81947 */ /* 0x000fea000383ffff */
[----:B------:R-:W-:Y:S05]  /*2f40*/  BSYNC B0 ;  /* 0x0000000000007941 */ /* 0x000fea0003800000 */
.L_x_57:
[----:B------:R-:W-:Y:S01]  /*2f50*/  IADD3 R17, R9, 0x1, RZ ;  /* 0x0000000109117810 */ /* 0x000fe20007ffe0ff */
[----:B------:R-:W0:Y:S04]  /*2f60*/  @P0 LDC.64 R18, c[0x0][0x238] ;  /* 0x00008e00ff120b82 */ /* 0x000e280000000a00 */
[----:B------:R-:W-:-:S06]  /*2f70*/  IMAD.WIDE.U32 R16, R17, 0x4, R4 ;  /* 0x0000000411107825 */ /* 0x000fcc00078e0004 */
[----:B------:R-:W2:Y:S02]  /*2f80*/  LDG.E.CONSTANT R16, desc[UR8][R16.64] ;  /* 0x0000000810107981 */ /* 0x000ea4000c1e9900 */
[----:B--2---:R-:W-:Y:S02]  /*2f90*/  SHF.R.S32.HI R10, RZ, 0x1f, R16 ;  /* 0x0000001fff0a7819 */ /* 0x004fe40000011410 */
[----:B0-----:R-:W-:-:S04]  /*2fa0*/  @P0 LEA R18, P1, R16, R18, 0x2 ;  /* 0x0000001210120211 */ /* 0x001fc800078210ff */
[C---:B------:R-:W-:Y:S02]  /*2fb0*/  @P0 LEA.HI.X R19, R16.reuse, R19, R10, 0x2, P1 ;  /* 0x0000001310130211 */ /* 0x040fe400008f140a */
[----:B------:R-:W2:Y:S04]  /*2fc0*/  @P0 LDL R10, [R8+0x4] ;  /* 0x00000400080a0983 */ /* 0x000ea80000100800 */
[----:B------:R-:W2:Y:S01]  /*2fd0*/  @P0 LDG.E.CONSTANT R19, desc[UR8][R18.64] ;  /* 0x0000000812130981 */ /* 0x000ea2000c1e9900 */
[----:B------:R-:W-:-:S04]  /*2fe0*/  IMAD R15, R16, UR4, R13 ;  /* 0x00000004100f7c24 */ /* 0x000fc8000f8e020d */
[----:B------:R-:W-:-:S04]  /*2ff0*/  IMAD.WIDE.U32 R14, R15, 0x2, R2 ;  /* 0x000000020f0e7825 */ /* 0x000fc800078e0002 */
[----:B------:R-:W-:Y:S01]  /*3000*/  IMAD.MOV.U32 R17, RZ, RZ, R15 ;  /* 0x000000ffff117224 */ /* 0x000fe200078e000f */
[----:B------:R-:W-:Y:S01]  /*3010*/  LOP3.LUT R16, R14, 0xfffffffd, RZ, 0xc0, !PT ;  /* 0xfffffffd0e107812 */ /* 0x000fe200078ec0ff */
[----:B--2---:R-:W-:-:S05]  /*3020*/  @P0 FMUL.FTZ R21, R10, R19 ;  /* 0x000000130a150220 */ /* 0x004fca0000410000 */
[----:B------:R0:W-:Y:S04]  /*3030*/  @P0 STL [R8+0x4], R21 ;  /* 0x0000041508000387 */ /* 0x0001e80000100800 */
[----:B------:R-:W2:Y:S01]  /*3040*/  @!P0 LDL R21, [R8+0x4] ;  /* 0x0000040008158983 */ /* 0x000ea20000100800 */
[----:B------:R-:W-:Y:S01]  /*3050*/  LOP3.LUT R10, R14, 0x2, RZ, 0xc0, !PT ;  /* 0x000000020e0a7812 */ /* 0x000fe200078ec0ff */
[----:B------:R-:W-:Y:S02]  /*3060*/  BSSY B0, `(.L_x_59) ;  /* 0x000000b000007945 */ /* 0x000fe40003800000 */
[----:B------:R0:W5:Y:S01]  /*3070*/  LD.E R23, desc[UR8][R16.64] ;  /* 0x0000000810177980 */ /* 0x000162000c101900 */
[----:B------:R-:W-:-:S04]  /*3080*/  ISETP.EQ.U32.AND P1, PT, R10, RZ, PT ;  /* 0x000000ff0a00720c */ /* 0x000fc80003f22070 */
[----:B------:R-:W-:Y:S02]  /*3090*/  SEL R20, R6, 0x7610, P1 ;  /* 0x0000761006147807 */ /* 0x000fe40000800000 */
[----:B0-2---:R-:W-:-:S07]  /*30a0*/  F2FP.BF16.F32.PACK_AB R18, RZ, R21 ;  /* 0x00000015ff12723e */ /* 0x005fce00000010ff */
.L_x_60:
[----:B-----5:R-:W-:-:S05]  /*30b0*/  HADD2.BF16_V2 R10, R23, R18.H0_H0 ;  /* 0x20000012170a7230 */ /* 0x020fca0000200000 */
[----:B------:R-:W-:-:S05]  /*30c0*/  PRMT R19, R23, R20, R10 ;  /* 0x0000001417137216 */ /* 0x000fca000000000a */
[----:B------:R-:W2:Y:S02]  /*30d0*/  ATOM.E.CAS.STRONG.GPU PT, R10, [R16], R23, R19 ;  /* 0x00000017100a738b */ /* 0x000ea400001ee113 */
[----:B--2---:R-:W-:Y:S01]  /*30e0*/  ISETP.NE.U32.AND P1, PT, R10, R23, PT ;  /* 0x000000170a00720c */ /* 0x004fe20003f25070 */
[----:B------:R-:W-:-:S12]  /*30f0*/  IMAD.MOV.U32 R23, RZ, RZ, R10 ;  /* 0x000000ffff177224 */ /* 0x000fd800078e000a */
[----:B------:R-:W-:Y:S05]  /*3100*/  @P1 BRA `(.L_x_60) ;  /* 0xfffffffc00e81947 */ /* 0x000fea000383ffff */
[----:B------:R-:W-:Y:S05]  /*3110*/  BSYNC B0 ;  /* 0x0000000000007941 */ /* 0x000fea0003800000 */
.L_x_59:
        /* <DEDUP_REMOVED lines=22> */
.L_x_62:
[----:B-----5:R-:W-:-:S05]  /*3280*/  HADD2.BF16_V2 R10, R23, R18.H0_H0 ;  /* 0x20000012170a7230 */ /* 0x020fca0000200000 */
[----:B------:R-:W-:-:S05]  /*3290*/  PRMT R19, R23, R20, R10 ;  /* 0x0000001417137216 */ /* 0x000fca000000000a */
[----:B------:R-:W2:Y:S02]  /*32a0*/  ATOM.E.CAS.STRONG.GPU PT, R10, [R16], R23, R19 ;  /* 0x00000017100a738b */ /* 0x000ea400001ee113 */
[----:B--2---:R-:W-:Y:S01]  /*32b0*/  ISETP.NE.U32.AND P1, PT, R10, R23, PT ;  /* 0x000000170a00720c */ /* 0x004fe20003f25070 */
[----:B------:R-:W-:-:S12]  /*32c0*/  IMAD.MOV.U32 R23, RZ, RZ, R10 ;  /* 0x000000ffff177224 */ /* 0x000fd800078e000a */
[----:B------:R-:W-:Y:S05]  /*32d0*/  @P1 BRA `(.L_x_62) ;  /* 0xfffffffc00e81947 */ /* 0x000fea000383ffff */
[----:B------:R-:W-:Y:S05]  /*32e0*/  BSYNC B0 ;  /* 0x0000000000007941 */ /* 0x000fea0003800000 */
.L_x_61:
        /* <DEDUP_REMOVED lines=22> */
.L_x_64:
[----:B-----5:R-:W-:-:S05]  /*3450*/  HADD2.BF16_V2 R6, R17, R10.H0_H0 ;  /* 0x2000000a11067230 */ /* 0x020fca0000200000 */
[----:B------:R-:W-:-:S05]  /*3460*/  PRMT R9, R17, R14, R6 ;  /* 0x0000000e11097216 */ /* 0x000fca0000000006 */
[----:B------:R-:W2:Y:S02]  /*3470*/  ATOM.E.CAS.STRONG.GPU PT, R6, [R4], R17, R9 ;  /* 0x000000110406738b */ /* 0x000ea400001ee109 */
[----:B--2---:R-:W-:Y:S01]  /*3480*/  ISETP.NE.U32.AND P1, PT, R6, R17, PT ;  /* 0x000000110600720c */ /* 0x004fe20003f25070 */
[----:B------:R-:W-:-:S12]  /*3490*/  IMAD.MOV.U32 R17, RZ, RZ, R6 ;  /* 0x000000ffff117224 */ /* 0x000fd800078e0006 */
[----:B------:R-:W-:Y:S05]  /*34a0*/  @P1 BRA `(.L_x_64) ;  /* 0xfffffffc00e81947 */ /* 0x000fea000383ffff */
[----:B------:R-:W-:Y:S05]  /*34b0*/  BSYNC B0 ;  /* 0x0000000000007941 */ /* 0x000fea0003800000 */
.L_x_63:
[----:B------:R-:W-:Y:S01]  /*34c0*/  IADD3 R12, R12, -0x4, RZ ;  /* 0xfffffffc0c0c7810 */ /* 0x000fe20007ffe0ff */
[----:B------:R-:W-:-:S03]  /*34d0*/  VIADD R0, R0, 0x4 ;  /* 0x0000000400007836 */ /* 0x000fc60000000000 */
[----:B------:R-:W-:-:S13]  /*34e0*/  ISETP.NE.AND P1, PT, R12, RZ, PT ;  /* 0x000000ff0c00720c */ /* 0x000fda0003f25270 */
[----:B------:R-:W-:Y:S05]  /*34f0*/  @P1 BRA `(.L_x_65) ;  /* 0xfffffff8000c1947 */ /* 0x000fea000383ffff */
.L_x_56:
[----:B------:R-:W-:-:S13]  /*3500*/  ISETP.NE.AND P0, PT, R7, RZ, PT ;  /* 0x000000ff0700720c */ /* 0x000fda0003f05270 */
[----:B------:R-:W-:Y:S05]  /*3510*/  @!P0 EXIT ;  /* 0x000000000000894d */ /* 0x000fea0003800000 */
[----:B------:R-:W-:Y:S01]  /*3520*/  ULDC.S8 UR4, c[0x0][0x273] ;  /* 0x00009cc000047ab9 */ /* 0x000fe20000000200 */
[----:B0-----:R-:W-:Y:S01]  /*3530*/  IMAD R2, R0, 0x4, R1 ;  /* 0x0000000400027824 */ /* 0x001fe200078e0201 */
[----:B------:R-:W-:Y:S01]  /*3540*/  ISETP.NE.AND P1, PT, RZ, UR4, PT ;  /* 0x00000004ff007c0c */ /* 0x000fe2000bf25270 */
[----:B------:R-:W-:-:S12]  /*3550*/  IMAD.IADD R0, R11, 0x1, R0 ;  /* 0x000000010b007824 */ /* 0x000fd800078e0200 */
.L_x_68:
[----:B--2---:R-:W0:Y:S01]  /*3560*/  LDC.64 R4, c[0x0][0x240] ;  /* 0x00009000ff047b82 */ /* 0x004e220000000a00 */
[----:B------:R-:W-:-:S07]  /*3570*/  ULDC UR4, c[0x0][0x264] ;  /* 0x0000990000047ab9 */ /* 0x000fce0000000800 */
[----:B------:R-:W1:Y:S08]  /*3580*/  @P1 LDC.64 R10, c[0x0][0x238] ;  /* 0x00008e00ff0a1b82 */ /* 0x000e700000000a00 */
[----:B------:R-:W2:Y:S01]  /*3590*/  LDC.64 R8, c[0x0][0x218] ;  /* 0x00008600ff087b82 */ /* 0x000ea20000000a00 */
[----:B0-----:R-:W-:-:S06]  /*35a0*/  IMAD.WIDE.U32 R4, R0, 0x4, R4 ;  /* 0x0000000400047825 */ /* 0x001fcc00078e0004 */
[----:B------:R-:W3:Y:S02]  /*35b0*/  LDG.E.CONSTANT R4, desc[UR8][R4.64] ;  /* 0x0000000804047981 */ /* 0x000ee4000c1e9900 */
[----:B---3--:R-:W-:Y:S02]  /*35c0*/  SHF.R.S32.HI R3, RZ, 0x1f, R4 ;  /* 0x0000001fff037819 */ /* 0x008fe40000011404 */
[----:B-1----:R-:W-:-:S04]  /*35d0*/  @P1 LEA R10, P0, R4, R10, 0x2 ;  /* 0x0000000a040a1211 */ /* 0x002fc800078010ff */
[C---:B------:R-:W-:Y:S02]  /*35e0*/  @P1 LEA.HI.X R11, R4.reuse, R11, R3, 0x2, P0 ;  /* 0x0000000b040b1211 */ /* 0x040fe400000f1403 */
[----:B------:R-:W3:Y:S04]  /*35f0*/  @P1 LDL R3, [R2] ;  /* 0x0000000002031983 */ /* 0x000ee80000100800 */
[----:B------:R-:W3:Y:S01]  /*3600*/  @P1 LDG.E.CONSTANT R10, desc[UR8][R10.64] ;  /* 0x000000080a0a1981 */ /* 0x000ee2000c1e9900 */
[----:B------:R-:W-:-:S04]  /*3610*/  IMAD R15, R4, UR4, R13 ;  /* 0x00000004040f7c24 */ /* 0x000fc8000f8e020d */
[----:B--2---:R-:W-:-:S03]  /*3620*/  IMAD.WIDE.U32 R4, R15, 0x2, R8 ;  /* 0x000000020f047825 */ /* 0x004fc600078e0008 */
[----:B------:R-:W-:Y:S02]  /*3630*/  LOP3.LUT R8, R4, 0xfffffffd, RZ, 0xc0, !PT ;  /* 0xfffffffd04087812 */ /* 0x000fe400078ec0ff */
[----:B------:R-:W-:Y:S01]  /*3640*/  MOV R9, R5 ;  /* 0x0000000500097202 */ /* 0x000fe20000000f00 */
[----:B---3--:R-:W-:-:S05]  /*3650*/  @P1 FMUL.FTZ R3, R3, R10 ;  /* 0x0000000a03031220 */ /* 0x008fca0000410000 */
[----:B------:R0:W-:Y:S04]  /*3660*/  @P1 STL [R2], R3 ;  /* 0x0000000302001387 */ /* 0x0001e80000100800 */
[----:B------:R-:W2:Y:S01]  /*3670*/  @!P1 LDL R3, [R2] ;  /* 0x0000000002039983 */ /* 0x000ea20000100800 */
[----:B------:R-:W-:Y:S01]  /*3680*/  LOP3.LUT R6, R4, 0x2, RZ, 0xc0, !PT ;  /* 0x0000000204067812 */ /* 0x000fe200078ec0ff */
[----:B------:R-:W-:Y:S01]  /*3690*/  IMAD.MOV.U32 R11, RZ, RZ, 0x3254 ;  /* 0x00003254ff0b7424 */ /* 0x000fe200078e00ff */
[----:B------:R-:W-:Y:S01]  /*36a0*/  BSSY B0, `(.L_x_66) ;  /* 0x000000b000007945 */ /* 0x000fe20003800000 */
[----:B------:R0:W5:Y:S01]  /*36b0*/  LD.E R15, desc[UR8][R8.64] ;  /* 0x00000008080f7980 */ /* 0x000162000c101900 */
[----:B------:R-:W-:-:S04]  /*36c0*/  ISETP.EQ.U32.AND P0, PT, R6, RZ, PT ;  /* 0x000000ff0600720c */ /* 0x000fc80003f02070 */
[----:B------:R-:W-:Y:S02]  /*36d0*/  SEL R11, R11, 0x7610, P0 ;  /* 0x000076100b0b7807 */ /* 0x000fe40000000000 */
[----:B0-2---:R-:W-:-:S07]  /*36e0*/  F2FP.BF16.F32.PACK_AB R10, RZ, R3 ;  /* 0x00000003ff0a723e */ /* 0x005fce00000010ff */
.L_x_67:
[----:B-----5:R-:W-:-:S05]  /*36f0*/  HADD2.BF16_V2 R6, R15, R10.H0_H0 ;  /* 0x2000000a0f067230 */ /* 0x020fca0000200000 */
[----:B------:R-:W-:-:S05]  /*3700*/  PRMT R3, R15, R11, R6 ;  /* 0x0000000b0f037216 */ /* 0x000fca0000000006 */
[----:B------:R-:W2:Y:S02]  /*3710*/  ATOM.E.CAS.STRONG.GPU PT, R6, [R8], R15, R3 ;  /* 0x0000000f0806738b */ /* 0x000ea400001ee103 */
[----:B--2---:R-:W-:Y:S01]  /*3720*/  ISETP.NE.U32.AND P0, PT, R6, R15, PT ;  /* 0x0000000f0600720c */ /* 0x004fe20003f05070 */
[----:B------:R-:W-:-:S12]  /*3730*/  IMAD.MOV.U32 R15, RZ, RZ, R6 ;  /* 0x000000ffff0f7224 */ /* 0x000fd800078e0006 */
[----:B------:R-:W-:Y:S05]  /*3740*/  @P0 BRA `(.L_x_67) ;  /* 0xfffffffc00e80947 */ /* 0x000fea000383ffff */
[----:B------:R-:W-:Y:S05]  /*3750*/  BSYNC B0 ;  /* 0x0000000000007941 */ /* 0x000fea0003800000 */
.L_x_66:
[----:B------:R-:W-:Y:S01]  /*3760*/  IADD3 R7, R7, -0x1, RZ ;  /* 0xffffffff07077810 */ /* 0x000fe20007ffe0ff */
[----:B------:R-:W-:Y:S02]  /*3770*/  VIADD R2, R2, 0x4 ;  /* 0x0000000402027836 */ /* 0x000fe40000000000 */
[----:B------:R-:W-:Y:S01]  /*3780*/  VIADD R0, R0, 0x1 ;  /* 0x0000000100007836 */ /* 0x000fe20000000000 */
[----:B------:R-:W-:-:S13]  /*3790*/  ISETP.NE.AND P0, PT, R7, RZ, PT ;  /* 0x000000ff0700720c */ /* 0x000fda0003f05270 */
[----:B------:R-:W-:Y:S05]  /*37a0*/  @P0 BRA `(.L_x_68) ;  /* 0xfffffffc006c0947 */ /* 0x000fea000383ffff */
[----:B------:R-:W-:Y:S05]  /*37b0*/  EXIT ;  /* 0x000000000000794d */ /* 0x000fea0003800000 */
        .weak           $__internal_1_$__cuda_sm20_div_u64
        .type           $__internal_1_$__cuda_sm20_div_u64,@function
        .size           $__internal_1_$__cuda_sm20_div_u64,(.L_x_511 - $__internal_1_$__cuda_sm20_div_u64)
$__internal_1_$__cuda_sm20_div_u64:
[----:B------:R-:W-:Y:S02]  /*37c0*/  UMOV UR5, URZ ;  /* 0x0000003f00057c82 */ /* 0x000fe40008000000 */
[----:B------:R-:W0:Y:S08]  /*37d0*/  I2F.U64.RP R8, UR4 ;  /* 0x0000000400087d12 */ /* 0x000e300008309000 */
[----:B0-----:R-:W0:Y:S02]  /*37e0*/  MUFU.RCP R8, R8 ;  /* 0x0000000800087308 */ /* 0x001e240000001000 */
[----:B0-----:R-:W-:-:S06]  /*37f0*/  IADD3 R2, R8, 0x1ffffffe, RZ ;  /* 0x1ffffffe08027810 */ /* 0x001fcc0007ffe0ff */
[----:B------:R-:W0:Y:S02]  /*3800*/  F2I.U64.TRUNC R2, R2 ;  /* 0x0000000200027311 */ /* 0x000e24000020d800 */
[----:B0-----:R-:W-:-:S04]  /*3810*/  IMAD.WIDE.U32 R6, R2, UR4, RZ ;  /* 0x0000000402067c25 */ /* 0x001fc8000f8e00ff */
[----:B------:R-:W-:Y:S01]  /*3820*/  IMAD R7, R3, UR4, R7 ;  /* 0x0000000403077c24 */ /* 0x000fe2000f8e0207 */
[----:B------:R-:W-:-:S05]  /*3830*/  IADD3 R17, P0, RZ, -R6, RZ ;  /* 0x80000006ff117210 */ /* 0x000fca0007f1e0ff */
[----:B------:R-:W-:-:S04]  /*3840*/  IMAD.HI.U32 R6, R2, R17, RZ ;  /* 0x0000001102067227 */ /* 0x000fc800078e00ff */
[----:B------:R-:W-:Y:S02]  /*3850*/  IMAD.X R19, RZ, RZ, ~R7, P0 ;  /* 0x000000ffff137224 */ /* 0x000fe400000e0e07 */
[----:B------:R-:W-:Y:S02]  /*3860*/  IMAD.MOV.U32 R7, RZ, RZ, R2 ;  /* 0x000000ffff077224 */ /* 0x000fe400078e0002 */
[-C--:B------:R-:W-:Y:S02]  /*3870*/  IMAD R21, R3, R19.reuse, RZ ;  /* 0x0000001303157224 */ /* 0x080fe400078e02ff */
[----:B------:R-:W-:-:S04]  /*3880*/  IMAD.WIDE.U32 R6, P0, R2, R19, R6 ;  /* 0x0000001302067225 */ /* 0x000fc80007800006 */
[----:B------:R-:W-:-:S04]  /*3890*/  IMAD.HI.U32 R19, R3, R19, RZ ;  /* 0x0000001303137227 */ /* 0x000fc800078e00ff */
[----:B------:R-:W-:-:S05]  /*38a0*/  IMAD.HI.U32 R6, P1, R3, R17, R6 ;  /* 0x0000001103067227 */ /* 0x000fca0007820006 */
[----:B------:R-:W-:Y:S02]  /*38b0*/  IADD3 R7, P2, R21, R6, RZ ;  /* 0x0000000615077210 */ /* 0x000fe40007f5e0ff */
[----:B------:R-:W-:-:S03]  /*38c0*/  IADD3.X R6, R19, R3, RZ, P0, !PT ;  /* 0x0000000313067210 */ /* 0x000fc600007fe4ff */
[----:B------:R-:W-:Y:S01]  /*38d0*/  IMAD.WIDE.U32 R2, R7, UR4, RZ ;  /* 0x0000000407027c25 */ /* 0x000fe2000f8e00ff */
[----:B------:R-:W-:Y:S02]  /*38e0*/  IADD3.X R17, RZ, RZ, R6, P2, P1 ;  /* 0x000000ffff117210 */ /* 0x000fe400017e2406 */
[----:B------:R-:W-:-:S03]  /*38f0*/  IADD3 R19, P0, RZ, -R2, RZ ;  /* 0x80000002ff137210 */ /* 0x000fc60007f1e0ff */
[----:B------:R-:W-:Y:S01]  /*3900*/  IMAD R2, R17, UR4, R3 ;  /* 0x0000000411027c24 */ /* 0x000fe2000f8e0203 */
[----:B------:R-:W-:Y:S01]  /*3910*/  HFMA2.MMA R3, -RZ, RZ, 0, 0 ;  /* 0x00000000ff037435 */ /* 0x000fe200000001ff */
[----:B------:R-:W-:-:S04]  /*3920*/  IMAD.HI.U32 R6, R7, R19, RZ ;  /* 0x0000001307067227 */ /* 0x000fc800078e00ff */
[----:B------:R-:W-:-:S04]  /*3930*/  IMAD.X R2, RZ, RZ, ~R2, P0 ;  /* 0x000000ffff027224 */ /* 0x000fc800000e0e02 */
[----:B------:R-:W-:-:S04]  /*3940*/  IMAD.WIDE.U32 R6, P0, R7, R2, R6 ;  /* 0x0000000207067225 */ /* 0x000fc80007800006 */
[C---:B------:R-:W-:Y:S02]  /*3950*/  IMAD R8, R17.reuse, R2, RZ ;  /* 0x0000000211087224 */ /* 0x040fe400078e02ff */
[----:B------:R-:W-:-:S04]  /*3960*/  IMAD.HI.U32 R7, P1, R17, R19, R6 ;  /* 0x0000001311077227 */ /* 0x000fc80007820006 */
[----:B------:R-:W-:Y:S01]  /*3970*/  IMAD.HI.U32 R2, R17, R2, RZ ;  /* 0x0000000211027227 */ /* 0x000fe200078e00ff */
[----:B------:R-:W-:-:S03]  /*3980*/  IADD3 R7, P2, R8, R7, RZ ;  /* 0x0000000708077210 */ /* 0x000fc60007f5e0ff */
[----:B------:R-:W-:Y:S02]  /*3990*/  IMAD.X R17, R2, 0x1, R17, P0 ;  /* 0x0000000102117824 */ /* 0x000fe400000e0611 */
[----:B------:R-:W-:-:S03]  /*39a0*/  IMAD.HI.U32 R2, R7, R4, RZ ;  /* 0x0000000407027227 */ /* 0x000fc600078e00ff */
[----:B------:R-:W-:Y:S01]  /*39b0*/  IADD3.X R17, RZ, RZ, R17, P2, P1 ;  /* 0x000000ffff117210 */ /* 0x000fe200017e2411 */
[----:B------:R-:W-:-:S04]  /*39c0*/  IMAD.WIDE.U32 R2, R7, R9, R2 ;  /* 0x0000000907027225 */ /* 0x000fc800078e0002 */
[C---:B------:R-:W-:Y:S02]  /*39d0*/  IMAD R7, R17.reuse, R9, RZ ;  /* 0x0000000911077224 */ /* 0x040fe400078e02ff */
[----:B------:R-:W-:-:S04]  /*39e0*/  IMAD.HI.U32 R2, P0, R17, R4, R2 ;  /* 0x0000000411027227 */ /* 0x000fc80007800002 */
[----:B------:R-:W-:Y:S01]  /*39f0*/  IMAD.HI.U32 R17, R17, R9, RZ ;  /* 0x0000000911117227 */ /* 0x000fe200078e00ff */
[----:B------:R-:W-:-:S03]  /*3a00*/  IADD3 R6, P1, R7, R2, RZ ;  /* 0x0000000207067210 */ /* 0x000fc60007f3e0ff */
[----:B------:R-:W-:-:S04]  /*3a10*/  IMAD.X R2, RZ, RZ, R17, P0 ;  /* 0x000000ffff027224 */ /* 0x000fc800000e0611 */
[----:B------:R-:W-:Y:S02]  /*3a20*/  IMAD.X R7, RZ, RZ, R2, P1 ;  /* 0x000000ffff077224 */ /* 0x000fe400008e0602 */
[----:B------:R-:W-:-:S04]  /*3a30*/  IMAD.WIDE.U32 R2, R6, UR4, RZ ;  /* 0x0000000406027c25 */ /* 0x000fc8000f8e00ff */
[----:B------:R-:W-:Y:S01]  /*3a40*/  IMAD R8, R7, UR4, R3 ;  /* 0x0000000407087c24 */ /* 0x000fe2000f8e0203 */
[----:B------:R-:W-:Y:S02]  /*3a50*/  IADD3 R17, P0, -R2, R4, RZ ;  /* 0x0000000402117210 */ /* 0x000fe40007f1e1ff */
[----:B------:R-:W-:Y:S02]  /*3a60*/  IADD3 R3, P2, R6, 0x1, RZ ;  /* 0x0000000106037810 */ /* 0x000fe40007f5e0ff */
[----:B------:R-:W-:Y:S02]  /*3a70*/  IADD3.X R19, ~R8, R9, RZ, P0, !PT ;  /* 0x0000000908137210 */ /* 0x000fe400007fe5ff */
[C---:B------:R-:W-:Y:S01]  /*3a80*/  ISETP.GE.U32.AND P0, PT, R17.reuse, UR4, PT ;  /* 0x0000000411007c0c */ /* 0x040fe2000bf06070 */
[----:B------:R-:W-:Y:S01]  /*3a90*/  IMAD.X R2, RZ, RZ, R7, P2 ;  /* 0x000000ffff027224 */ /* 0x000fe200010e0607 */
[----:B------:R-:W-:Y:S02]  /*3aa0*/  IADD3 R8, P1, R17, -UR4, RZ ;  /* 0x8000000411087c10 */ /* 0x000fe4000ff3e0ff */
[----:B------:R-:W-:-:S02]  /*3ab0*/  ISETP.GE.U32.AND.EX P0, PT, R19, RZ, PT, P0 ;  /* 0x000000ff1300720c */ /* 0x000fc40003f06100 */
[----:B------:R-:W-:Y:S02]  /*3ac0*/  IADD3.X R10, R19, -0x1, RZ, P1, !PT ;  /* 0xffffffff130a7810 */ /* 0x000fe40000ffe4ff */
[----:B------:R-:W-:Y:S02]  /*3ad0*/  SEL R3, R3, R6, P0 ;  /* 0x0000000603037207 */ /* 0x000fe40000000000 */
[----:B------:R-:W-:Y:S02]  /*3ae0*/  SEL R8, R8, R17, P0 ;  /* 0x0000001108087207 */ /* 0x000fe40000000000 */
[----:B------:R-:W-:Y:S02]  /*3af0*/  SEL R2, R2, R7, P0 ;  /* 0x0000000702027207 */ /* 0x000fe40000000000 */
[----:B------:R-:W-:Y:S02]  /*3b00*/  IADD3 R6, P2, R3, 0x1, RZ ;  /* 0x0000000103067810 */ /* 0x000fe40007f5e0ff */
[----:B------:R-:W-:-:S02]  /*3b10*/  SEL R10, R10, R19, P0 ;  /* 0x000000130a0a7207 */ /* 0x000fc40000000000 */
[----:B------:R-:W-:Y:S01]  /*3b20*/  ISETP.GE.U32.AND P0, PT, R8, UR4, PT ;  /* 0x0000000408007c0c */ /* 0x000fe2000bf06070 */
[----:B------:R-:W-:Y:S01]  /*3b30*/  IMAD.X R7, RZ, RZ, R2, P2 ;  /* 0x000000ffff077224 */ /* 0x000fe200010e0602 */
[----:B------:R-:W-:Y:S02]  /*3b40*/  ISETP.NE.U32.AND P1, PT, RZ, UR4, PT ;  /* 0x00000004ff007c0c */ /* 0x000fe4000bf25070 */
[----:B------:R-:W-:Y:S02]  /*3b50*/  ISETP.GE.U32.AND.EX P0, PT, R10, RZ, PT, P0 ;  /* 0x000000ff0a00720c */ /* 0x000fe40003f06100 */
[----:B------:R-:W-:Y:S02]  /*3b60*/  ISETP.NE.AND.EX P1, PT, RZ, RZ, PT, P1 ;  /* 0x000000ffff00720c */ /* 0x000fe40003f25310 */
[----:B------:R-:W-:Y:S01]  /*3b70*/  SEL R6, R6, R3, P0 ;  /* 0x0000000306067207 */ /* 0x000fe20000000000 */
[----:B------:R-:W-:Y:S01]  /*3b80*/  IMAD.MOV.U32 R3, RZ, RZ, 0x0 ;  /* 0x00000000ff037424 */ /* 0x000fe200078e00ff */
[----:B------:R-:W-:-:S02]  /*3b90*/  SEL R7, R7, R2, P0 ;  /* 0x0000000207077207 */ /* 0x000fc40000000000 */
[----:B------:R-:W-:Y:S02]  /*3ba0*/  MOV R2, R0 ;  /* 0x0000000000027202 */ /* 0x000fe40000000f00 */
[----:B------:R-:W-:Y:S02]  /*3bb0*/  SEL R6, R6, 0xffffffff, P1 ;  /* 0xffffffff06067807 */ /* 0x000fe40000800000 */
[----:B------:R-:W-:Y:S01]  /*3bc0*/  SEL R7, R7, 0xffffffff, P1 ;  /* 0xffffffff07077807 */ /* 0x000fe20000800000 */
[----:B------:R-:W-:Y:S06]  /*3bd0*/  RET.REL.NODEC R2 `(_Z21moe_wna16_gemm_kernelI13__nv_bfloat16Li8ELi4EEvPKT_PS1_PKjS3_S6_PKfPKiSA_SA_tttjjjtttbb) ;  /* 0xffffffc402087950 */ /* 0x000fec0003c3ffff */
.L_x_69:
        /* <DEDUP_REMOVED lines=10> */
.L_x_511:


//--------------------- .text._Z21moe_wna16_gemm_kernelI13__nv_bfloat16Li8ELi2EEvPKT_PS1_PKjS3_S6_PKfPKiSA_SA_tttjjjtttbb --------------------------
	.section	.text._Z21moe_wna16_gemm_kernelI13__nv_bfloat16Li8ELi2EEvPKT_PS1_PKjS3_S6_PKfPKiSA_SA_tttjjjtttbb,"ax",@progbits
	.align	128
        .global         _Z21moe_wna16_gemm_kernelI13__nv_bfloat16Li8ELi2EEvPKT_PS1_PKjS3_S6_PKfPKiSA_SA_tttjjjtttbb
        .type           _Z21moe_wna16_gemm_kernelI13__nv_bfloat16Li8ELi2EEvPKT_PS1_PKjS3_S6_PKfPKiSA_SA_tttjjjtttbb,@function
        .size           _Z21moe_wna16_gemm_kernelI13__nv_bfloat16Li8ELi2EEvPKT_PS1_PKjS3_S6_PKfPKiSA_SA_tttjjjtttbb,(.L_x_512 - _Z21moe_wna16_gemm_kernelI13__nv_bfloat16Li8ELi2EEvPKT_PS1_PKjS3_S6_PKfPKiSA_SA_tttjjjtttbb)
        .other          _Z21moe_wna16_gemm_kernelI13__nv_bfloat16Li8ELi2EEvPKT_PS1_PKjS3_S6_PKfPKiSA_SA_tttjjjtttbb,@"STO_CUDA_ENTRY STV_DEFAULT"
_Z21moe_wna16_gemm_kernelI13__nv_bfloat16Li8ELi2EEvPKT_PS1_PKjS3_S6_PKfPKiSA_SA_tttjjjtttbb:
.text._Z21moe_wna16_gemm_kernelI13__nv_bfloat16Li8ELi2EEvPKT_PS1_PKjS3_S6_PKfPKiSA_SA_tttjjjtttbb:
        /* <DEDUP_REMOVED lines=65> */
.L_x_75:
[----:B01----:R-:W0:Y:S01]  /*0410*/  LDC.64 R2, c[0x0][0x240] ;  /* 0x00009000ff027b82 */ /* 0x003e220000000a00 */
[----:B------:R-:W-:Y:S01]  /*0420*/  IMAD.IADD R19, R17, 0x1, R14 ;  /* 0x0000000111137824 */ /* 0x000fe200078e020e */
[----:B------:R-:W-:Y:S01]  /*0430*/  IABS R5, R9 ;  /* 0x0000000900057213 */ /* 0x000fe20000000000 */
[----:B------:R-:W-:Y:S02]  /*0440*/  ULDC UR5, c[0x0][0x260] ;  /* 0x0000980000057ab9 */ /* 0x000fe40000000800 */
[----:B0-----:R-:W-:-:S05]  /*0450*/  IMAD.WIDE R18, R19, 0x4, R2 ;  /* 0x0000000413127825 */ /* 0x001fca00078e0202 */
[----:B------:R0:W2:Y:S01]  /*0460*/  LDG.E.CONSTANT R4, desc[UR8][R18.64] ;  /* 0x0000000812047981 */ /* 0x0000a2000c1e9900 */
[----:B------:R-:W1:Y:S01]  /*0470*/  I2F.RP R16, R5 ;  /* 0x0000000500107306 */ /* 0x000e620000209400 */
[----:B------:R-:W-:-:S05]  /*0480*/  IABS R22, R9 ;  /* 0x0000000900167213 */ /* 0x000fca0000000000 */
[----:B0-----:R-:W-:Y:S02]  /*0490*/  IMAD.MOV R18, RZ, RZ, -R22 ;  /* 0x000000ffff127224 */ /* 0x001fe400078e0a16 */
[----:B-1----:R-:W0:Y:S02]  /*04a0*/  MUFU.RCP R16, R16 ;  /* 0x0000001000107308 */ /* 0x002e240000001000 */
[----:B0-----:R-:W-:-:S06]  /*04b0*/  VIADD R2, R16, 0xffffffe ;  /* 0x0ffffffe10027836 */ /* 0x001fcc0000000000 */
        /* <DEDUP_REMOVED lines=35> */
.L_x_74:
        /* <DEDUP_REMOVED lines=15> */
.L_x_73:
[----:B------:R-:W-:Y:S05]  /*07e0*/  BSYNC B0 ;  /* 0x0000000000007941 */ /* 0x000fea0003800000 */
.L_x_72:
[----:B------:R-:W-:-:S13]  /*07f0*/  ISETP.GE.U32.AND P0, PT, R14, UR4, PT ;  /* 0x000000040e007c0c */ /* 0x000fda000bf06070 */
[----:B------:R-:W-:Y:S05]  /*0800*/  @!P0 BRA `(.L_x_75) ;  /* 0xfffffffc00008947 */ /* 0x000fea000383ffff */
[----:B------:R-:W-:Y:S05]  /*0810*/  BRA `(.L_x_70) ;  /* 0x0000000000907947 */ /* 0x000fea0003800000 */
.L_x_71:
        /* <DEDUP_REMOVED lines=12> */
.L_x_76:
        /* <DEDUP_REMOVED lines=24> */
.L_x_70:
        /* <DEDUP_REMOVED lines=10> */
[C---:B------:R-:W-:Y:S02]  /*0b00*/  IMAD R5, R6.reuse, UR5, RZ ;  /* 0x0000000506057c24 */ /* 0x040fe4000f8e02ff */
[----:B-1----:R-:W-:-:S04]  /*0b10*/  IMAD.WIDE.U32 R2, R6, UR4, RZ ;  /* 0x0000000406027c25 */ /* 0x002fc8000f8e00ff */
[----:B------:R-:W-:Y:S01]  /*0b20*/  IMAD R5, R0, UR4, R5 ;  /* 0x0000000400057c24 */ /* 0x000fe2000f8e0205 */
[----:B------:R-:W-:-:S03]  /*0b30*/  ULDC.U16 UR4, c[0x0][0x25a] ;  /* 0x0000968000047ab9 */ /* 0x000fc60000000400 */
[----:B------:R-:W-:-:S05]  /*0b40*/  IMAD.IADD R6, R3, 0x1, R5 ;  /* 0x0000000103067824 */ /* 0x000fca00078e0205 */
[----:B------:R-:W-:-:S13]  /*0b50*/  ISETP.NE.U32.AND P0, PT, R6, RZ, PT ;  /* 0x000000ff0600720c */ /* 0x000fda0003f05070 */
[----:B------:R-:W-:Y:S05]  /*0b60*/  @!P0 BRA `(.L_x_77) ;  /* 0x0000000000148947 */ /* 0x000fea0003800000 */
[----:B------:R-:W-:-:S07]  /*0b70*/  MOV R0, 0xb90 ;  /* 0x00000b9000007802 */ /* 0x000fce0000000f00 */
[----:B0-----:R-:W-:Y:S05]  /*0b80*/  CALL.REL.NOINC `($__internal_2_$__cuda_sm20_div_u64) ;  /* 0x0000002c00087944 */ /* 0x001fea0003c00000 */
[----:B------:R-:W-:Y:S02]  /*0b90*/  IMAD.MOV.U32 R4, RZ, RZ, R7 ;  /* 0x000000ffff047224 */ /* 0x000fe400078e0007 */
[----:B------:R-:W-:Y:S01]  /*0ba0*/  IMAD.MOV.U32 R5, RZ, RZ, R8 ;  /* 0x000000ffff057224 */ /* 0x000fe200078e0008 */
[----:B------:R-:W-:Y:S06]  /*0bb0*/  BRA `(.L_x_78) ;  /* 0x00000000004c7947 */ /* 0x000fec0003800000 */
.L_x_77:
[----:B------:R-:W1:Y:S01]  /*0bc0*/  I2F.U32.RP R0, UR4 ;  /* 0x0000000400007d06 */ /* 0x000e620008209000 */
[----:B------:R-:W-:-:S07]  /*0bd0*/  ISETP.NE.U32.AND P2, PT, RZ, UR4, PT ;  /* 0x00000004ff007c0c */ /* 0x000fce000bf45070 */
[----:B-1----:R-:W0:Y:S02]  /*0be0*/  MUFU.RCP R0, R0 ;  /* 0x0000000000007308 */ /* 0x002e240000001000 */
        /* <DEDUP_REMOVED lines=16> */
.L_x_78:
[----:B------:R-:W0:Y:S01]  /*0cf0*/  LDC.U16 R7, c[0x0][0x25a] ;  /* 0x00009680ff077b82 */ /* 0x000e220000000400 */
[----:B------:R-:W-:Y:S01]  /*0d00*/  ULDC UR5, c[0x0][0x268] ;  /* 0x00009a0000057ab9 */ /* 0x000fe20000000800 */
[----:B0-----:R-:W0:Y:S08]  /*0d10*/  I2F.U32.RP R10, R7 ;  /* 0x00000007000a7306 */ /* 0x001e300000209000 */
[----:B0-----:R-:W0:Y:S02]  /*0d20*/  MUFU.RCP R10, R10 ;  /* 0x0000000a000a7308 */ /* 0x001e240000001000 */
[----:B0-----:R-:W-:Y:S01]  /*0d30*/  VIADD R8, R10, 0xffffffe ;  /* 0x0ffffffe0a087836 */ /* 0x001fe20000000000 */
[----:B------:R-:W-:-:S05]  /*0d40*/  LOP3.LUT R10, RZ, R7, RZ, 0x33, !PT ;  /* 0x00000007ff0a7212 */ /* 0x000fca00078e33ff */
[----:B------:R0:W1:Y:S02]  /*0d50*/  F2I.FTZ.U32.TRUNC.NTZ R9, R8 ;  /* 0x0000000800097305 */ /* 0x000064000021f000 */
[----:B0-----:R-:W-:Y:S01]  /*0d60*/  IMAD.MOV.U32 R8, RZ, RZ, RZ ;  /* 0x000000ffff087224 */ /* 0x001fe200078e00ff */
[----:B-1----:R-:W-:-:S05]  /*0d70*/  IADD3 R0, RZ, -R9, RZ ;  /* 0x80000009ff007210 */ /* 0x002fca0007ffe0ff */
[----:B------:R-:W-:Y:S02]  /*0d80*/  IMAD R11, R0, R7, RZ ;  /* 0x00000007000b7224 */ /* 0x000fe400078e02ff */
[----:B------:R-:W-:Y:S02]  /*0d90*/  IMAD R0, R15, UR5, R12 ;  /* 0x000000050f007c24 */ /* 0x000fe4000f8e020c */
[----:B------:R-:W-:-:S06]  /*0da0*/  IMAD.HI.U32 R11, R9, R11, R8 ;  /* 0x0000000b090b7227 */ /* 0x000fcc00078e0008 */
        /* <DEDUP_REMOVED lines=14> */
[----:B------:R-:W-:-:S05]  /*0e90*/  IMAD.WIDE.U32 R8, R19, 0x4, R8 ;  /* 0x0000000413087825 */ /* 0x000fca00078e0008 */
[----:B------:R-:W2:Y:S01]  /*0ea0*/  LDG.E.CONSTANT R0, desc[UR8][R8.64] ;  /* 0x0000000808007981 */ /* 0x000ea2000c1e9900 */
[----:B------:R-:W-:Y:S02]  /*0eb0*/  ULDC.S8 UR4, c[0x0][0x272] ;  /* 0x00009c8000047ab9 */ /* 0x000fe40000000200 */
[----:B------:R-:W-:Y:S01]  /*0ec0*/  ISETP.NE.AND P1, PT, RZ, UR4, PT ;  /* 0x00000004ff007c0c */ /* 0x000fe2000bf25270 */
[----:B--2---:R0:W-:-:S12]  /*0ed0*/  STL [R1+0x110], R0 ;  /* 0x0001100001007387 */ /* 0x0041d80000100800 */
        /* <DEDUP_REMOVED lines=8> */
[----:B0-----:R-:W-:-:S06]  /*0f60*/  VIADD R8, R16, 0xffffffe ;  /* 0x0ffffffe10087836 */ /* 0x001fcc0000000000 */
[----:B------:R0:W1:Y:S02]  /*0f70*/  F2I.FTZ.U32.TRUNC.NTZ R9, R8 ;  /* 0x0000000800097305 */ /* 0x000064000021f000 */
[----:B0-----:R-:W-:Y:S01]  /*0f80*/  HFMA2.MMA R8, -RZ, RZ, 0, 0 ;  /* 0x00000000ff087435 */ /* 0x001fe200000001ff */
[----:B-1----:R-:W-:-:S04]  /*0f90*/  IMAD.MOV R19, RZ, RZ, -R9 ;  /* 0x000000ffff137224 */ /* 0x002fc800078e0a09 */
[----:B------:R-:W-:-:S05]  /*0fa0*/  IMAD R19, R19, R0, RZ ;  /* 0x0000000013137224 */ /* 0x000fca00078e02ff */
[----:B------:R-:W-:-:S04]  /*0fb0*/  IMAD.HI.U32 R9, R9, R19, R8 ;  /* 0x0000001309097227 */ /* 0x000fc800078e0008 */
[----:B------:R-:W-:Y:S02]  /*0fc0*/  IMAD.MOV R19, RZ, RZ, -R20 ;  /* 0x000000ffff137224 */ /* 0x000fe400078e0a14 */
[----:B------:R-:W-:-:S04]  /*0fd0*/  IMAD.HI.U32 R9, R9, R18, RZ ;  /* 0x0000001209097227 */ /* 0x000fc800078e00ff */
[----:B------:R-:W-:Y:S02]  /*0fe0*/  IMAD R19, R9, R19, R18 ;  /* 0x0000001309137224 */ /* 0x000fe400078e0212 */
[----:B------:R-:W-:-:S03]  /*0ff0*/  IMAD.MOV R8, RZ, RZ, -R11 ;  /* 0x000000ffff087224 */ /* 0x000fc600078e0a0b */
[----:B------:R-:W-:Y:S01]  /*1000*/  ISETP.GT.U32.AND P2, PT, R0, R19, PT ;  /* 0x000000130000720c */ /* 0x000fe20003f44070 */
[----:B------:R-:W-:Y:S01]  /*1010*/  IMAD R8, R7, R8, UR5 ;  /* 0x0000000507087e24 */ /* 0x000fe2000f8e0208 */
[----:B------:R-:W-:-:S04]  /*1020*/  ULDC.64 UR4, c[0x0][0x230] ;  /* 0x00008c0000047ab9 */ /* 0x000fc80000000a00 */
[----:B------:R-:W-:-:S07]  /*1030*/  ISETP.GE.U32.AND P4, PT, R8, R7, PT ;  /* 0x000000070800720c */ /* 0x000fce0003f86070 */
[----:B------:R-:W-:Y:S02]  /*1040*/  @!P2 IMAD.IADD R19, R19, 0x1, -R0 ;  /* 0x000000011313a824 */ /* 0x000fe400078e0a00 */
[----:B------:R-:W-:-:S03]  /*1050*/  @!P2 VIADD R9, R9, 0x1 ;  /* 0x000000010909a836 */ /* 0x000fc60000000000 */
[----:B------:R-:W-:Y:S01]  /*1060*/  ISETP.GE.U32.AND P5, PT, R19, R0, PT ;  /* 0x000000001300720c */ /* 0x000fe20003fa6070 */
[----:B------:R-:W-:Y:S01]  /*1070*/  @P4 VIADD R11, R11, 0x1 ;  /* 0x000000010b0b4836 */ /* 0x000fe20000000000 */
[-C--:B------:R-:W-:Y:S02]  /*1080*/  LOP3.LUT R0, R12, R7.reuse, RZ, 0x3c, !PT ;  /* 0x000000070c007212 */ /* 0x080fe400078e3cff */
[-C--:B------:R-:W-:Y:S02]  /*1090*/  @P4 IADD3 R8, R8, -R7.reuse, RZ ;  /* 0x8000000708084210 */ /* 0x080fe40007ffe0ff */
[----:B------:R-:W-:Y:S02]  /*10a0*/  ISETP.GE.AND P3, PT, R0, RZ, PT ;  /* 0x000000ff0000720c */ /* 0x000fe40003f66270 */
[----:B------:R-:W-:Y:S02]  /*10b0*/  ISETP.GE.U32.AND P2, PT, R8, R7, PT ;  /* 0x000000070800720c */ /* 0x000fe40003f46070 */
[----:B------:R-:W-:-:S03]  /*10c0*/  ISETP.NE.AND P4, PT, R7, RZ, PT ;  /* 0x000000ff0700720c */ /* 0x000fc60003f85270 */
[----:B------:R-:W-:-:S06]  /*10d0*/  @P5 VIADD R9, R9, 0x1 ;  /* 0x0000000109095836 */ /* 0x000fcc0000000000 */
[----:B------:R-:W-:Y:S02]  /*10e0*/  @!P3 IADD3 R9, -R9, RZ, RZ ;  /* 0x000000ff0909b210 */ /* 0x000fe40007ffe1ff */
[----:B------:R-:W-:Y:S02]  /*10f0*/  @P2 VIADD R11, R11, 0x1 ;  /* 0x000000010b0b2836 */ /* 0x000fe40000000000 */
[----:B------:R-:W-:-:S03]  /*1100*/  SEL R9, R10, R9, !P4 ;  /* 0x000000090a097207 */ /* 0x000fc60006000000 */
[----:B------:R-:W-:Y:S02]  /*1110*/  SEL R10, R10, R11, !P0 ;  /* 0x0000000b0a0a7207 */ /* 0x000fe40004000000 */
[----:B------:R-:W-:Y:S02]  /*1120*/  LEA.HI R9, R9, R9, RZ, 0x1 ;  /* 0x0000000909097211 */ /* 0x000fe400078f08ff */
[----:B------:R-:W-:Y:S02]  /*1130*/  IADD3 R4, P0, R4, UR4, RZ ;  /* 0x0000000404047c10 */ /* 0x000fe4000ff1e0ff */
[----:B------:R-:W-:Y:S02]  /*1140*/  SHF.R.U32.HI R10, RZ, 0x1, R10 ;  /* 0x00000001ff0a7819 */ /* 0x000fe4000001160a */
[----:B------:R-:W-:Y:S02]  /*1150*/  SHF.R.S32.HI R9, RZ, 0x1, R9 ;  /* 0x00000001ff097819 */ /* 0x000fe40000011409 */
[----:B------:R-:W-:-:S03]  /*1160*/  IADD3.X R5, R5, UR5, RZ, P0, !PT ;  /* 0x0000000505057c10 */ /* 0x000fc600087fe4ff */
[----:B------:R-:W-:-:S04]  /*1170*/  IMAD R9, R15, R10, R9 ;  /* 0x0000000a0f097224 */ /* 0x000fc800078e0209 */
[----:B------:R-:W-:-:S05]  /*1180*/  IMAD.WIDE R4, R9, 0x2, R4 ;  /* 0x0000000209047825 */ /* 0x000fca00078e0204 */
[----:B------:R-:W2:Y:S04]  /*1190*/  LDG.E.U16.CONSTANT R0, desc[UR8][R4.64] ;  /* 0x0000000804007981 */ /* 0x000ea8000c1e9500 */
[----:B--2---:R1:W-:Y:S01]  /*11a0*/  STL.U16 [R1+0x114], R0 ;  /* 0x0001140001007387 */ /* 0x0043e20000100400 */
[----:B------:R-:W-:Y:S05]  /*11b0*/  BRA `(.L_x_80) ;  /* 0x0000000000087947 */ /* 0x000fea0003800000 */
.L_x_79:
[----:B------:R-:W1:Y:S02]  /*11c0*/  I2F.BF16 R16, 0x80 ;  /* 0x0000008000107906 */ /* 0x000e640000202400 */
[----:B-1----:R-:W-:-:S07]  /*11d0*/  PRMT R16, R16, 0x5410, R16 ;  /* 0x0000541010107816 */ /* 0x002fce0000000010 */
.L_x_80:
        /* <DEDUP_REMOVED lines=13> */
.L_x_86:
        /* <DEDUP_REMOVED lines=14> */
[----:B------:R-:W-:Y:S01]  /*1390*/  IMAD R19, RZ, RZ, -UR4 ;  /* 0x80000004ff137e24 */ /* 0x000fe2000f8e02ff */
[----:B------:R-:W-:Y:S02]  /*13a0*/  ISETP.NE.U32.AND P2, PT, RZ, UR4, PT ;  /* 0x00000004ff007c0c */ /* 0x000fe4000bf45070 */
[----:B------:R-:W3:Y:S08]  /*13b0*/  I2F.U16.RP R10, UR4 ;  /* 0x00000004000a7d06 */ /* 0x000ef00008109000 */
[----:B---3--:R-:W3:Y:S02]  /*13c0*/  MUFU.RCP R10, R10 ;  /* 0x0000000a000a7308 */ /* 0x008ee40000001000 */
[----:B---3--:R-:W-:-:S06]  /*13d0*/  VIADD R2, R10, 0xffffffe ;  /* 0x0ffffffe0a027836 */ /* 0x008fcc0000000000 */
[----:B------:R3:W4:Y:S02]  /*13e0*/  F2I.FTZ.U32.TRUNC.NTZ R3, R2 ;  /* 0x0000000200037305 */ /* 0x000724000021f000 */
[----:B---3--:R-:W-:Y:S01]  /*13f0*/  HFMA2.MMA R2, -RZ, RZ, 0, 0 ;  /* 0x00000000ff027435 */ /* 0x008fe200000001ff */
[----:B----4-:R-:W-:-:S09]  /*1400*/  IMAD R19, R19, R3, RZ ;  /* 0x0000000313137224 */ /* 0x010fd200078e02ff */
        /* <DEDUP_REMOVED lines=16> */
[----:B------:R-:W-:-:S04]  /*1510*/  @!P0 SEL R2, R2, R20, !P2 ;  /* 0x0000001402028207 */ /* 0x000fc80005000000 */
[----:B------:R-:W-:Y:S01]  /*1520*/  @!P0 IADD3 R22, R1, R2, RZ ;  /* 0x0000000201168210 */ /* 0x000fe20007ffe0ff */
[----:B------:R-:W-:Y:S02]  /*1530*/  IMAD R11, R11, 0x4, R18 ;  /* 0x000000040b0b7824 */ /* 0x000fe400078e0212 */
[----:B------:R-:W-:Y:S01]  /*1540*/  @!P0 IMAD R2, R2, 0x2, R13 ;  /* 0x0000000202028824 */ /* 0x000fe200078e020d */
[----:B--2---:R2:W-:Y:S04]  /*1550*/  @!P1 STL.128 [R1+0x100], R4 ;  /* 0x0001000401009387 */ /* 0x0045e80000100c00 */
[----:B------:R-:W3:Y:S04]  /*1560*/  @!P0 LDL.U8 R3, [R22+0x114] ;  /* 0x0001140016038983 */ /* 0x000ee80000100000 */
[----:B------:R-:W4:Y:S04]  /*1570*/  LDL R11, [R11] ;  /* 0x000000000b0b7983 */ /* 0x000f280000100800 */
[----:B01----:R0:W5:Y:S01]  /*1580*/  @!P0 LDL.U16 R0, [R2] ;  /* 0x0000000002008983 */ /* 0x0031620000100400 */
[----:B------:R-:W-:Y:S01]  /*1590*/  HFMA2.MMA R20, -RZ, RZ, 14, 0 ;  /* 0x4b000000ff147435 */ /* 0x000fe200000001ff */
[----:B------:R-:W-:-:S02]  /*15a0*/  ISETP.NE.AND P1, PT, R14, RZ, PT ;  /* 0x000000ff0e00720c */ /* 0x000fc40003f25270 */
[----:B---3--:R-:W-:-:S07]  /*15b0*/  @!P0 I2FP.F32.U32 R3, R3 ;  /* 0x0000000300038245 */ /* 0x008fce0000201000 */
[C-C-:B----4-:R-:W-:Y:S01]  /*15c0*/  PRMT R19, R11.reuse, 0x7650, R20.reuse ;  /* 0x000076500b137816 */ /* 0x150fe20000000014 */
[----:B------:R-:W1:Y:S01]  /*15d0*/  @!P0 F2I.FTZ.TRUNC.NTZ R3, R3 ;  /* 0x0000000300038305 */ /* 0x000e62000021f100 */
[C-C-:B--2---:R-:W-:Y:S02]  /*15e0*/  PRMT R4, R11.reuse, 0x7652, R20.reuse ;  /* 0x000076520b047816 */ /* 0x144fe40000000014 */
[--C-:B------:R-:W-:Y:S01]  /*15f0*/  PRMT R5, R11, 0x7651, R20.reuse ;  /* 0x000076510b057816 */ /* 0x100fe20000000014 */
[----:B------:R-:W-:Y:S01]  /*1600*/  FADD.FTZ R7, R19, -8388608 ;  /* 0xcb00000013077421 */ /* 0x000fe20000010000 */
[----:B------:R-:W-:Y:S01]  /*1610*/  PRMT R20, R11, 0x7653, R20 ;  /* 0x000076530b147816 */ /* 0x000fe20000000014 */
[----:B------:R-:W-:Y:S02]  /*1620*/  FADD.FTZ R4, R4, -8388608 ;  /* 0xcb00000004047421 */ /* 0x000fe40000010000 */
[----:B------:R-:W-:Y:S02]  /*1630*/  FADD.FTZ R5, R5, -8388608 ;  /* 0xcb00000005057421 */ /* 0x000fe40000010000 */
[----:B------:R-:W-:Y:S01]  /*1640*/  FADD.FTZ R20, R20, -8388608 ;  /* 0xcb00000014147421 */ /* 0x000fe20000010000 */
[----:B------:R-:W-:Y:S01]  /*1650*/  PRMT R7, R7, 0x7632, R4 ;  /* 0x0000763207077816 */ /* 0x000fe20000000004 */
[----:B-1----:R1:W2:Y:S03]  /*1660*/  @!P0 I2F.BF16 R10, R3 ;  /* 0x00000003000a8306 */ /* 0x0022a60000202400 */
[----:B-1----:R-:W-:-:S02]  /*1670*/  PRMT R3, R5, 0x7632, R20 ;  /* 0x0000763205037816 */ /* 0x002fc40000000014 */
[----:B--2---:R-:W-:Y:S01]  /*1680*/  @!P0 PRMT R16, R10, 0x5410, R10 ;  /* 0x000054100a108816 */ /* 0x004fe2000000000a */
[----:B0-----:R-:W-:Y:S06]  /*1690*/  @!P1 BRA `(.L_x_83) ;  /* 0x0000000800349947 */ /* 0x001fec0003800000 */
[----:B------:R-:W-:Y:S02]  /*16a0*/  VIADD R2, R14, 0xffffffff ;  /* 0xffffffff0e027836 */ /* 0x000fe40000000000 */
[----:B------:R-:W-:-:S03]  /*16b0*/  IMAD.MOV.U32 R6, RZ, RZ, RZ ;  /* 0x000000ffff067224 */ /* 0x000fc600078e00ff */
[----:B------:R-:W-:-:S13]  /*16c0*/  ISETP.GE.U32.AND P0, PT, R2, 0x3, PT ;  /* 0x000000030200780c */ /* 0x000fda0003f06070 */
[----:B------:R-:W-:Y:S05]  /*16d0*/  @!P0 BRA `(.L_x_84) ;  /* 0x0000000400348947 */ /* 0x000fea0003800000 */
[----:B------:R-:W0:Y:S01]  /*16e0*/  S2R R5, SR_CgaCtaId ;  /* 0x0000000000057919 */ /* 0x000e220000008800 */
[C---:B------:R-:W-:Y:S01]  /*16f0*/  LOP3.LUT R11, R14.reuse, 0x3, RZ, 0xc0, !PT ;  /* 0x000000030e0b7812 */ /* 0x040fe200078ec0ff */
[----:B------:R-:W-:Y:S01]  /*1700*/  IMAD.MOV.U32 R2, RZ, RZ, R1 ;  /* 0x000000ffff027224 */ /* 0x000fe200078e0001 */
[----:B------:R-:W-:Y:S02]  /*1710*/  MOV R10, 0x400 ;  /* 0x00000400000a7802 */ /* 0x000fe40000000f00 */
[----:B------:R-:W-:Y:S01]  /*1720*/  ISETP.NE.AND P0, PT, R21, RZ, PT ;  /* 0x000000ff1500720c */ /* 0x000fe20003f05270 */
[----:B------:R-:W-:Y:S01]  /*1730*/  IMAD.IADD R11, R14, 0x1, -R11 ;  /* 0x000000010e0b7824 */ /* 0x000fe200078e0a0b */
[----:B------:R-:W-:Y:S02]  /*1740*/  MOV R6, RZ ;  /* 0x000000ff00067202 */ /* 0x000fe40000000f00 */
[----:B0-----:R-:W-:-:S09]  /*1750*/  LEA R10, R5, R10, 0x18 ;  /* 0x0000000a050a7211 */ /* 0x001fd200078ec0ff */
.L_x_85:
[----:B------:R-:W2:Y:S01]  /*1760*/  @P0 LDL R24, [R2] ;  /* 0x0000000002180983 */ /* 0x000ea20000100800 */
[----:B------:R-:W-:Y:S01]  /*1770*/  IMAD R25, R6, UR5, RZ ;  /* 0x0000000506197c24 */ /* 0x000fe2000f8e02ff */
[----:B------:R-:W-:Y:S01]  /*1780*/  HFMA2.MMA.BF16_V2 R19, R7, 1, 1, -R16 ;  /* 0x3f803f8007137835 */ /* 0x000fe20000300010 */
[----:B------:R-:W-:-:S03]  /*1790*/  HADD2.BF16_V2 R20, R3, -R16 ;  /* 0x8000001003147230 */ /* 0x000fc60000200000 */
[----:B------:R-:W-:Y:S01]  /*17a0*/  SHF.R.U32.HI R4, RZ, 0x1, R25 ;  /* 0x00000001ff047819 */ /* 0x000fe20000011619 */
[----:B-----5:R-:W-:-:S03]  /*17b0*/  HMUL2.BF16_V2 R20, R20, R0.H0_H0 ;  /* 0x2000000014147232 */ /* 0x020fc60000200000 */
[----:B------:R-:W-:Y:S02]  /*17c0*/  LEA R5, R21, R4, 0x1 ;  /* 0x0000000415057211 */ /* 0x000fe400078e08ff */
[----:B------:R-:W-:-:S03]  /*17d0*/  HMUL2.BF16_V2 R19, R19, R0.H0_H0 ;  /* 0x2000000013137232 */ /* 0x000fc60000200000 */
[----:B------:R-:W-:-:S06]  /*17e0*/  IMAD R5, R5, 0x4, R10 ;  /* 0x0000000405057824 */ /* 0x000fcc00078e020a */
[----:B------:R-:W0:Y:S02]  /*17f0*/  LDS.64 R4, [R5] ;  /* 0x0000000005047984 */ /* 0x000e240000000a00 */
[----:B0-----:R-:W-:-:S10]  /*1800*/  HFMA2.MMA.BF16_V2 R4, R19, R4, RZ ;  /* 0x0000000413047235 */ /* 0x001fd400002000ff */
[----:B------:R-:W-:-:S05]  /*1810*/  HFMA2.BF16_V2 R4, R20, R5, R4 ;  /* 0x0000000514047231 */ /* 0x000fca0000200004 */
[C---:B------:R-:W-:Y:S01]  /*1820*/  PRMT R22, R4.reuse, 0x7632, R22 ;  /* 0x0000763204167816 */ /* 0x040fe20000000016 */
[----:B------:R-:W-:-:S03]  /*1830*/  IMAD.U32 R4, R4, 0x10000, RZ ;  /* 0x0001000004047824 */ /* 0x000fc600078e00ff */
[----:B------:R-:W-:Y:S02]  /*1840*/  SHF.L.U32 R23, R22, 0x10, RZ ;  /* 0x0000001016177819 */ /* 0x000fe400000006ff */
[----:B------:R-:W3:Y:S03]  /*1850*/  @P0 LDL R22, [R2+0x4] ;  /* 0x0000040002160983 */ /* 0x000ee60000100800 */
[----:B------:R-:W-:Y:S02]  /*1860*/  FADD.FTZ R5, R4, R23 ;  /* 0x0000001704057221 */ /* 0x000fe40000010000 */
[----:B------:R-:W4:Y:S04]  /*1870*/  @P0 LDL R23, [R2+0xc] ;  /* 0x00000c0002170983 */ /* 0x000f280000100800 */
[----:B------:R-:W4:Y:S01]  /*1880*/  @P0 LDL R4, [R2+0x8] ;  /* 0x0000080002040983 */ /* 0x000f220000100800 */
[----:B------:R-:W-:-:S02]  /*1890*/  VIADD R25, R25, UR5 ;  /* 0x0000000519197c36 */ /* 0x000fc40008000000 */
[----:B--2---:R-:W-:-:S03]  /*18a0*/  @P0 FADD.FTZ R5, R5, R24 ;  /* 0x0000001805050221 */ /* 0x004fc60000010000 */
        /* <DEDUP_REMOVED lines=12> */
[----:B------:R-:W-:-:S05]  /*1970*/  SHF.R.U32.HI R26, RZ, 0x1, R25 ;  /* 0x00000001ff1a7819 */ /* 0x000fca0000011619 */
[----:B------:R-:W-:-:S04]  /*1980*/  IMAD R29, R21, 0x2, R26 ;  /* 0x00000002151d7824 */ /* 0x000fc800078e021a */
[----:B------:R-:W-:-:S05]  /*1990*/  IMAD R29, R29, 0x4, R10 ;  /* 0x000000041d1d7824 */ /* 0x000fca00078e020a */
[----:B------:R-:W0:Y:S04]  /*19a0*/  LDS R24, [R29] ;  /* 0x000000001d187984 */ /* 0x000e280000000800 */
[----:B------:R-:W1:Y:S01]  /*19b0*/  LDS R26, [R29+0x4] ;  /* 0x000004001d1a7984 */ /* 0x000e620000000800 */
[----:B------:R-:W-:Y:S01]  /*19c0*/  IADD3 R25, R25, UR5, RZ ;  /* 0x0000000519197c10 */ /* 0x000fe2000fffe0ff */
[----:B0-----:R-:W-:-:S10]  /*19d0*/  HFMA2.MMA.BF16_V2 R24, R19, R24, RZ ;  /* 0x0000001813187235 */ /* 0x001fd400002000ff */
[----:B-1----:R-:W-:Y:S01]  /*19e0*/  HFMA2.BF16_V2 R24, R20, R26, R24 ;  /* 0x0000001a14187231 */ /* 0x002fe20000200018 */
[----:B------:R-:W-:-:S05]  /*19f0*/  SHF.R.U32.HI R26, RZ, 0x1, R25 ;  /* 0x00000001ff1a7819 */ /* 0x000fca0000011619 */
[----:B------:R-:W-:-:S04]  /*1a00*/  IMAD R25, R21, 0x2, R26 ;  /* 0x0000000215197824 */ /* 0x000fc800078e021a */
[----:B------:R-:W-:-:S05]  /*1a10*/  IMAD R26, R25, 0x4, R10 ;  /* 0x00000004191a7824 */ /* 0x000fca00078e020a */
[----:B------:R-:W0:Y:S04]  /*1a20*/  LDS R28, [R26] ;  /* 0x000000001a1c7984 */ /* 0x000e280000000800 */
[----:B------:R-:W1:Y:S01]  /*1a30*/  LDS R25, [R26+0x4] ;  /* 0x000004001a197984 */ /* 0x000e620000000800 */
[----:B------:R-:W-:-:S05]  /*1a40*/  VIADD R11, R11, 0xfffffffc ;  /* 0xfffffffc0b0b7836 */ /* 0x000fca0000000000 */
[----:B------:R-:W-:Y:S01]  /*1a50*/  ISETP.NE.AND P1, PT, R11, RZ, PT ;  /* 0x000000ff0b00720c */ /* 0x000fe20003f25270 */
[----:B0-----:R-:W-:-:S10]  /*1a60*/  HFMA2.MMA.BF16_V2 R19, R19, R28, RZ ;  /* 0x0000001c13137235 */ /* 0x001fd400002000ff */
[----:B-1----:R-:W-:-:S05]  /*1a70*/  HFMA2.BF16_V2 R19, R20, R25, R19 ;  /* 0x0000001914137231 */ /* 0x002fca0000200013 */
        /* <DEDUP_REMOVED lines=8> */
[----:B------:R-:W-:Y:S01]  /*1b00*/  FADD.FTZ R25, R24, R25 ;  /* 0x0000001918197221 */ /* 0x000fe20000010000 */
[----:B----4-:R-:W-:-:S03]  /*1b10*/  @P0 FADD.FTZ R19, R19, R23 ;  /* 0x0000001713130221 */ /* 0x010fc60000010000 */
        /* <DEDUP_REMOVED lines=9> */
.L_x_84:
        /* <DEDUP_REMOVED lines=12> */
[----:B------:R-:W-:-:S05]  /*1c70*/  ISETP.NE.AND P0, PT, R19, 0x1, PT ;  /* 0x000000011300780c */ /* 0x000fca0003f05270 */
[-C--:B-----5:R-:W-:Y:S02]  /*1c80*/  HMUL2.BF16_V2 R3, R7, R0.reuse.H0_H0 ;  /* 0x2000000007037232 */ /* 0x0a0fe40000200000 */
[----:B------:R-:W-:Y:S01]  /*1c90*/  HMUL2.BF16_V2 R7, R20, R0.H0_H0 ;  /* 0x2000000014077232 */ /* 0x000fe20000200000 */
[----:B0-----:R-:W-:Y:S02]  /*1ca0*/  LEA R6, R5, R6, 0x18 ;  /* 0x0000000605067211 */ /* 0x001fe400078ec0ff */
[----:B------:R-:W-:-:S05]  /*1cb0*/  LEA R5, R21, R4, 0x1 ;  /* 0x0000000415057211 */ /* 0x000fca00078e08ff */
        /* <DEDUP_REMOVED lines=11> */
[----:B0-----:R-:W2:Y:S01]  /*1d70*/  @P1 LDL R4, [R2+0x4] ;  /* 0x0000040002041983 */ /* 0x001ea20000100800 */
[----:B------:R-:W-:Y:S01]  /*1d80*/  VIADD R10, R10, UR5 ;  /* 0x000000050a0a7c36 */ /* 0x000fe20008000000 */
[----:B------:R-:W-:-:S04]  /*1d90*/  ISETP.NE.AND P0, PT, R19, 0x2, PT ;  /* 0x000000021300780c */ /* 0x000fc80003f05270 */
[----:B------:R-:W-:-:S05]  /*1da0*/  SHF.R.U32.HI R20, RZ, 0x1, R10 ;  /* 0x00000001ff147819 */ /* 0x000fca000001160a */
        /* <DEDUP_REMOVED lines=18> */
[----:B------:R-:W0:Y:S04]  /*1ed0*/  LDS R6, [R5] ;  /* 0x0000000005067984 */ /* 0x000e280000000800 */
[----:B------:R-:W3:Y:S01]  /*1ee0*/  LDS R10, [R5+0x4] ;  /* 0x00000400050a7984 */ /* 0x000ee20000000800 */
[----:B0-----:R-:W-:-:S10]  /*1ef0*/  HFMA2.MMA.BF16_V2 R3, R3, R6, RZ ;  /* 0x0000000603037235 */ /* 0x001fd400002000ff */
[----:B---3--:R-:W-:-:S05]  /*1f00*/  HFMA2.BF16_V2 R3, R7, R10, R3 ;  /* 0x0000000a07037231 */ /* 0x008fca0000200003 */
[C---:B------:R-:W-:Y:S02]  /*1f10*/  PRMT R6, R3.reuse, 0x7632, R6 ;  /* 0x0000763203067816 */ /* 0x040fe40000000006 */
[----:B------:R-:W-:-:S03]  /*1f20*/  SHF.L.U32 R3, R3, 0x10, RZ ;  /* 0x0000001003037819 */ /* 0x000fc600000006ff */
[----:B------:R-:W-:-:S04]  /*1f30*/  IMAD.U32 R6, R6, 0x10000, RZ ;  /* 0x0001000006067824 */ /* 0x000fc800078e00ff */
[----:B------:R-:W-:-:S04]  /*1f40*/  FADD.FTZ R3, R3, R6 ;  /* 0x0000000603037221 */ /* 0x000fc80000010000 */
[----:B--2---:R-:W-:-:S05]  /*1f50*/  @P1 FADD.FTZ R3, R3, R4 ;  /* 0x0000000403031221 */ /* 0x004fca0000010000 */
[----:B------:R2:W-:Y:S02]  /*1f60*/  STL [R2+0x8], R3 ;  /* 0x0000080302007387 */ /* 0x0005e40000100800 */
.L_x_83:
[----:B------:R-:W-:Y:S01]  /*1f70*/  USHF.R.U32.HI UR4, URZ, 0x2, UR5 ;  /* 0x000000023f047899 */ /* 0x000fe20008011605 */
[----:B------:R-:W-:-:S05]  /*1f80*/  VIADD R21, R21, 0x1 ;  /* 0x0000000115157836 */ /* 0x000fca0000000000 */
[----:B------:R-:W-:-:S13]  /*1f90*/  ISETP.GE.U32.AND P0, PT, R21, UR4, PT ;  /* 0x0000000415007c0c */ /* 0x000fda000bf06070 */
[----:B------:R-:W-:Y:S05]  /*1fa0*/  @!P0 BRA `(.L_x_86) ;  /* 0xfffffff000c08947 */ /* 0x000fea000383ffff */
[----:B------:R-:W-:Y:S05]  /*1fb0*/  BRA `(.L_x_81) ;  /* 0x0000000c002c7947 */ /* 0x000fea0003800000 */
.L_x_82:
[----:B------:R-:W-:-:S07]  /*1fc0*/  MOV R21, RZ ;  /* 0x000000ff00157202 */ /* 0x000fce0000000f00 */
.L_x_90:
        /* <DEDUP_REMOVED lines=17> */
[----:B------:R-:W3:Y:S08]  /*20e0*/  I2F.U16.RP R19, UR4 ;  /* 0x0000000400137d06 */ /* 0x000ef00008109000 */
[----:B---3--:R-:W3:Y:S02]  /*20f0*/  MUFU.RCP R19, R19 ;  /* 0x0000001300137308 */ /* 0x008ee40000001000 */
[----:B---3--:R-:W-:-:S06]  /*2100*/  VIADD R20, R19, 0xffffffe ;  /* 0x0ffffffe13147836 */ /* 0x008fcc0000000000 */
[----:B------:R-:W3:Y:S02]  /*2110*/  F2I.FTZ.U32.TRUNC.NTZ R3, R20 ;  /* 0x0000001400037305 */ /* 0x000ee4000021f000 */
[----:B---3--:R-:W-:-:S04]  /*2120*/  IMAD R23, R23, R3, RZ ;  /* 0x0000000317177224 */ /* 0x008fc800078e02ff */
        /* <DEDUP_REMOVED lines=16> */
[----:B------:R-:W3:Y:S04]  /*2230*/  LDL R3, [R3] ;  /* 0x0000000003037983 */ /* 0x000ee80000100800 */
[----:B------:R-:W-:-:S05]  /*2240*/  @P2 IADD3 R2, R2, 0x1, RZ ;  /* 0x0000000102022810 */ /* 0x000fca0007ffe0ff */
[----:B------:R-:W-:-:S05]  /*2250*/  @P5 VIADD R2, R2, 0x1 ;  /* 0x0000000102025836 */ /* 0x000fca0000000000 */
[----:B------:R-:W-:Y:S01]  /*2260*/  @!P0 SEL R2, R10, R2, !P1 ;  /* 0x000000020a028207 */ /* 0x000fe20004800000 */
[----:B------:R-:W-:-:S04]  /*2270*/  HFMA2.MMA R20, -RZ, RZ, 14, 0 ;  /* 0x4b000000ff147435 */ /* 0x000fc800000001ff */
[----:B------:R-:W-:-:S05]  /*2280*/  @!P0 IMAD R2, R2, 0x2, R13 ;  /* 0x0000000202028824 */ /* 0x000fca00078e020d */
[----:B01----:R0:W5:Y:S01]  /*2290*/  @!P0 LDL.U16 R0, [R2] ;  /* 0x0000000002008983 */ /* 0x0031620000100400 */
[----:B------:R-:W-:Y:S02]  /*22a0*/  ISETP.NE.AND P0, PT, R14, RZ, PT ;  /* 0x000000ff0e00720c */ /* 0x000fe40003f05270 */
[C-C-:B---3--:R-:W-:Y:S02]  /*22b0*/  PRMT R10, R3.reuse, 0x7650, R20.reuse ;  /* 0x00007650030a7816 */ /* 0x148fe40000000014 */
[C-C-:B------:R-:W-:Y:S02]  /*22c0*/  PRMT R11, R3.reuse, 0x7652, R20.reuse ;  /* 0x00007652030b7816 */ /* 0x140fe40000000014 */
[C-C-:B------:R-:W-:Y:S02]  /*22d0*/  PRMT R19, R3.reuse, 0x7651, R20.reuse ;  /* 0x0000765103137816 */ /* 0x140fe40000000014 */
[----:B------:R-:W-:Y:S01]  /*22e0*/  PRMT R20, R3, 0x7653, R20 ;  /* 0x0000765303147816 */ /* 0x000fe20000000014 */
[----:B------:R-:W-:Y:S01]  /*22f0*/  FADD.FTZ R3, R10, -8388608 ;  /* 0xcb0000000a037421 */ /* 0x000fe20000010000 */
[----:B--2---:R-:W-:Y:S01]  /*2300*/  FADD.FTZ R4, R11, -8388608 ;  /* 0xcb0000000b047421 */ /* 0x004fe20000010000 */
[----:B------:R-:W-:-:S02]  /*2310*/  FADD.FTZ R7, R19, -8388608 ;  /* 0xcb00000013077421 */ /* 0x000fc40000010000 */
[----:B------:R-:W-:Y:S02]  /*2320*/  FADD.FTZ R20, R20, -8388608 ;  /* 0xcb00000014147421 */ /* 0x000fe40000010000 */
[----:B------:R-:W-:-:S03]  /*2330*/  PRMT R3, R3, 0x7632, R4 ;  /* 0x0000763203037816 */ /* 0x000fc60000000004 */
[----:B------:R-:W-:Y:S01]  /*2340*/  PRMT R7, R7, 0x7632, R20 ;  /* 0x0000763207077816 */ /* 0x000fe20000000014 */
        /* <DEDUP_REMOVED lines=13> */
.L_x_89:
        /* <DEDUP_REMOVED lines=69> */
.L_x_88:
        /* <DEDUP_REMOVED lines=60> */
.L_x_87:
[----:B------:R-:W-:Y:S01]  /*2c30*/  USHF.R.U32.HI UR4, URZ, 0x2, UR5 ;  /* 0x000000023f047899 */ /* 0x000fe20008011605 */
[----:B------:R-:W-:-:S05]  /*2c40*/  VIADD R21, R21, 0x1 ;  /* 0x0000000115157836 */ /* 0x000fca0000000000 */
[----:B------:R-:W-:-:S13]  /*2c50*/  ISETP.GE.U32.AND P0, PT, R21, UR4, PT ;  /* 0x0000000415007c0c */ /* 0x000fda000bf06070 */
[----:B------:R-:W-:Y:S05]  /*2c60*/  @!P0 BRA `(.L_x_90) ;  /* 0xfffffff000d88947 */ /* 0x000fea000383ffff */
.L_x_81:
[----:B------:R-:W-:-:S13]  /*2c70*/  ISETP.NE.AND P0, PT, R14, RZ, PT ;  /* 0x000000ff0e00720c */ /* 0x000fda0003f05270 */
[----:B------:R-:W-:Y:S05]  /*2c80*/  @!P0 EXIT ;  /* 0x000000000000894d */ /* 0x000fea0003800000 */
[C---:B01---5:R-:W-:Y:S02]  /*2c90*/  IADD3 R0, R14.reuse, -0x1, RZ ;  /* 0xffffffff0e007810 */ /* 0x063fe40007ffe0ff */
        /* <DEDUP_REMOVED lines=8> */
.L_x_100:
[----:B------:R-:W0:Y:S01]  /*2d20*/  LDC.64 R4, c[0x0][0x240] ;  /* 0x00009000ff047b82 */ /* 0x000e220000000a00 */
        /* <DEDUP_REMOVED lines=26> */
.L_x_93:
[----:B-----5:R-:W-:-:S05]  /*2ed0*/  HADD2.BF16_V2 R16, R23, R18.H0_H0 ;  /* 0x2000001217107230 */ /* 0x020fca0000200000 */
[----:B------:R-:W-:-:S05]  /*2ee0*/  PRMT R19, R23, R20, R16 ;  /* 0x0000001417137216 */ /* 0x000fca0000000010 */
[----:B------:R-:W2:Y:S02]  /*2ef0*/  ATOM.E.CAS.STRONG.GPU PT, R16, [R12], R23, R19 ;  /* 0x000000170c10738b */ /* 0x000ea400001ee113 */
[----:B--2---:R-:W-:Y:S01]  /*2f00*/  ISETP.NE.U32.AND P1, PT, R16, R23, PT ;  /* 0x000000171000720c */ /* 0x004fe20003f25070 */
[----:B------:R-:W-:-:S12]  /*2f10*/  IMAD.MOV.U32 R23, RZ, RZ, R16 ;  /* 0x000000ffff177224 */ /* 0x000fd800078e0010 */
[----:B------:R-:W-:Y:S05]  /*2f20*/  @P1 BRA `(.L_x_93) ;  /* 0xfffffffc00e81947 */ /* 0x000fea000383ffff */
[----:B------:R-:W-:Y:S05]  /*2f30*/  BSYNC B0 ;  /* 0x0000000000007941 */ /* 0x000fea0003800000 */
.L_x_92:
        /* <DEDUP_REMOVED lines=9> */
[----:B------:R-:W-:Y:S02]  /*2fd0*/  IMAD R11, R12, UR4, R15 ;  /* 0x000000040c0b7c24 */ /* 0x000fe4000f8e020f */
[----:B--2---:R-:W-:Y:S02]  /*2fe0*/  @P0 FMUL.FTZ R21, R10, R19 ;  /* 0x000000130a150220 */ /* 0x004fe40000410000 */
[----:B------:R-:W-:-:S03]  /*2ff0*/  IMAD.WIDE.U32 R10, R11, 0x2, R2 ;  /* 0x000000020b0a7825 */ /* 0x000fc600078e0002 */
[----:B------:R0:W-:Y:S04]  /*3000*/  @P0 STL [R8+0x4], R21 ;  /* 0x0000041508000387 */ /* 0x0001e80000100800 */
[----:B------:R-:W2:Y:S01]  /*3010*/  @!P0 LDL R21, [R8+0x4] ;  /* 0x0000040008158983 */ /* 0x000ea20000100800 */
[C---:B------:R-:W-:Y:S01]  /*3020*/  LOP3.LUT R12, R10.reuse, 0xfffffffd, RZ, 0xc0, !PT ;  /* 0xfffffffd0a0c7812 */ /* 0x040fe200078ec0ff */
[----:B------:R-:W-:Y:S01]  /*3030*/  IMAD.MOV.U32 R13, RZ, RZ, R11 ;  /* 0x000000ffff0d7224 */ /* 0x000fe200078e000b */
[----:B------:R-:W-:Y:S01]  /*3040*/  LOP3.LUT R16, R10, 0x2, RZ, 0xc0, !PT ;  /* 0x000000020a107812 */ /* 0x000fe200078ec0ff */
[----:B------:R-:W-:Y:S03]  /*3050*/  BSSY B0, `(.L_x_94) ;  /* 0x000000b000007945 */ /* 0x000fe60003800000 */
[----:B------:R0:W5:Y:S01]  /*3060*/  LD.E R23, desc[UR8][R12.64] ;  /* 0x000000080c177980 */ /* 0x000162000c101900 */
[----:B------:R-:W-:-:S04]  /*3070*/  ISETP.EQ.U32.AND P1, PT, R16, RZ, PT ;  /* 0x000000ff1000720c */ /* 0x000fc80003f22070 */
[----:B------:R-:W-:Y:S02]  /*3080*/  SEL R20, R6, 0x7610, P1 ;  /* 0x0000761006147807 */ /* 0x000fe40000800000 */
[----:B0-2---:R-:W-:-:S07]  /*3090*/  F2FP.BF16.F32.PACK_AB R18, RZ, R21 ;  /* 0x00000015ff12723e */ /* 0x005fce00000010ff */
.L_x_95:
[----:B-----5:R-:W-:-:S05]  /*30a0*/  HADD2.BF16_V2 R16, R23, R18.H0_H0 ;  /* 0x2000001217107230 */ /* 0x020fca0000200000 */
[----:B------:R-:W-:-:S05]  /*30b0*/  PRMT R19, R23, R20, R16 ;  /* 0x0000001417137216 */ /* 0x000fca0000000010 */
[----:B------:R-:W2:Y:S02]  /*30c0*/  ATOM.E.CAS.STRONG.GPU PT, R16, [R12], R23, R19 ;  /* 0x000000170c10738b */ /* 0x000ea400001ee113 */
[----:B--2---:R-:W-:Y:S01]  /*30d0*/  ISETP.NE.U32.AND P1, PT, R16, R23, PT ;  /* 0x000000171000720c */ /* 0x004fe20003f25070 */
[----:B------:R-:W-:-:S12]  /*30e0*/  IMAD.MOV.U32 R23, RZ, RZ, R16 ;  /* 0x000000ffff177224 */ /* 0x000fd800078e0010 */
[----:B------:R-:W-:Y:S05]  /*30f0*/  @P1 BRA `(.L_x_95) ;  /* 0xfffffffc00e81947 */ /* 0x000fea000383ffff */
[----:B------:R-:W-:Y:S05]  /*3100*/  BSYNC B0 ;  /* 0x0000000000007941 */ /* 0x000fea0003800000 */
.L_x_94:
        /* <DEDUP_REMOVED lines=22> */
.L_x_97:
[----:B-----5:R-:W-:-:S05]  /*3270*/  HADD2.BF16_V2 R16, R23, R18.H0_H0 ;  /* 0x2000001217107230 */ /* 0x020fca0000200000 */
[----:B------:R-:W-:-:S05]  /*3280*/  PRMT R19, R23, R20, R16 ;  /* 0x0000001417137216 */ /* 0x000fca0000000010 */
[----:B------:R-:W2:Y:S02]  /*3290*/  ATOM.E.CAS.STRONG.GPU PT, R16, [R12], R23, R19 ;  /* 0x000000170c10738b */ /* 0x000ea400001ee113 */
[----:B--2---:R-:W-:Y:S01]  /*32a0*/  ISETP.NE.U32.AND P1, PT, R16, R23, PT ;  /* 0x000000171000720c */ /* 0x004fe20003f25070 */
[----:B------:R-:W-:-:S12]  /*32b0*/  IMAD.MOV.U32 R23, RZ, RZ, R16 ;  /* 0x000000ffff177224 */ /* 0x000fd800078e0010 */
[----:B------:R-:W-:Y:S05]  /*32c0*/  @P1 BRA `(.L_x_97) ;  /* 0xfffffffc00e81947 */ /* 0x000fea000383ffff */
[----:B------:R-:W-:Y:S05]  /*32d0*/  BSYNC B0 ;  /* 0x0000000000007941 */ /* 0x000fea0003800000 */
.L_x_96:
        /* <DEDUP_REMOVED lines=22> */
.L_x_99:
[----:B-----5:R-:W-:-:S05]  /*3440*/  HADD2.BF16_V2 R6, R13, R10.H0_H0 ;  /* 0x2000000a0d067230 */ /* 0x020fca0000200000 */
[----:B------:R-:W-:-:S05]  /*3450*/  PRMT R9, R13, R11, R6 ;  /* 0x0000000b0d097216 */ /* 0x000fca0000000006 */
[----:B------:R-:W2:Y:S02]  /*3460*/  ATOM.E.CAS.STRONG.GPU PT, R6, [R4], R13, R9 ;  /* 0x0000000d0406738b */ /* 0x000ea400001ee109 */
[----:B--2---:R-:W-:Y:S01]  /*3470*/  ISETP.NE.U32.AND P1, PT, R6, R13, PT ;  /* 0x0000000d0600720c */ /* 0x004fe20003f25070 */
[----:B------:R-:W-:-:S12]  /*3480*/  IMAD.MOV.U32 R13, RZ, RZ, R6 ;  /* 0x000000ffff0d7224 */ /* 0x000fd800078e0006 */
[----:B------:R-:W-:Y:S05]  /*3490*/  @P1 BRA `(.L_x_99) ;  /* 0xfffffffc00e81947 */ /* 0x000fea000383ffff */
[----:B------:R-:W-:Y:S05]  /*34a0*/  BSYNC B0 ;  /* 0x0000000000007941 */ /* 0x000fea0003800000 */
.L_x_98:
[----:B------:R-:W-:Y:S01]  /*34b0*/  IADD3 R14, R14, -0x4, RZ ;  /* 0xfffffffc0e0e7810 */ /* 0x000fe20007ffe0ff */
[----:B------:R-:W-:-:S03]  /*34c0*/  VIADD R0, R0, 0x4 ;  /* 0x0000000400007836 */ /* 0x000fc60000000000 */
[----:B------:R-:W-:-:S13]  /*34d0*/  ISETP.NE.AND P1, PT, R14, RZ, PT ;  /* 0x000000ff0e00720c */ /* 0x000fda0003f25270 */
[----:B------:R-:W-:Y:S05]  /*34e0*/  @P1 BRA `(.L_x_100) ;  /* 0xfffffff8000c1947 */ /* 0x000fea000383ffff */
.L_x_91:
[----:B------:R-:W-:-:S13]  /*34f0*/  ISETP.NE.AND P0, PT, R7, RZ, PT ;  /* 0x000000ff0700720c */ /* 0x000fda0003f05270 */
[----:B------:R-:W-:Y:S05]  /*3500*/  @!P0 EXIT ;  /* 0x000000000000894d */ /* 0x000fea0003800000 */
[----:B------:R-:W-:Y:S01]  /*3510*/  ULDC.S8 UR4, c[0x0][0x273] ;  /* 0x00009cc000047ab9 */ /* 0x000fe20000000200 */
[----:B--2---:R-:W-:Y:S01]  /*3520*/  IMAD R2, R0, 0x4, R1 ;  /* 0x0000000400027824 */ /* 0x004fe200078e0201 */
[----:B------:R-:W-:Y:S01]  /*3530*/  ISETP.NE.AND P1, PT, RZ, UR4, PT ;  /* 0x00000004ff007c0c */ /* 0x000fe2000bf25270 */
[----:B------:R-:W-:-:S12]  /*3540*/  IMAD.IADD R0, R17, 0x1, R0 ;  /* 0x0000000111007824 */ /* 0x000fd800078e0200 */
.L_x_103:
[----:B------:R-:W0:Y:S01]  /*3550*/  LDC.64 R4, c[0x0][0x240] ;  /* 0x00009000ff047b82 */ /* 0x000e220000000a00 */
        /* <DEDUP_REMOVED lines=24> */
.L_x_102:
[----:B-----5:R-:W-:-:S05]  /*36e0*/  HADD2.BF16_V2 R6, R13, R10.H0_H0 ;  /* 0x2000000a0d067230 */ /* 0x020fca0000200000 */
[----:B------:R-:W-:-:S05]  /*36f0*/  PRMT R3, R13, R11, R6 ;  /* 0x0000000b0d037216 */ /* 0x000fca0000000006 */
[----:B------:R-:W2:Y:S02]  /*3700*/  ATOM.E.CAS.STRONG.GPU PT, R6, [R8], R13, R3 ;  /* 0x0000000d0806738b */ /* 0x000ea400001ee103 */
[----:B--2---:R-:W-:Y:S01]  /*3710*/  ISETP.NE.U32.AND P0, PT, R6, R13, PT ;  /* 0x0000000d0600720c */ /* 0x004fe20003f05070 */
[----:B------:R-:W-:-:S12]  /*3720*/  IMAD.MOV.U32 R13, RZ, RZ, R6 ;  /* 0x000000ffff0d7224 */ /* 0x000fd800078e0006 */
[----:B------:R-:W-:Y:S05]  /*3730*/  @P0 BRA `(.L_x_102) ;  /* 0xfffffffc00e80947 */ /* 0x000fea000383ffff */
[----:B------:R-:W-:Y:S05]  /*3740*/  BSYNC B0 ;  /* 0x0000000000007941 */ /* 0x000fea0003800000 */
.L_x_101:
[----:B------:R-:W-:Y:S01]  /*3750*/  IADD3 R7, R7, -0x1, RZ ;  /* 0xffffffff07077810 */ /* 0x000fe20007ffe0ff */
[----:B------:R-:W-:Y:S02]  /*3760*/  VIADD R2, R2, 0x4 ;  /* 0x0000000402027836 */ /* 0x000fe40000000000 */
[----:B------:R-:W-:Y:S01]  /*3770*/  VIADD R0, R0, 0x1 ;  /* 0x0000000100007836 */ /* 0x000fe20000000000 */
[----:B------:R-:W-:-:S13]  /*3780*/  ISETP.NE.AND P0, PT, R7, RZ, PT ;  /* 0x000000ff0700720c */ /* 0x000fda0003f05270 */
[----:B------:R-:W-:Y:S05]  /*3790*/  @P0 BRA `(.L_x_103) ;  /* 0xfffffffc006c0947 */ /* 0x000fea000383ffff */
[----:B------:R-:W-:Y:S05]  /*37a0*/  EXIT ;  /* 0x000000000000794d */ /* 0x000fea0003800000 */
        .weak           $__internal_2_$__cuda_sm20_div_u64
        .type           $__internal_2_$__cuda_sm20_div_u64,@function
        .size           $__internal_2_$__cuda_sm20_div_u64,(.L_x_512 - $__internal_2_$__cuda_sm20_div_u64)
$__internal_2_$__cuda_sm20_div_u64:
        /* <DEDUP_REMOVED lines=14> */
[----:B------:R-:W-:Y:S01]  /*3890*/  IMAD.HI.U32 R8, P1, R5, R11, R8 ;  /* 0x0000000b05087227 */ /* 0x000fe20007820008 */
[----:B------:R-:W-:-:S04]  /*38a0*/  IADD3.X R7, R7, R5, RZ, P0, !PT ;  /* 0x0000000507077210 */ /* 0x000fc800007fe4ff */
[----:B------:R-:W-:-:S04]  /*38b0*/  IADD3 R9, P2, R21, R8, RZ ;  /* 0x0000000815097210 */ /* 0x000fc80007f5e0ff */
[----:B------:R-:W-:Y:S01]  /*38c0*/  IADD3.X R7, RZ, RZ, R7, P2, P1 ;  /* 0x000000ffff077210 */ /* 0x000fe200017e2407 */
[----:B------:R-:W-:-:S03]  /*38d0*/  IMAD.WIDE.U32 R4, R9, UR4, RZ ;  /* 0x0000000409047c25 */ /* 0x000fc6000f8e00ff */
[----:B------:R-:W-:Y:S01]  /*38e0*/  IADD3 R11, P0, RZ, -R4, RZ ;  /* 0x80000004ff0b7210 */ /* 0x000fe20007f1e0ff */
[----:B------:R-:W-:Y:S01]  /*38f0*/  IMAD R4, R7, UR4, R5 ;  /* 0x0000000407047c24 */ /* 0x000fe2000f8e0205 */
[----:B------:R-:W-:-:S03]  /*3900*/  HFMA2.MMA R5, -RZ, RZ, 0, 0 ;  /* 0x00000000ff057435 */ /* 0x000fc600000001ff */
        /* <DEDUP_REMOVED lines=30> */
[----:B------:R-:W-:Y:S02]  /*3af0*/  SEL R9, R8, R9, P0 ;  /* 0x0000000908097207 */ /* 0x000fe40000000000 */
[----:B------:R-:W-:Y:S01]  /*3b00*/  ISETP.GE.U32.AND P0, PT, R5, UR4, PT ;  /* 0x0000000405007c0c */ /* 0x000fe2000bf06070 */
[----:B------:R-:W-:Y:S01]  /*3b10*/  IMAD.MOV.U32 R5, RZ, RZ, 0x0 ;  /* 0x00000000ff057424 */ /* 0x000fe200078e00ff */
[----:B------:R-:W-:-:S02]  /*3b20*/  IADD3 R7, P2, R4, 0x1, RZ ;  /* 0x0000000104077810 */ /* 0x000fc40007f5e0ff */
[----:B------:R-:W-:Y:S02]  /*3b30*/  ISETP.GE.U32.AND.EX P0, PT, R10, RZ, PT, P0 ;  /* 0x000000ff0a00720c */ /* 0x000fe40003f06100 */
[----:B------:R-:W-:Y:S01]  /*3b40*/  ISETP.NE.U32.AND P1, PT, RZ, UR4, PT ;  /* 0x00000004ff007c0c */ /* 0x000fe2000bf25070 */
[----:B------:R-:W-:Y:S01]  /*3b50*/  IMAD.X R8, RZ, RZ, R9, P2 ;  /* 0x000000ffff087224 */ /* 0x000fe200010e0609 */
[----:B------:R-:W-:Y:S02]  /*3b60*/  SEL R7, R7, R4, P0 ;  /* 0x0000000407077207 */ /* 0x000fe40000000000 */
[----:B------:R-:W-:Y:S02]  /*3b70*/  MOV R4, R0 ;  /* 0x0000000000047202 */ /* 0x000fe40000000f00 */
[----:B------:R-:W-:Y:S02]  /*3b80*/  ISETP.NE.AND.EX P1, PT, RZ, RZ, PT, P1 ;  /* 0x000000ffff00720c */ /* 0x000fe40003f25310 */
[----:B------:R-:W-:-:S02]  /*3b90*/  SEL R8, R8, R9, P0 ;  /* 0x0000000908087207 */ /* 0x000fc40000000000 */
[----:B------:R-:W-:Y:S02]  /*3ba0*/  SEL R7, R7, 0xffffffff, P1 ;  /* 0xffffffff07077807 */ /* 0x000fe40000800000 */
[----:B------:R-:W-:Y:S01]  /*3bb0*/  SEL R8, R8, 0xffffffff, P1 ;  /* 0xffffffff08087807 */ /* 0x000fe20000800000 */
[----:B------:R-:W-:Y:S06]  /*3bc0*/  RET.REL.NODEC R4 `(_Z21moe_wna16_gemm_kernelI13__nv_bfloat16Li8ELi2EEvPKT_PS1_PKjS3_S6_PKfPKiSA_SA_tttjjjtttbb) ;  /* 0xffffffc4040c7950 */ /* 0x000fec0003c3ffff */
.L_x_104:
        /* <DEDUP_REMOVED lines=11> */
.L_x_512:


//--------------------- .text._Z21moe_wna16_gemm_kernelI13__nv_bfloat16Li8ELi1EEvPKT_PS1_PKjS3_S6_PKfPKiSA_SA_tttjjjtttbb --------------------------
	.section	.text._Z21moe_wna16_gemm_kernelI13__nv_bfloat16Li8ELi1EEvPKT_PS1_PKjS3_S6_PKfPKiSA_SA_tttjjjtttbb,"ax",@progbits
	.align	128
        .global         _Z21moe_wna16_gemm_kernelI13__nv_bfloat16Li8ELi1EEvPKT_PS1_PKjS3_S6_PKfPKiSA_SA_tttjjjtttbb
        .type           _Z21moe_wna16_gemm_kernelI13__nv_bfloat16Li8ELi1EEvPKT_PS1_PKjS3_S6_PKfPKiSA_SA_tttjjjtttbb,@function
        .size           _Z21moe_wna16_gemm_kernelI13__nv_bfloat16Li8ELi1EEvPKT_PS1_PKjS3_S6_PKfPKiSA_SA_tttjjjtttbb,(.L_x_513 - _Z21moe_wna16_gemm_kernelI13__nv_bfloat16Li8ELi1EEvPKT_PS1_PKjS3_S6_PKfPKiSA_SA_tttjjjtttbb)
        .other          _Z21moe_wna16_gemm_kernelI13__nv_bfloat16Li8ELi1EEvPKT_PS1_PKjS3_S6_PKfPKiSA_SA_tttjjjtttbb,@"STO_CUDA_ENTRY STV_DEFAULT"
_Z21moe_wna16_gemm_kernelI13__nv_bfloat16Li8ELi1EEvPKT_PS1_PKjS3_S6_PKfPKiSA_SA_tttjjjtttbb:
.text._Z21moe_wna16_gemm_kernelI13__nv_bfloat16Li8ELi1EEvPKT_PS1_PKjS3_S6_PKfPKiSA_SA_tttjjjtttbb:
        /* <DEDUP_REMOVED lines=65> */
.L_x_110:
        /* <DEDUP_REMOVED lines=46> */
.L_x_109:
        /* <DEDUP_REMOVED lines=15> */
.L_x_108:
[----:B------:R-:W-:Y:S05]  /*07e0*/  BSYNC B0 ;  /* 0x0000000000007941 */ /* 0x000fea0003800000 */
.L_x_107:
[----:B------:R-:W-:-:S13]  /*07f0*/  ISETP.GE.U32.AND P0, PT, R17, UR4, PT ;  /* 0x0000000411007c0c */ /* 0x000fda000bf06070 */
[----:B------:R-:W-:Y:S05]  /*0800*/  @!P0 BRA `(.L_x_110) ;  /* 0xfffffffc00008947 */ /* 0x000fea000383ffff */
[----:B------:R-:W-:Y:S05]  /*0810*/  BRA `(.L_x_105) ;  /* 0x0000000000907947 */ /* 0x000fea0003800000 */
.L_x_106:
        /* <DEDUP_REMOVED lines=8> */
[----:B-1----:R-:W-:Y:S01]  /*08a0*/  HFMA2.MMA R10, -RZ, RZ, 0, 0 ;  /* 0x00000000ff0a7435 */ /* 0x002fe200000001ff */
[----:B--2---:R-:W-:-:S04]  /*08b0*/  IMAD.MOV R13, RZ, RZ, -R11 ;  /* 0x000000ffff0d7224 */ /* 0x004fc800078e0a0b */
[----:B------:R-:W-:-:S05]  /*08c0*/  IMAD R13, R13, R4, RZ ;  /* 0x000000040d0d7224 */ /* 0x000fca00078e02ff */
[----:B0-----:R-:W-:-:S07]  /*08d0*/  IMAD.HI.U32 R13, R11, R13, R10 ;  /* 0x0000000d0b0d7227 */ /* 0x001fce00078e000a */
.L_x_111:
[----:B------:R-:W-:-:S04]  /*08e0*/  IMAD.IADD R11, R18, 0x1, R17 ;  /* 0x00000001120b7824 */ /* 0x000fc800078e0211 */
        /* <DEDUP_REMOVED lines=11> */
[----:B------:R-:W-:Y:S01]  /*09a0*/  @!P0 IADD3 R19, R19, -R12, RZ ;  /* 0x8000000c13138210 */ /* 0x000fe20007ffe0ff */
[----:B------:R-:W-:Y:S01]  /*09b0*/  @!P0 VIADD R5, R5, 0x1 ;  /* 0x0000000105058836 */ /* 0x000fe20000000000 */
[----:B------:R-:W-:Y:S02]  /*09c0*/  ISETP.NE.AND P0, PT, R9, RZ, PT ;  /* 0x000000ff0900720c */ /* 0x000fe40003f05270 */
[----:B------:R-:W-:-:S13]  /*09d0*/  ISETP.GE.U32.AND P1, PT, R19, R4, PT ;  /* 0x000000041300720c */ /* 0x000fda0003f26070 */
[----:B------:R-:W-:-:S05]  /*09e0*/  @P1 VIADD R5, R5, 0x1 ;  /* 0x0000000105051836 */ /* 0x000fca0000000000 */
[----:B------:R-:W-:Y:S02]  /*09f0*/  @!P2 IADD3 R5, -R5, RZ, RZ ;  /* 0x000000ff0505a210 */ /* 0x000fe40007ffe1ff */
[----:B------:R-:W-:-:S04]  /*0a00*/  @!P0 LOP3.LUT R5, RZ, R9, RZ, 0x33, !PT ;  /* 0x00000009ff058212 */ /* 0x000fc800078e33ff */
[----:B------:R-:W-:-:S13]  /*0a10*/  ISETP.GE.U32.AND P0, PT, R5, UR5, PT ;  /* 0x0000000505007c0c */ /* 0x000fda000bf06070 */
[----:B------:R-:W-:Y:S05]  /*0a20*/  @P0 BRA `(.L_x_105) ;  /* 0x00000000000c0947 */ /* 0x000fea0003800000 */
[----:B------:R-:W-:-:S05]  /*0a30*/  VIADD R17, R17, 0x1 ;  /* 0x0000000111117836 */ /* 0x000fca0000000000 */
[----:B------:R-:W-:-:S13]  /*0a40*/  ISETP.GE.U32.AND P0, PT, R17, UR4, PT ;  /* 0x0000000411007c0c */ /* 0x000fda000bf06070 */
[----:B------:R-:W-:Y:S05]  /*0a50*/  @!P0 BRA `(.L_x_111) ;  /* 0xfffffffc00a08947 */ /* 0x000fea000383ffff */
.L_x_105:
[----:B------:R-:W-:-:S13]  /*0a60*/  ISETP.NE.AND P0, PT, R6, -0x1, PT ;  /* 0xffffffff0600780c */ /* 0x000fda0003f05270 */
[----:B------:R-:W-:Y:S05]  /*0a70*/  @!P0 EXIT ;  /* 0x000000000000894d */ /* 0x000fea0003800000 */
[----:B------:R-:W-:Y:S06]  /*0a80*/  BAR.SYNC.DEFER_BLOCKING 0x0 ;  /* 0x0000000000007b1d */ /* 0x000fec0000010000 */
[----:B------:R-:W-:Y:S02]  /*0a90*/  ULDC UR4, c[0x0][0x264] ;  /* 0x0000990000047ab9 */ /* 0x000fe40000000800 */
[----:B------:R-:W-:-:S04]  /*0aa0*/  ISETP.GE.U32.AND P0, PT, R16, UR4, PT ;  /* 0x0000000410007c0c */ /* 0x000fc8000bf06070 */
[----:B------:R-:W-:-:S13]  /*0ab0*/  ISETP.GE.U32.OR P0, PT, R7, R8, P0 ;  /* 0x000000080700720c */ /* 0x000fda0000706470 */
[----:B------:R-:W-:Y:S05]  /*0ac0*/  @P0 EXIT ;  /* 0x000000000000094d */ /* 0x000fea0003800000 */
[----:B------:R-:W-:Y:S02]  /*0ad0*/  ULDC UR5, c[0x0][0x268] ;  /* 0x00009a0000057ab9 */ /* 0x000fe40000000800 */
        /* <DEDUP_REMOVED lines=8> */
[----:B0-----:R-:W-:-:S07]  /*0b60*/  MOV R4, 0xb80 ;  /* 0x00000b8000047802 */ /* 0x001fce0000000f00 */
[----:B------:R-:W-:Y:S05]  /*0b70*/  CALL.REL.NOINC `($__internal_3_$__cuda_sm20_div_u64) ;  /* 0x0000002800547944 */ /* 0x000fea0003c00000 */
[----:B------:R-:W-:Y:S01]  /*0b80*/  MOV R4, R6 ;  /* 0x0000000600047202 */ /* 0x000fe20000000f00 */
[----:B------:R-:W-:Y:S01]  /*0b90*/  IMAD.MOV.U32 R5, RZ, RZ, R7 ;  /* 0x000000ffff057224 */ /* 0x000fe200078e0007 */
[----:B------:R-:W-:Y:S06]  /*0ba0*/  BRA `(.L_x_113) ;  /* 0x00000000004c7947 */ /* 0x000fec0003800000 */
.L_x_112:
        /* <DEDUP_REMOVED lines=13> */
[----:B------:R-:W-:Y:S01]  /*0c80*/  @P0 IADD3 R5, R5, -UR4, RZ ;  /* 0x8000000405050c10 */ /* 0x000fe2000fffe0ff */
[----:B------:R-:W-:-:S03]  /*0c90*/  @P0 VIADD R4, R4, 0x1 ;  /* 0x0000000104040836 */ /* 0x000fc60000000000 */
[----:B------:R-:W-:Y:S01]  /*0ca0*/  ISETP.GE.U32.AND P1, PT, R5, UR4, PT ;  /* 0x0000000405007c0c */ /* 0x000fe2000bf26070 */
[----:B------:R-:W-:-:S12]  /*0cb0*/  HFMA2.MMA R5, -RZ, RZ, 0, 0 ;  /* 0x00000000ff057435 */ /* 0x000fd800000001ff */
[----:B------:R-:W-:Y:S01]  /*0cc0*/  @P1 VIADD R4, R4, 0x1 ;  /* 0x0000000104041836 */ /* 0x000fe20000000000 */
[----:B------:R-:W-:-:S07]  /*0cd0*/  @!P2 LOP3.LUT R4, RZ, UR4, RZ, 0x33, !PT ;  /* 0x00000004ff04ac12 */ /* 0x000fce000f8e33ff */
.L_x_113:
[----:B------:R-:W0:Y:S01]  /*0ce0*/  LDC.U16 R6, c[0x0][0x25a] ;  /* 0x00009680ff067b82 */ /* 0x000e220000000400 */
[----:B------:R-:W-:Y:S01]  /*0cf0*/  MOV R8, RZ ;  /* 0x000000ff00087202 */ /* 0x000fe20000000f00 */
[----:B------:R-:W-:Y:S01]  /*0d00*/  ULDC UR6, c[0x0][0x268] ;  /* 0x00009a0000067ab9 */ /* 0x000fe20000000800 */
[----:B------:R-:W-:Y:S01]  /*0d10*/  ULDC.64 UR4, c[0x0][0x228] ;  /* 0x00008a0000047ab9 */ /* 0x000fe20000000a00 */
        /* <DEDUP_REMOVED lines=8> */
[----:B------:R-:W-:-:S04]  /*0da0*/  IMAD.HI.U32 R12, R8, R7, RZ ;  /* 0x00000007080c7227 */ /* 0x000fc800078e00ff */
[----:B------:R-:W-:-:S04]  /*0db0*/  IMAD.MOV R10, RZ, RZ, -R12 ;  /* 0x000000ffff0a7224 */ /* 0x000fc800078e0a0c */
[----:B------:R-:W-:-:S05]  /*0dc0*/  IMAD R7, R6, R10, R7 ;  /* 0x0000000a06077224 */ /* 0x000fca00078e0207 */
[----:B------:R-:W-:-:S13]  /*0dd0*/  ISETP.GE.U32.AND P0, PT, R7, R6, PT ;  /* 0x000000060700720c */ /* 0x000fda0003f06070 */
[----:B------:R-:W-:Y:S01]  /*0de0*/  @P0 IMAD.IADD R7, R7, 0x1, -R6 ;  /* 0x0000000107070824 */ /* 0x000fe200078e0a06 */
[----:B------:R-:W-:Y:S02]  /*0df0*/  @P0 IADD3 R12, R12, 0x1, RZ ;  /* 0x000000010c0c0810 */ /* 0x000fe40007ffe0ff */
[----:B------:R-:W-:Y:S02]  /*0e00*/  ISETP.NE.U32.AND P0, PT, R6, RZ, PT ;  /* 0x000000ff0600720c */ /* 0x000fe40003f05070 */
[-C--:B------:R-:W-:Y:S02]  /*0e10*/  ISETP.GE.U32.AND P1, PT, R7, R6.reuse, PT ;  /* 0x000000060700720c */ /* 0x080fe40003f26070 */
[----:B------:R-:W-:-:S11]  /*0e20*/  LOP3.LUT R7, RZ, R6, RZ, 0x33, !PT ;  /* 0x00000006ff077212 */ /* 0x000fd600078e33ff */
[----:B------:R-:W-:-:S05]  /*0e30*/  @P1 VIADD R12, R12, 0x1 ;  /* 0x000000010c0c1836 */ /* 0x000fca0000000000 */
[----:B------:R-:W-:-:S04]  /*0e40*/  SEL R9, R7, R12, !P0 ;  /* 0x0000000c07097207 */ /* 0x000fc80004000000 */
[----:B------:R-:W-:-:S04]  /*0e50*/  IADD3 R11, P1, R9, R4, RZ ;  /* 0x00000004090b7210 */ /* 0x000fc80007f3e0ff */
[----:B------:R-:W-:Y:S02]  /*0e60*/  LEA.HI.X.SX32 R12, R9, R5, 0x1, P1 ;  /* 0x00000005090c7211 */ /* 0x000fe400008f0eff */
[----:B------:R-:W-:-:S04]  /*0e70*/  LEA R10, P1, R11, UR4, 0x1 ;  /* 0x000000040b0a7c11 */ /* 0x000fc8000f8208ff */
[----:B------:R-:W-:-:S05]  /*0e80*/  LEA.HI.X R11, R11, UR5, R12, 0x1, P1 ;  /* 0x000000050b0b7c11 */ /* 0x000fca00088f0c0c */
[----:B------:R0:W5:Y:S01]  /*0e90*/  LDG.E.U16.CONSTANT R14, desc[UR8][R10.64] ;  /* 0x000000080a0e7981 */ /* 0x000162000c1e9500 */
[----:B------:R-:W-:Y:S02]  /*0ea0*/  ULDC.S8 UR4, c[0x0][0x272] ;  /* 0x00009c8000047ab9 */ /* 0x000fe40000000200 */
[----:B------:R-:W-:-:S13]  /*0eb0*/  ISETP.NE.AND P1, PT, RZ, UR4, PT ;  /* 0x00000004ff007c0c */ /* 0x000fda000bf25270 */
[----:B0-----:R-:W-:Y:S05]  /*0ec0*/  @!P1 BRA `(.L_x_114) ;  /* 0x0000000000a89947 */ /* 0x001fea0003800000 */
[----:B------:R-:W-:Y:S01]  /*0ed0*/  IABS R9, R6 ;  /* 0x0000000600097213 */ /* 0x000fe20000000000 */
[----:B------:R-:W-:Y:S01]  /*0ee0*/  IMAD.HI.U32 R8, R8, UR6, RZ ;  /* 0x0000000608087c27 */ /* 0x000fe2000f8e00ff */
[----:B------:R-:W-:Y:S01]  /*0ef0*/  IABS R19, R15 ;  /* 0x0000000f00137213 */ /* 0x000fe20000000000 */
[----:B------:R-:W-:Y:S01]  /*0f00*/  ULDC.64 UR4, c[0x0][0x230] ;  /* 0x00008c0000047ab9 */ /* 0x000fe20000000a00 */
[----:B------:R-:W0:Y:S01]  /*0f10*/  I2F.RP R12, R9 ;  /* 0x00000009000c7306 */ /* 0x000e220000209400 */
[----:B------:R-:W-:-:S07]  /*0f20*/  LOP3.LUT R4, R4, 0xfffffffc, RZ, 0xc0, !PT ;  /* 0xfffffffc04047812 */ /* 0x000fce00078ec0ff */
[----:B0-----:R-:W0:Y:S02]  /*0f30*/  MUFU.RCP R12, R12 ;  /* 0x0000000c000c7308 */ /* 0x001e240000001000 */
[----:B0-----:R-:W-:-:S06]  /*0f40*/  VIADD R10, R12, 0xffffffe ;  /* 0x0ffffffe0c0a7836 */ /* 0x001fcc0000000000 */
[----:B------:R0:W1:Y:S02]  /*0f50*/  F2I.FTZ.U32.TRUNC.NTZ R11, R10 ;  /* 0x0000000a000b7305 */ /* 0x000064000021f000 */
[----:B0-----:R-:W-:Y:S01]  /*0f60*/  IMAD.MOV.U32 R10, RZ, RZ, RZ ;  /* 0x000000ffff0a7224 */ /* 0x001fe200078e00ff */
[----:B-1----:R-:W-:-:S05]  /*0f70*/  IADD3 R20, RZ, -R11, RZ ;  /* 0x8000000bff147210 */ /* 0x002fca0007ffe0ff */
[----:B------:R-:W-:Y:S01]  /*0f80*/  IMAD R13, R20, R9, RZ ;  /* 0x00000009140d7224 */ /* 0x000fe200078e02ff */
[----:B------:R-:W-:-:S03]  /*0f90*/  IABS R20, R6 ;  /* 0x0000000600147213 */ /* 0x000fc60000000000 */
[----:B------:R-:W-:-:S04]  /*0fa0*/  IMAD.HI.U32 R11, R11, R13, R10 ;  /* 0x0000000d0b0b7227 */ /* 0x000fc800078e000a */
[----:B------:R-:W-:Y:S02]  /*0fb0*/  IMAD.MOV R12, RZ, RZ, -R20 ;  /* 0x000000ffff0c7224 */ /* 0x000fe400078e0a14 */
[----:B------:R-:W-:Y:S01]  /*0fc0*/  IMAD.HI.U32 R10, R11, R19, RZ ;  /* 0x000000130b0a7227 */ /* 0x000fe200078e00ff */
[----:B------:R-:W-:-:S03]  /*0fd0*/  IADD3 R11, -R8, RZ, RZ ;  /* 0x000000ff080b7210 */ /* 0x000fc60007ffe1ff */
[----:B------:R-:W-:Y:S02]  /*0fe0*/  IMAD R12, R10, R12, R19 ;  /* 0x0000000c0a0c7224 */ /* 0x000fe400078e0213 */
[----:B------:R-:W-:-:S03]  /*0ff0*/  IMAD R11, R6, R11, UR6 ;  /* 0x00000006060b7e24 */ /* 0x000fc6000f8e020b */
[----:B------:R-:W-:Y:S02]  /*1000*/  ISETP.GT.U32.AND P6, PT, R9, R12, PT ;  /* 0x0000000c0900720c */ /* 0x000fe40003fc4070 */
[----:B------:R-:W-:-:S11]  /*1010*/  ISETP.GE.U32.AND P4, PT, R11, R6, PT ;  /* 0x000000060b00720c */ /* 0x000fd60003f86070 */
[----:B------:R-:W-:Y:S01]  /*1020*/  @!P6 IMAD.IADD R12, R12, 0x1, -R9 ;  /* 0x000000010c0ce824 */ /* 0x000fe200078e0a09 */
[----:B------:R-:W-:Y:S01]  /*1030*/  @!P6 IADD3 R10, R10, 0x1, RZ ;  /* 0x000000010a0ae810 */ /* 0x000fe20007ffe0ff */
[----:B------:R-:W-:Y:S02]  /*1040*/  @P4 IMAD.IADD R11, R11, 0x1, -R6 ;  /* 0x000000010b0b4824 */ /* 0x000fe400078e0a06 */
[----:B------:R-:W-:Y:S01]  /*1050*/  @P4 VIADD R8, R8, 0x1 ;  /* 0x0000000108084836 */ /* 0x000fe20000000000 */
[----:B------:R-:W-:Y:S02]  /*1060*/  ISETP.GE.U32.AND P5, PT, R12, R9, PT ;  /* 0x000000090c00720c */ /* 0x000fe40003fa6070 */
[-C--:B------:R-:W-:Y:S02]  /*1070*/  LOP3.LUT R9, R15, R6.reuse, RZ, 0x3c, !PT ;  /* 0x000000060f097212 */ /* 0x080fe400078e3cff */
[----:B------:R-:W-:Y:S02]  /*1080*/  ISETP.GE.U32.AND P2, PT, R11, R6, PT ;  /* 0x000000060b00720c */ /* 0x000fe40003f46070 */
[----:B------:R-:W-:-:S02]  /*1090*/  ISETP.GE.AND P3, PT, R9, RZ, PT ;  /* 0x000000ff0900720c */ /* 0x000fc40003f66270 */
[----:B------:R-:W-:-:S05]  /*10a0*/  ISETP.NE.AND P4, PT, R6, RZ, PT ;  /* 0x000000ff0600720c */ /* 0x000fca0003f85270 */
[----:B------:R-:W-:-:S04]  /*10b0*/  @P5 VIADD R10, R10, 0x1 ;  /* 0x000000010a0a5836 */ /* 0x000fc80000000000 */
[----:B------:R-:W-:Y:S02]  /*10c0*/  @P2 IADD3 R8, R8, 0x1, RZ ;  /* 0x0000000108082810 */ /* 0x000fe40007ffe0ff */
[----:B------:R-:W-:Y:S02]  /*10d0*/  @!P3 IMAD.MOV R10, RZ, RZ, -R10 ;  /* 0x000000ffff0ab224 */ /* 0x000fe400078e0a0a */
[----:B------:R-:W-:-:S03]  /*10e0*/  SEL R9, R7, R8, !P0 ;  /* 0x0000000807097207 */ /* 0x000fc60004000000 */
[----:B------:R-:W-:-:S05]  /*10f0*/  SEL R7, R7, R10, !P4 ;  /* 0x0000000a07077207 */ /* 0x000fca0006000000 */
[----:B------:R-:W-:-:S05]  /*1100*/  IMAD R7, R16, R9, R7 ;  /* 0x0000000910077224 */ /* 0x000fca00078e0207 */
[----:B------:R-:W-:Y:S02]  /*1110*/  IADD3 R4, P0, P2, R7, UR4, R4 ;  /* 0x0000000407047c10 */ /* 0x000fe4000fa1e004 */
[----:B------:R-:W-:-:S04]  /*1120*/  SHF.R.S32.HI R7, RZ, 0x1f, R7 ;  /* 0x0000001fff077819 */ /* 0x000fc80000011407 */
[----:B------:R-:W-:-:S05]  /*1130*/  IADD3.X R5, R7, UR5, R5, P0, P2 ;  /* 0x0000000507057c10 */ /* 0x000fca00087e4405 */
[----:B------:R-:W2:Y:S02]  /*1140*/  LDG.E.U8.CONSTANT R4, desc[UR8][R4.64] ;  /* 0x0000000804047981 */ /* 0x000ea4000c1e9100 */
[----:B--2---:R-:W-:Y:S01]  /*1150*/  I2FP.F32.U32 R6, R4 ;  /* 0x0000000400067245 */ /* 0x004fe20000201000 */
[----:B------:R-:W-:Y:S06]  /*1160*/  BRA `(.L_x_115) ;  /* 0x00000000000c7947 */ /* 0x000fec0003800000 */
.L_x_114:
[----:B------:R-:W0:Y:S01]  /*1170*/  I2F.BF16 R13, 0x80 ;  /* 0x00000080000d7906 */ /* 0x000e220000202400 */
[----:B------:R-:W-:Y:S01]  /*1180*/  IMAD.MOV.U32 R6, RZ, RZ, RZ ;  /* 0x000000ffff067224 */ /* 0x000fe200078e00ff */
[----:B0-----:R-:W-:-:S07]  /*1190*/  PRMT R13, R13, 0x5410, R13 ;  /* 0x000054100d0d7816 */ /* 0x001fce000000000d */
.L_x_115:
        /* <DEDUP_REMOVED lines=12> */
[----:B------:R-:W0:Y:S01]  /*1260*/  F2I.FTZ.TRUNC.NTZ R6, R6 ;  /* 0x0000000600067305 */ /* 0x000e22000021f100 */
[----:B------:R-:W-:-:S07]  /*1270*/  IMAD.MOV.U32 R20, RZ, RZ, RZ ;  /* 0x000000ffff147224 */ /* 0x000fce00078e00ff */
[----:B0-----:R0:W1:Y:S02]  /*1280*/  I2F.BF16 R19, R6 ;  /* 0x0000000600137306 */ /* 0x0010640000202400 */
.L_x_121:
[----:B012---:R-:W-:Y:S01]  /*1290*/  IMAD R3, R20, 0x4, R15 ;  /* 0x0000000414037824 */ /* 0x007fe200078e020f */
[----:B------:R-:W-:-:S04]  /*12a0*/  ULDC UR4, c[0x0][0x268] ;  /* 0x00009a0000047ab9 */ /* 0x000fc80000000800 */
[----:B------:R-:W-:-:S13]  /*12b0*/  ISETP.GE.U32.AND P0, PT, R3, UR4, PT ;  /* 0x0000000403007c0c */ /* 0x000fda000bf06070 */
[----:B------:R-:W-:Y:S05]  /*12c0*/  @P0 BRA `(.L_x_116) ;  /* 0x0000001400b00947 */ /* 0x000fea0003800000 */
[----:B------:R-:W-:-:S13]  /*12d0*/  LOP3.LUT P0, R9, R20, 0x3, RZ, 0xc0, !PT ;  /* 0x0000000314097812 */ /* 0x000fda000780c0ff */
[----:B------:R-:W-:-:S05]  /*12e0*/  @!P0 IMAD R0, R16, UR4, R3 ;  /* 0x0000000410008c24 */ /* 0x000fca000f8e0203 */
[----:B------:R-:W-:-:S04]  /*12f0*/  @!P0 SHF.R.S32.HI R3, RZ, 0x1f, R0 ;  /* 0x0000001fff038819 */ /* 0x000fc80000011400 */
[----:B------:R-:W-:-:S04]  /*1300*/  @!P0 LEA.HI R3, R3, R0, RZ, 0x4 ;  /* 0x0000000003038211 */ /* 0x000fc800078f20ff */
[----:B------:R-:W-:-:S05]  /*1310*/  @!P0 SHF.R.S32.HI R3, RZ, 0x4, R3 ;  /* 0x00000004ff038819 */ /* 0x000fca0000011403 */
[----:B------:R-:W-:-:S06]  /*1320*/  @!P0 IMAD.WIDE R4, R3, 0x10, R10 ;  /* 0x0000001003048825 */ /* 0x000fcc00078e020a */
[----:B0-----:R-:W2:Y:S01]  /*1330*/  @!P0 LDG.E.128.CONSTANT R4, desc[UR8][R4.64] ;  /* 0x0000000804048981 */ /* 0x001ea2000c1e9d00 */
[----:B------:R-:W-:Y:S01]  /*1340*/  LEA R8, R9, R12, 0x2 ;  /* 0x0000000c09087211 */ /* 0x000fe200078e10ff */
[----:B------:R-:W-:Y:S02]  /*1350*/  ULDC.U16 UR4, c[0x0][0x25a] ;  /* 0x0000968000047ab9 */ /* 0x000fe40000000400 */
[----:B------:R-:W-:-:S09]  /*1360*/  USHF.R.U32.HI UR4, URZ, 0x2, UR4 ;  /* 0x000000023f047899 */ /* 0x000fd20008011604 */
[----:B------:R-:W0:Y:S08]  /*1370*/  I2F.U16.RP R0, UR4 ;  /* 0x0000000400007d06 */ /* 0x000e300008109000 */
[----:B0-----:R-:W0:Y:S02]  /*1380*/  MUFU.RCP R0, R0 ;  /* 0x0000000000007308 */ /* 0x001e240000001000 */
[----:B0-----:R-:W-:-:S06]  /*1390*/  VIADD R2, R0, 0xffffffe ;  /* 0x0ffffffe00027836 */ /* 0x001fcc0000000000 */
[----:B------:R0:W3:Y:S02]  /*13a0*/  F2I.FTZ.U32.TRUNC.NTZ R3, R2 ;  /* 0x0000000200037305 */ /* 0x0000e4000021f000 */
[----:B0-----:R-:W-:Y:S01]  /*13b0*/  HFMA2.MMA R2, -RZ, RZ, 0, 0 ;  /* 0x00000000ff027435 */ /* 0x001fe200000001ff */
[----:B---3--:R-:W-:Y:S01]  /*13c0*/  IMAD.MOV R9, RZ, RZ, -R3 ;  /* 0x000000ffff097224 */ /* 0x008fe200078e0a03 */
[----:B--2---:R0:W-:Y:S04]  /*13d0*/  @!P0 STL.128 [R1+0x100], R4 ;  /* 0x0001000401008387 */ /* 0x0041e80000100c00 */
[----:B------:R-:W2:Y:S01]  /*13e0*/  LDL R8, [R8] ;  /* 0x0000000008087983 */ /* 0x000ea20000100800 */
[----:B------:R-:W-:Y:S01]  /*13f0*/  IMAD R9, R9, UR4, RZ ;  /* 0x0000000409097c24 */ /* 0x000fe2000f8e02ff */
[----:B------:R-:W-:-:S03]  /*1400*/  ISETP.NE.U32.AND P1, PT, RZ, UR4, PT ;  /* 0x00000004ff007c0c */ /* 0x000fc6000bf25070 */
[----:B------:R-:W-:-:S06]  /*1410*/  IMAD.HI.U32 R9, R3, R9, R2 ;  /* 0x0000000903097227 */ /* 0x000fcc00078e0002 */
[----:B------:R-:W-:-:S04]  /*1420*/  IMAD.HI.U32 R9, R9, R20, RZ ;  /* 0x0000001409097227 */ /* 0x000fc800078e00ff */
[----:B------:R-:W-:Y:S02]  /*1430*/  IMAD.MOV R9, RZ, RZ, -R9 ;  /* 0x000000ffff097224 */ /* 0x000fe400078e0a09 */
[----:B0-----:R-:W-:Y:S02]  /*1440*/  IMAD.MOV.U32 R5, RZ, RZ, 0x4b000000 ;  /* 0x4b000000ff057424 */ /* 0x001fe400078e00ff */
[----:B------:R-:W-:-:S05]  /*1450*/  IMAD R3, R9, UR4, R20 ;  /* 0x0000000409037c24 */ /* 0x000fca000f8e0214 */
[----:B------:R-:W-:-:S13]  /*1460*/  ISETP.GE.U32.AND P0, PT, R3, UR4, PT ;  /* 0x0000000403007c0c */ /* 0x000fda000bf06070 */
[----:B------:R-:W-:-:S05]  /*1470*/  @P0 VIADD R3, R3, -UR4 ;  /* 0x8000000403030c36 */ /* 0x000fca0008000000 */
[----:B------:R-:W-:-:S13]  /*1480*/  ISETP.GE.U32.AND P0, PT, R3, UR4, PT ;  /* 0x0000000403007c0c */ /* 0x000fda000bf06070 */
[----:B------:R-:W-:Y:S02]  /*1490*/  @P0 IADD3 R3, R3, -UR4, RZ ;  /* 0x8000000403030c10 */ /* 0x000fe4000fffe0ff */
[----:B------:R-:W-:Y:S02]  /*14a0*/  @!P1 LOP3.LUT R3, RZ, UR4, RZ, 0x33, !PT ;  /* 0x00000004ff039c12 */ /* 0x000fe4000f8e33ff */
[----:B------:R-:W-:Y:S02]  /*14b0*/  ISETP.NE.AND P1, PT, R17, RZ, PT ;  /* 0x000000ff1100720c */ /* 0x000fe40003f25270 */
[----:B------:R-:W-:-:S13]  /*14c0*/  ISETP.NE.AND P0, PT, R3, RZ, PT ;  /* 0x000000ff0300720c */ /* 0x000fda0003f05270 */
[----:B-1----:R-:W-:Y:S02]  /*14d0*/  @!P0 PRMT R13, R19, 0x5410, R19 ;  /* 0x00005410130d8816 */ /* 0x002fe40000000013 */
[C-C-:B--2---:R-:W-:Y:S02]  /*14e0*/  PRMT R0, R8.reuse, 0x7650, R5.reuse ;  /* 0x0000765008007816 */ /* 0x144fe40000000005 */
[C-C-:B------:R-:W-:Y:S02]  /*14f0*/  PRMT R2, R8.reuse, 0x7652, R5.reuse ;  /* 0x0000765208027816 */ /* 0x140fe40000000005 */
[--C-:B------:R-:W-:Y:S01]  /*1500*/  PRMT R3, R8, 0x7651, R5.reuse ;  /* 0x0000765108037816 */ /* 0x100fe20000000005 */
[----:B------:R-:W-:Y:S01]  /*1510*/  FADD.FTZ R0, R0, -8388608 ;  /* 0xcb00000000007421 */ /* 0x000fe20000010000 */
[----:B------:R-:W-:Y:S01]  /*1520*/  PRMT R8, R8, 0x7653, R5 ;  /* 0x0000765308087816 */ /* 0x000fe20000000005 */
[----:B------:R-:W-:Y:S02]  /*1530*/  FADD.FTZ R5, R2, -8388608 ;  /* 0xcb00000002057421 */ /* 0x000fe40000010000 */
[----:B------:R-:W-:-:S02]  /*1540*/  FADD.FTZ R3, R3, -8388608 ;  /* 0xcb00000003037421 */ /* 0x000fc40000010000 */
[----:B------:R-:W-:Y:S01]  /*1550*/  FADD.FTZ R6, R8, -8388608 ;  /* 0xcb00000008067421 */ /* 0x000fe20000010000 */
[----:B------:R-:W-:-:S04]  /*1560*/  PRMT R4, R0, 0x7632, R5 ;  /* 0x0000763200047816 */ /* 0x000fc80000000005 */
[----:B------:R-:W-:Y:S01]  /*1570*/  PRMT R6, R3, 0x7632, R6 ;  /* 0x0000763203067816 */ /* 0x000fe20000000006 */
[----:B------:R-:W-:Y:S06]  /*1580*/  @!P1 BRA `(.L_x_118) ;  /* 0x0000000800349947 */ /* 0x000fec0003800000 */
[----:B------:R-:W-:Y:S01]  /*1590*/  VIADD R0, R17, 0xffffffff ;  /* 0xffffffff11007836 */ /* 0x000fe20000000000 */
[----:B------:R-:W-:-:S04]  /*15a0*/  MOV R8, RZ ;  /* 0x000000ff00087202 */ /* 0x000fc80000000f00 */
        /* <DEDUP_REMOVED lines=10> */
.L_x_120:
[----:B------:R-:W2:Y:S01]  /*1650*/  @P0 LDL R24, [R0] ;  /* 0x0000000000180983 */ /* 0x000ea20000100800 */
[----:B------:R-:W-:Y:S01]  /*1660*/  IMAD R25, R8, UR5, RZ ;  /* 0x0000000508197c24 */ /* 0x000fe2000f8e02ff */
[----:B------:R-:W-:Y:S01]  /*1670*/  HFMA2.MMA.BF16_V2 R9, R4, 1, 1, -R13 ;  /* 0x3f803f8004097835 */ /* 0x000fe2000030000d */
[----:B------:R-:W-:Y:S01]  /*1680*/  HADD2.BF16_V2 R21, R6, -R13 ;  /* 0x8000000d06157230 */ /* 0x000fe20000200000 */
[----:B------:R-:W3:Y:S02]  /*1690*/  @P0 LDL R23, [R0+0xc] ;  /* 0x00000c0000170983 */ /* 0x000ee40000100800 */
[----:B------:R-:W-:Y:S01]  /*16a0*/  SHF.R.U32.HI R3, RZ, 0x1, R25 ;  /* 0x00000001ff037819 */ /* 0x000fe20000011619 */
[----:B-----5:R-:W-:-:S04]  /*16b0*/  HMUL2.BF16_V2 R21, R21, R14.H0_H0 ;  /* 0x2000000e15157232 */ /* 0x020fc80000200000 */
[----:B------:R-:W-:Y:S02]  /*16c0*/  IMAD R2, R20, 0x2, R3 ;  /* 0x0000000214027824 */ /* 0x000fe400078e0203 */
        /* <DEDUP_REMOVED lines=61> */
.L_x_119:
        /* <DEDUP_REMOVED lines=60> */
.L_x_118:
[----:B------:R-:W-:Y:S01]  /*1e60*/  USHF.R.U32.HI UR4, URZ, 0x2, UR5 ;  /* 0x000000023f047899 */ /* 0x000fe20008011605 */
[----:B------:R-:W-:-:S05]  /*1e70*/  IADD3 R20, R20, 0x1, RZ ;  /* 0x0000000114147810 */ /* 0x000fca0007ffe0ff */
[----:B------:R-:W-:-:S13]  /*1e80*/  ISETP.GE.U32.AND P0, PT, R20, UR4, PT ;  /* 0x0000000414007c0c */ /* 0x000fda000bf06070 */
[----:B------:R-:W-:Y:S05]  /*1e90*/  @!P0 BRA `(.L_x_121) ;  /* 0xfffffff000fc8947 */ /* 0x000fea000383ffff */
[----:B------:R-:W-:Y:S05]  /*1ea0*/  BRA `(.L_x_116) ;  /* 0x0000000800b87947 */ /* 0x000fea0003800000 */
.L_x_117:
[----:B------:R-:W-:-:S07]  /*1eb0*/  IMAD.MOV.U32 R8, RZ, RZ, RZ ;  /* 0x000000ffff087224 */ /* 0x000fce00078e00ff */
.L_x_126:
[----:B012---:R-:W-:Y:S01]  /*1ec0*/  IMAD R3, R8, 0x4, R15 ;  /* 0x0000000408037824 */ /* 0x007fe200078e020f */
[----:B------:R-:W-:-:S04]  /*1ed0*/  ULDC UR4, c[0x0][0x268] ;  /* 0x00009a0000047ab9 */ /* 0x000fc80000000800 */
[----:B------:R-:W-:-:S13]  /*1ee0*/  ISETP.GE.U32.AND P0, PT, R3, UR4, PT ;  /* 0x0000000403007c0c */ /* 0x000fda000bf06070 */
[----:B------:R-:W-:Y:S05]  /*1ef0*/  @P0 BRA `(.L_x_116) ;  /* 0x0000000800a40947 */ /* 0x000fea0003800000 */
[----:B------:R-:W-:-:S04]  /*1f00*/  LOP3.LUT P0, R5, R8, 0x3, RZ, 0xc0, !PT ;  /* 0x0000000308057812 */ /* 0x000fc8000780c0ff */
[----:B------:R-:W-:-:S09]  /*1f10*/  LEA R2, R5, R12, 0x2 ;  /* 0x0000000c05027211 */ /* 0x000fd200078e10ff */
[----:B------:R-:W-:Y:S05]  /*1f20*/  @P0 BRA `(.L_x_122) ;  /* 0x00000000001c0947 */ /* 0x000fea0003800000 */
[----:B------:R-:W-:-:S05]  /*1f30*/  IMAD R0, R16, UR4, R3 ;  /* 0x0000000410007c24 */ /* 0x000fca000f8e0203 */
[----:B------:R-:W-:-:S04]  /*1f40*/  SHF.R.S32.HI R3, RZ, 0x1f, R0 ;  /* 0x0000001fff037819 */ /* 0x000fc80000011400 */
[----:B------:R-:W-:-:S04]  /*1f50*/  LEA.HI R3, R3, R0, RZ, 0x4 ;  /* 0x0000000003037211 */ /* 0x000fc800078f20ff */
[----:B------:R-:W-:-:S05]  /*1f60*/  SHF.R.S32.HI R3, RZ, 0x4, R3 ;  /* 0x00000004ff037819 */ /* 0x000fca0000011403 */
[----:B------:R-:W-:-:S06]  /*1f70*/  IMAD.WIDE R4, R3, 0x10, R10 ;  /* 0x0000001003047825 */ /* 0x000fcc00078e020a */
[----:B------:R-:W2:Y:S04]  /*1f80*/  LDG.E.128.CONSTANT R4, desc[UR8][R4.64] ;  /* 0x0000000804047981 */ /* 0x000ea8000c1e9d00 */
[----:B--2---:R0:W-:Y:S02]  /*1f90*/  STL.128 [R1+0x100], R4 ;  /* 0x0001000401007387 */ /* 0x0041e40000100c00 */
.L_x_122:
[----:B------:R-:W2:Y:S01]  /*1fa0*/  LDL R2, [R2] ;  /* 0x0000000002027983 */ /* 0x000ea20000100800 */
[----:B0-----:R-:W-:Y:S01]  /*1fb0*/  IMAD.MOV.U32 R5, RZ, RZ, 0x4b000000 ;  /* 0x4b000000ff057424 */ /* 0x001fe200078e00ff */
[----:B------:R-:W-:-:S04]  /*1fc0*/  ISETP.NE.AND P0, PT, R17, RZ, PT ;  /* 0x000000ff1100720c */ /* 0x000fc80003f05270 */
[C-C-:B--2---:R-:W-:Y:S02]  /*1fd0*/  PRMT R0, R2.reuse, 0x7650, R5.reuse ;  /* 0x0000765002007816 */ /* 0x144fe40000000005 */
[C-C-:B------:R-:W-:Y:S02]  /*1fe0*/  PRMT R3, R2.reuse, 0x7652, R5.reuse ;  /* 0x0000765202037816 */ /* 0x140fe40000000005 */
[--C-:B------:R-:W-:Y:S01]  /*1ff0*/  PRMT R4, R2, 0x7651, R5.reuse ;  /* 0x0000765102047816 */ /* 0x100fe20000000005 */
[----:B------:R-:W-:Y:S01]  /*2000*/  FADD.FTZ R0, R0, -8388608 ;  /* 0xcb00000000007421 */ /* 0x000fe20000010000 */
[----:B------:R-:W-:Y:S01]  /*2010*/  PRMT R5, R2, 0x7653, R5 ;  /* 0x0000765302057816 */ /* 0x000fe20000000005 */
[----:B------:R-:W-:Y:S02]  /*2020*/  FADD.FTZ R3, R3, -8388608 ;  /* 0xcb00000003037421 */ /* 0x000fe40000010000 */
[----:B------:R-:W-:Y:S02]  /*2030*/  FADD.FTZ R6, R4, -8388608 ;  /* 0xcb00000004067421 */ /* 0x000fe40000010000 */
        /* <DEDUP_REMOVED lines=16> */
.L_x_125:
[----:B------:R-:W-:-:S05]  /*2140*/  IMAD R9, R20, UR5, RZ ;  /* 0x0000000514097c24 */ /* 0x000fca000f8e02ff */
[----:B------:R-:W-:Y:S02]  /*2150*/  SHF.R.U32.HI R3, RZ, 0x1, R9 ;  /* 0x00000001ff037819 */ /* 0x000fe40000011609 */
[----:B------:R-:W-:-:S03]  /*2160*/  IADD3 R19, R9, UR5, RZ ;  /* 0x0000000509137c10 */ /* 0x000fc6000fffe0ff */
[----:B------:R-:W-:Y:S01]  /*2170*/  IMAD R2, R8, 0x2, R3 ;  /* 0x0000000208027824 */ /* 0x000fe200078e0203 */
[----:B------:R-:W-:Y:S02]  /*2180*/  SHF.R.U32.HI R9, RZ, 0x1, R19 ;  /* 0x00000001ff097819 */ /* 0x000fe40000011613 */
[----:B------:R-:W-:Y:S01]  /*2190*/  IADD3 R19, R19, UR5, RZ ;  /* 0x0000000513137c10 */ /* 0x000fe2000fffe0ff */
[----:B------:R-:W-:Y:S02]  /*21a0*/  IMAD R2, R2, 0x4, R5 ;  /* 0x0000000402027824 */ /* 0x000fe400078e0205 */
[----:B------:R-:W-:Y:S01]  /*21b0*/  IMAD R22, R8, 0x2, R9 ;  /* 0x0000000208167824 */ /* 0x000fe200078e0209 */
[----:B------:R-:W-:Y:S01]  /*21c0*/  SHF.R.U32.HI R23, RZ, 0x1, R19 ;  /* 0x00000001ff177819 */ /* 0x000fe20000011613 */
[----:B------:R-:W-:Y:S01]  /*21d0*/  VIADD R9, R19, UR5 ;  /* 0x0000000513097c36 */ /* 0x000fe20008000000 */
[----:B------:R-:W-:Y:S01]  /*21e0*/  HFMA2.MMA.BF16_V2 R19, R4, 1, 1, -R13 ;  /* 0x3f803f8004137835 */ /* 0x000fe2000030000d */
[----:B------:R-:W0:Y:S01]  /*21f0*/  LDS.64 R2, [R2] ;  /* 0x0000000002027984 */ /* 0x000e220000000a00 */
[----:B------:R-:W-:-:S02]  /*2200*/  IMAD R21, R22, 0x4, R5 ;  /* 0x0000000416157824 */ /* 0x000fc400078e0205 */
[----:B------:R-:W-:Y:S01]  /*2210*/  SHF.R.U32.HI R25, RZ, 0x1, R9 ;  /* 0x00000001ff197819 */ /* 0x000fe20000011609 */
[C---:B------:R-:W-:Y:S02]  /*2220*/  IMAD R26, R8.reuse, 0x2, R23 ;  /* 0x00000002081a7824 */ /* 0x040fe400078e0217 */
[----:B------:R-:W-:Y:S01]  /*2230*/  HADD2.BF16_V2 R9, R6, -R13 ;  /* 0x8000000d06097230 */ /* 0x000fe20000200000 */
[----:B------:R-:W1:Y:S01]  /*2240*/  LDS R24, [R21] ;  /* 0x0000000015187984 */ /* 0x000e620000000800 */
[----:B------:R-:W-:Y:S01]  /*2250*/  LEA R28, R8, R25, 0x1 ;  /* 0x00000019081c7211 */ /* 0x000fe200078e08ff */
[----:B------:R-:W-:Y:S02]  /*2260*/  IMAD R23, R26, 0x4, R5 ;  /* 0x000000041a177824 */ /* 0x000fe400078e0205 */
[-C--:B-----5:R-:W-:Y:S01]  /*2270*/  HMUL2.BF16_V2 R19, R19, R14.reuse.H0_H0 ;  /* 0x2000000e13137232 */ /* 0x0a0fe20000200000 */
[----:B------:R-:W-:Y:S01]  /*2280*/  LDS R22, [R21+0x4] ;  /* 0x0000040015167984 */ /* 0x000fe20000000800 */
[----:B------:R-:W-:-:S02]  /*2290*/  HMUL2.BF16_V2 R9, R9, R14.H0_H0 ;  /* 0x2000000e09097232 */ /* 0x000fc40000200000 */
[----:B------:R-:W-:Y:S01]  /*22a0*/  IMAD R25, R28, 0x4, R5 ;  /* 0x000000041c197824 */ /* 0x000fe200078e0205 */
[----:B------:R-:W2:Y:S04]  /*22b0*/  LDS R26, [R23] ;  /* 0x00000000171a7984 */ /* 0x000ea80000000800 */
[----:B------:R-:W3:Y:S04]  /*22c0*/  LDS R21, [R25] ;  /* 0x0000000019157984 */ /* 0x000ee80000000800 */
[----:B------:R-:W4:Y:S01]  /*22d0*/  LDS R28, [R23+0x4] ;  /* 0x00000400171c7984 */ /* 0x000f220000000800 */
[----:B0-----:R-:W-:-:S02]  /*22e0*/  HFMA2.MMA.BF16_V2 R2, R19, R2, RZ ;  /* 0x0000000213027235 */ /* 0x001fc400002000ff */
[----:B-1----:R-:W-:-:S08]  /*22f0*/  HFMA2.MMA.BF16_V2 R24, R19, R24, RZ ;  /* 0x0000001813187235 */ /* 0x002fd000002000ff */
[C---:B------:R-:W-:Y:S02]  /*2300*/  HFMA2.BF16_V2 R3, R9.reuse, R3, R2 ;  /* 0x0000000309037231 */ /* 0x040fe40000200002 */
[----:B------:R-:W0:Y:S01]  /*2310*/  LDS R2, [R25+0x4] ;  /* 0x0000040019027984 */ /* 0x000e220000000800 */
[----:B--2---:R-:W-:Y:S01]  /*2320*/  HFMA2.MMA.BF16_V2 R26, R19, R26, RZ ;  /* 0x0000001a131a7235 */ /* 0x004fe200002000ff */
[----:B------:R-:W-:Y:S01]  /*2330*/  HFMA2.BF16_V2 R22, R9, R22, R24 ;  /* 0x0000001609167231 */ /* 0x000fe20000200018 */
[C---:B------:R-:W-:Y:S01]  /*2340*/  PRMT R24, R3.reuse, 0x7632, R24 ;  /* 0x0000763203187816 */ /* 0x040fe20000000018 */
[----:B---3--:R-:W-:Y:S01]  /*2350*/  HFMA2.BF16_V2 R21, R19, R21, RZ.H0_H0 ;  /* 0x0000001513157231 */ /* 0x008fe200002400ff */
[----:B------:R-:W-:-:S03]  /*2360*/  SHF.L.U32 R3, R3, 0x10, RZ ;  /* 0x0000001003037819 */ /* 0x000fc600000006ff */
[----:B------:R-:W-:Y:S01]  /*2370*/  IMAD.U32 R24, R24, 0x10000, RZ ;  /* 0x0001000018187824 */ /* 0x000fe200078e00ff */
[----:B----4-:R-:W-:Y:S02]  /*2380*/  HFMA2.MMA.BF16_V2 R28, R9, R28, R26 ;  /* 0x0000001c091c7235 */ /* 0x010fe4000020001a */
[----:B------:R-:W2:Y:S01]  /*2390*/  @P0 LDL R26, [R0] ;  /* 0x00000000001a0983 */ /* 0x000ea20000100800 */
[--C-:B------:R-:W-:Y:S01]  /*23a0*/  FADD.FTZ R3, R3, R24.reuse ;  /* 0x0000001803037221 */ /* 0x100fe20000010000 */
[C---:B------:R-:W-:Y:S01]  /*23b0*/  PRMT R24, R22.reuse, 0x7632, R24 ;  /* 0x0000763216187816 */ /* 0x040fe20000000018 */
[----:B------:R-:W-:-:S03]  /*23c0*/  IMAD.U32 R22, R22, 0x10000, RZ ;  /* 0x0001000016167824 */ /* 0x000fc600078e00ff */
[----:B------:R-:W-:Y:S02]  /*23d0*/  SHF.L.U32 R23, R24, 0x10, RZ ;  /* 0x0000001018177819 */ /* 0x000fe400000006ff */
[----:B------:R-:W3:Y:S03]  /*23e0*/  @P0 LDL R24, [R0+0x4] ;  /* 0x0000040000180983 */ /* 0x000ee60000100800 */
[----:B------:R-:W-:Y:S02]  /*23f0*/  FADD.FTZ R19, R22, R23 ;  /* 0x0000001716137221 */ /* 0x000fe40000010000 */
[----:B------:R-:W4:Y:S01]  /*2400*/  @P0 LDL R22, [R0+0xc] ;  /* 0x00000c0000160983 */ /* 0x000f220000100800 */
[----:B0-----:R-:W-:-:S03]  /*2410*/  HFMA2.BF16_V2 R9, R9, R2, R21 ;  /* 0x0000000209097231 */ /* 0x001fc60000200015 */
[----:B------:R-:W4:Y:S02]  /*2420*/  @P0 LDL R2, [R0+0x8] ;  /* 0x0000080000020983 */ /* 0x000f240000100800 */
[C---:B------:R-:W-:Y:S01]  /*2430*/  PRMT R21, R9.reuse, 0x7632, R21 ;  /* 0x0000763209157816 */ /* 0x040fe20000000015 */
[----:B------:R-:W-:-:S04]  /*2440*/  IMAD.U32 R9, R9, 0x10000, RZ ;  /* 0x0001000009097824 */ /* 0x000fc800078e00ff */
[----:B------:R-:W-:Y:S02]  /*2450*/  IMAD.U32 R21, R21, 0x10000, RZ ;  /* 0x0001000015157824 */ /* 0x000fe400078e00ff */
[----:B------:R-:W-:Y:S02]  /*2460*/  VIADD R7, R7, 0xfffffffc ;  /* 0xfffffffc07077836 */ /* 0x000fe40000000000 */
[--C-:B------:R-:W-:Y:S01]  /*2470*/  FADD.FTZ R9, R9, R21.reuse ;  /* 0x0000001509097221 */ /* 0x100fe20000010000 */
[C---:B------:R-:W-:Y:S02]  /*2480*/  PRMT R21, R28.reuse, 0x7632, R21 ;  /* 0x000076321c157816 */ /* 0x040fe40000000015 */
[----:B------:R-:W-:Y:S02]  /*2490*/  SHF.L.U32 R28, R28, 0x10, RZ ;  /* 0x000000101c1c7819 */ /* 0x000fe400000006ff */
[----:B------:R-:W-:Y:S01]  /*24a0*/  ISETP.NE.AND P1, PT, R7, RZ, PT ;  /* 0x000000ff0700720c */ /* 0x000fe20003f25270 */
[----:B------:R-:W-:-:S04]  /*24b0*/  IMAD.U32 R21, R21, 0x10000, RZ ;  /* 0x0001000015157824 */ /* 0x000fc800078e00ff */
[----:B------:R-:W-:Y:S01]  /*24c0*/  FADD.FTZ R21, R28, R21 ;  /* 0x000000151c157221 */ /* 0x000fe20000010000 */
[----:B------:R-:W-:Y:S02]  /*24d0*/  VIADD R20, R20, 0x4 ;  /* 0x0000000414147836 */ /* 0x000fe40000000000 */
[----:B--2---:R-:W-:Y:S01]  /*24e0*/  @P0 FADD.FTZ R3, R3, R26 ;  /* 0x0000001a03030221 */ /* 0x004fe20000010000 */
[----:B---3--:R-:W-:Y:S01]  /*24f0*/  @P0 FADD.FTZ R19, R19, R24 ;  /* 0x0000001813130221 */ /* 0x008fe20000010000 */
[----:B----4-:R-:W-:-:S03]  /*2500*/  @P0 FADD.FTZ R9, R9, R22 ;  /* 0x0000001609090221 */ /* 0x010fc60000010000 */
[----:B------:R-:W-:Y:S04]  /*2510*/  STL [R0], R3 ;  /* 0x0000000300007387 */ /* 0x000fe80000100800 */
[----:B------:R-:W-:Y:S04]  /*2520*/  STL [R0+0x4], R19 ;  /* 0x0000041300007387 */ /* 0x000fe80000100800 */
[----:B------:R-:W-:Y:S01]  /*2530*/  STL [R0+0xc], R9 ;  /* 0x00000c0900007387 */ /* 0x000fe20000100800 */
[----:B------:R-:W-:Y:S01]  /*2540*/  @P0 FADD.FTZ R21, R21, R2 ;  /* 0x0000000215150221 */ /* 0x000fe20000010000 */
[----:B------:R-:W-:-:S04]  /*2550*/  IADD3 R2, R0, 0x10, RZ ;  /* 0x0000001000027810 */ /* 0x000fc80007ffe0ff */
[----:B------:R0:W-:Y:S02]  /*2560*/  STL [R0+0x8], R21 ;  /* 0x0000081500007387 */ /* 0x0001e40000100800 */
[----:B0-----:R-:W-:Y:S01]  /*2570*/  IMAD.MOV.U32 R0, RZ, RZ, R2 ;  /* 0x000000ffff007224 */ /* 0x001fe200078e0002 */
[----:B------:R-:W-:Y:S06]  /*2580*/  @P1 BRA `(.L_x_125) ;  /* 0xfffffff800ec1947 */ /* 0x000fec000383ffff */
.L_x_124:
        /* <DEDUP_REMOVED lines=60> */
.L_x_123:
[----:B------:R-:W-:Y:S01]  /*2950*/  USHF.R.U32.HI UR4, URZ, 0x2, UR5 ;  /* 0x000000023f047899 */ /* 0x000fe20008011605 */
[----:B------:R-:W-:-:S05]  /*2960*/  IADD3 R8, R8, 0x1, RZ ;  /* 0x0000000108087810 */ /* 0x000fca0007ffe0ff */
[----:B------:R-:W-:-:S13]  /*2970*/  ISETP.GE.U32.AND P0, PT, R8, UR4, PT ;  /* 0x0000000408007c0c */ /* 0x000fda000bf06070 */
[----:B------:R-:W-:Y:S05]  /*2980*/  @!P0 BRA `(.L_x_126) ;  /* 0xfffffff4004c8947 */ /* 0x000fea000383ffff */
.L_x_116:
[----:B------:R-:W-:-:S13]  /*2990*/  ISETP.NE.AND P0, PT, R17, RZ, PT ;  /* 0x000000ff1100720c */ /* 0x000fda0003f05270 */
[----:B------:R-:W-:Y:S05]  /*29a0*/  @!P0 EXIT ;  /* 0x000000000000894d */ /* 0x000fea0003800000 */
[C---:B012---:R-:W-:Y:S01]  /*29b0*/  VIADD R0, R17.reuse, 0xffffffff ;  /* 0xffffffff11007836 */ /* 0x047fe20000000000 */
[----:B------:R-:W-:-:S04]  /*29c0*/  LOP3.LUT R6, R17, 0x3, RZ, 0xc0, !PT ;  /* 0x0000000311067812 */ /* 0x000fc800078ec0ff */
[----:B------:R-:W-:Y:S01]  /*29d0*/  ISETP.GE.U32.AND P0, PT, R0, 0x3, PT ;  /* 0x000000030000780c */ /* 0x000fe20003f06070 */
[----:B------:R-:W-:-:S12]  /*29e0*/  IMAD.MOV.U32 R0, RZ, RZ, RZ ;  /* 0x000000ffff007224 */ /* 0x000fd800078e00ff */
[----:B------:R-:W-:Y:S05]  /*29f0*/  @!P0 BRA `(.L_x_127) ;  /* 0x0000000800048947 */ /* 0x000fea0003800000 */
[----:B------:R-:W-:Y:S01]  /*2a00*/  ULDC.S8 UR4, c[0x0][0x273] ;  /* 0x00009cc000047ab9 */ /* 0x000fe20000000200 */
[----:B------:R-:W-:Y:S01]  /*2a10*/  IADD3 R17, -R6, R17, RZ ;  /* 0x0000001106117210 */ /* 0x000fe20007ffe1ff */
[----:B------:R-:W-:Y:S01]  /*2a20*/  IMAD.MOV.U32 R0, RZ, RZ, RZ ;  /* 0x000000ffff007224 */ /* 0x000fe200078e00ff */
[----:B------:R-:W-:-:S13]  /*2a30*/  ISETP.NE.AND P0, PT, RZ, UR4, PT ;  /* 0x00000004ff007c0c */ /* 0x000fda000bf05270 */
.L_x_136:
[----:B------:R-:W0:Y:S01]  /*2a40*/  LDC.64 R4, c[0x0][0x240] ;  /* 0x00009000ff047b82 */ /* 0x000e220000000a00 */
[----:B------:R-:W-:-:S07]  /*2a50*/  IMAD.IADD R9, R18, 0x1, R0 ;  /* 0x0000000112097824 */ /* 0x000fce00078e0200 */
[----:B-----5:R-:W1:Y:S01]  /*2a60*/  @P0 LDC.64 R14, c[0x0][0x238] ;  /* 0x00008e00ff0e0b82 */ /* 0x020e620000000a00 */
        /* <DEDUP_REMOVED lines=24> */
.L_x_129:
[----:B-----5:R-:W-:-:S05]  /*2bf0*/  HADD2.BF16_V2 R14, R21, R20.H0_H0 ;  /* 0x20000014150e7230 */ /* 0x020fca0000200000 */
[----:B------:R-:W-:-:S05]  /*2c00*/  PRMT R15, R21, R22, R14 ;  /* 0x00000016150f7216 */ /* 0x000fca000000000e */
[----:B------:R-:W2:Y:S02]  /*2c10*/  ATOM.E.CAS.STRONG.GPU PT, R14, [R12], R21, R15 ;  /* 0x000000150c0e738b */ /* 0x000ea400001ee10f */
[----:B--2---:R-:W-:Y:S02]  /*2c20*/  ISETP.NE.U32.AND P1, PT, R14, R21, PT ;  /* 0x000000150e00720c */ /* 0x004fe40003f25070 */
[----:B------:R-:W-:-:S11]  /*2c30*/  MOV R21, R14 ;  /* 0x0000000e00157202 */ /* 0x000fd60000000f00 */
[----:B------:R-:W-:Y:S05]  /*2c40*/  @P1 BRA `(.L_x_129) ;  /* 0xfffffffc00e81947 */ /* 0x000fea000383ffff */
[----:B------:R-:W-:Y:S05]  /*2c50*/  BSYNC B0 ;  /* 0x0000000000007941 */ /* 0x000fea0003800000 */
.L_x_128:
[----:B------:R-:W-:Y:S01]  /*2c60*/  VIADD R13, R9, 0x1 ;  /* 0x00000001090d7836 */ /* 0x000fe20000000000 */
[----:B------:R-:W0:Y:S03]  /*2c70*/  @P0 LDC.64 R14, c[0x0][0x238] ;  /* 0x00008e00ff0e0b82 */ /* 0x000e260000000a00 */
        /* <DEDUP_REMOVED lines=20> */
.L_x_131:
[----:B-----5:R-:W-:-:S05]  /*2dc0*/  HADD2.BF16_V2 R14, R21, R20.H0_H0 ;  /* 0x20000014150e7230 */ /* 0x020fca0000200000 */
[----:B------:R-:W-:-:S05]  /*2dd0*/  PRMT R15, R21, R22, R14 ;  /* 0x00000016150f7216 */ /* 0x000fca000000000e */
[----:B------:R-:W2:Y:S02]  /*2de0*/  ATOM.E.CAS.STRONG.GPU PT, R14, [R12], R21, R15 ;  /* 0x000000150c0e738b */ /* 0x000ea400001ee10f */
[----:B--2---:R-:W-:Y:S02]  /*2df0*/  ISETP.NE.U32.AND P1, PT, R14, R21, PT ;  /* 0x000000150e00720c */ /* 0x004fe40003f25070 */
[----:B------:R-:W-:-:S11]  /*2e00*/  MOV R21, R14 ;  /* 0x0000000e00157202 */ /* 0x000fd60000000f00 */
[----:B------:R-:W-:Y:S05]  /*2e10*/  @P1 BRA `(.L_x_131) ;  /* 0xfffffffc00e81947 */ /* 0x000fea000383ffff */
[----:B------:R-:W-:Y:S05]  /*2e20*/  BSYNC B0 ;  /* 0x0000000000007941 */ /* 0x000fea0003800000 */
.L_x_130:
        /* <DEDUP_REMOVED lines=22> */
.L_x_133:
[----:B-----5:R-:W-:-:S05]  /*2f90*/  HADD2.BF16_V2 R14, R21, R20.H0_H0 ;  /* 0x20000014150e7230 */ /* 0x020fca0000200000 */
[----:B------:R-:W-:-:S05]  /*2fa0*/  PRMT R15, R21, R22, R14 ;  /* 0x00000016150f7216 */ /* 0x000fca000000000e */
[----:B------:R-:W2:Y:S02]  /*2fb0*/  ATOM.E.CAS.STRONG.GPU PT, R14, [R12], R21, R15 ;  /* 0x000000150c0e738b */ /* 0x000ea400001ee10f */
[----:B--2---:R-:W-:Y:S02]  /*2fc0*/  ISETP.NE.U32.AND P1, PT, R14, R21, PT ;  /* 0x000000150e00720c */ /* 0x004fe40003f25070 */
[----:B------:R-:W-:-:S11]  /*2fd0*/  MOV R21, R14 ;  /* 0x0000000e00157202 */ /* 0x000fd60000000f00 */
[----:B------:R-:W-:Y:S05]  /*2fe0*/  @P1 BRA `(.L_x_133) ;  /* 0xfffffffc00e81947 */ /* 0x000fea000383ffff */
[----:B------:R-:W-:Y:S05]  /*2ff0*/  BSYNC B0 ;  /* 0x0000000000007941 */ /* 0x000fea0003800000 */
.L_x_132:
        /* <DEDUP_REMOVED lines=22> */
.L_x_135:
[----:B-----5:R-:W-:-:S05]  /*3160*/  HADD2.BF16_V2 R8, R13, R10.H0_H0 ;  /* 0x2000000a0d087230 */ /* 0x020fca0000200000 */
[----:B------:R-:W-:-:S05]  /*3170*/  PRMT R7, R13, R11, R8 ;  /* 0x0000000b0d077216 */ /* 0x000fca0000000008 */
[----:B------:R-:W2:Y:S02]  /*3180*/  ATOM.E.CAS.STRONG.GPU PT, R8, [R4], R13, R7 ;  /* 0x0000000d0408738b */ /* 0x000ea400001ee107 */
[----:B--2---:R-:W-:Y:S02]  /*3190*/  ISETP.NE.U32.AND P1, PT, R8, R13, PT ;  /* 0x0000000d0800720c */ /* 0x004fe40003f25070 */
[----:B------:R-:W-:-:S11]  /*31a0*/  MOV R13, R8 ;  /* 0x00000008000d7202 */ /* 0x000fd60000000f00 */
[----:B------:R-:W-:Y:S05]  /*31b0*/  @P1 BRA `(.L_x_135) ;  /* 0xfffffffc00e81947 */ /* 0x000fea000383ffff */
[----:B------:R-:W-:Y:S05]  /*31c0*/  BSYNC B0 ;  /* 0x0000000000007941 */ /* 0x000fea0003800000 */
.L_x_134:
[----:B------:R-:W-:Y:S02]  /*31d0*/  VIADD R17, R17, 0xfffffffc ;  /* 0xfffffffc11117836 */ /* 0x000fe40000000000 */
[----:B------:R-:W-:-:S03]  /*31e0*/  VIADD R0, R0, 0x4 ;  /* 0x0000000400007836 */ /* 0x000fc60000000000 */
[----:B------:R-:W-:-:S13]  /*31f0*/  ISETP.NE.AND P1, PT, R17, RZ, PT ;  /* 0x000000ff1100720c */ /* 0x000fda0003f25270 */
[----:B------:R-:W-:Y:S05]  /*3200*/  @P1 BRA `(.L_x_136) ;  /* 0xfffffff8000c1947 */ /* 0x000fea000383ffff */
.L_x_127:
[----:B------:R-:W-:-:S13]  /*3210*/  ISETP.NE.AND P0, PT, R6, RZ, PT ;  /* 0x000000ff0600720c */ /* 0x000fda0003f05270 */
[----:B------:R-:W-:Y:S05]  /*3220*/  @!P0 EXIT ;  /* 0x000000000000894d */ /* 0x000fea0003800000 */
[----:B------:R-:W-:Y:S01]  /*3230*/  ULDC.S8 UR4, c[0x0][0x273] ;  /* 0x00009cc000047ab9 */ /* 0x000fe20000000200 */
[----:B------:R-:W-:Y:S01]  /*3240*/  IMAD R2, R0, 0x4, R1 ;  /* 0x0000000400027824 */ /* 0x000fe200078e0201 */
[----:B------:R-:W-:Y:S02]  /*3250*/  ISETP.NE.AND P1, PT, RZ, UR4, PT ;  /* 0x00000004ff007c0c */ /* 0x000fe4000bf25270 */
[----:B------:R-:W-:-:S11]  /*3260*/  IADD3 R0, R18, R0, RZ ;  /* 0x0000000012007210 */ /* 0x000fd60007ffe0ff */
.L_x_139:
[----:B------:R-:W0:Y:S01]  /*3270*/  LDC.64 R4, c[0x0][0x240] ;  /* 0x00009000ff047b82 */ /* 0x000e220000000a00 */
        /* <DEDUP_REMOVED lines=17> */
[----:B-----5:R0:W5:Y:S01]  /*3390*/  LD.E R13, desc[UR8][R8.64] ;  /* 0x00000008080d7980 */ /* 0x020162000c101900 */
[----:B------:R-:W-:Y:S01]  /*33a0*/  LOP3.LUT R7, R4, 0x2, RZ, 0xc0, !PT ;  /* 0x0000000204077812 */ /* 0x000fe200078ec0ff */
[----:B------:R-:W-:Y:S01]  /*33b0*/  IMAD.MOV.U32 R11, RZ, RZ, 0x3254 ;  /* 0x00003254ff0b7424 */ /* 0x000fe200078e00ff */
[----:B------:R-:W-:Y:S02]  /*33c0*/  BSSY B0, `(.L_x_137) ;  /* 0x000000a000007945 */ /* 0x000fe40003800000 */
[----:B------:R-:W-:-:S04]  /*33d0*/  ISETP.EQ.U32.AND P0, PT, R7, RZ, PT ;  /* 0x000000ff0700720c */ /* 0x000fc80003f02070 */
[----:B------:R-:W-:Y:S02]  /*33e0*/  SEL R11, R11, 0x7610, P0 ;  /* 0x000076100b0b7807 */ /* 0x000fe40000000000 */
[----:B0-2---:R-:W-:-:S07]  /*33f0*/  F2FP.BF16.F32.PACK_AB R7, RZ, R3 ;  /* 0x00000003ff07723e */ /* 0x005fce00000010ff */
.L_x_138:
[----:B-----5:R-:W-:-:S05]  /*3400*/  HADD2.BF16_V2 R10, R13, R7.H0_H0 ;  /* 0x200000070d0a7230 */ /* 0x020fca0000200000 */
[----:B------:R-:W-:-:S05]  /*3410*/  PRMT R3, R13, R11, R10 ;  /* 0x0000000b0d037216 */ /* 0x000fca000000000a */
[----:B------:R-:W2:Y:S02]  /*3420*/  ATOM.E.CAS.STRONG.GPU PT, R10, [R8], R13, R3 ;  /* 0x0000000d080a738b */ /* 0x000ea400001ee103 */
[----:B--2---:R-:W-:Y:S02]  /*3430*/  ISETP.NE.U32.AND P0, PT, R10, R13, PT ;  /* 0x0000000d0a00720c */ /* 0x004fe40003f05070 */
[----:B------:R-:W-:-:S11]  /*3440*/  MOV R13, R10 ;  /* 0x0000000a000d7202 */ /* 0x000fd60000000f00 */
[----:B------:R-:W-:Y:S05]  /*3450*/  @P0 BRA `(.L_x_138) ;  /* 0xfffffffc00e80947 */ /* 0x000fea000383ffff */
[----:B------:R-:W-:Y:S05]  /*3460*/  BSYNC B0 ;  /* 0x0000000000007941 */ /* 0x000fea0003800000 */
.L_x_137:
[----:B------:R-:W-:Y:S01]  /*3470*/  VIADD R6, R6, 0xffffffff ;  /* 0xffffffff06067836 */ /* 0x000fe20000000000 */
[----:B------:R-:W-:Y:S01]  /*3480*/  IADD3 R0, R0, 0x1, RZ ;  /* 0x0000000100007810 */ /* 0x000fe20007ffe0ff */
[----:B------:R-:W-:-:S03]  /*3490*/  VIADD R2, R2, 0x4 ;  /* 0x0000000402027836 */ /* 0x000fc60000000000 */
[----:B------:R-:W-:-:S13]  /*34a0*/  ISETP.NE.AND P0, PT, R6, RZ, PT ;  /* 0x000000ff0600720c */ /* 0x000fda0003f05270 */
[----:B------:R-:W-:Y:S05]  /*34b0*/  @P0 BRA `(.L_x_139) ;  /* 0xfffffffc006c0947 */ /* 0x000fea000383ffff */
[----:B------:R-:W-:Y:S05]  /*34c0*/  EXIT ;  /* 0x000000000000794d */ /* 0x000fea0003800000 */
        .weak           $__internal_3_$__cuda_sm20_div_u64
        .type           $__internal_3_$__cuda_sm20_div_u64,@function
        .size           $__internal_3_$__cuda_sm20_div_u64,(.L_x_513 - $__internal_3_$__cuda_sm20_div_u64)
$__internal_3_$__cuda_sm20_div_u64:
        /* <DEDUP_REMOVED lines=64> */
[----:B------:R-:W-:Y:S06]  /*38d0*/  RET.REL.NODEC R4 `(_Z21moe_wna16_gemm_kernelI13__nv_bfloat16Li8ELi1EEvPKT_PS1_PKjS3_S6_PKfPKiSA_SA_tttjjjtttbb) ;  /* 0xffffffc404c87950 */ /* 0x000fec0003c3ffff */
.L_x_140:
        /* <DEDUP_REMOVED lines=10> */
.L_x_513:


//--------------------- .text._Z21moe_wna16_gemm_kernelI13__nv_bfloat16Li4ELi8EEvPKT_PS1_PKjS3_S6_PKfPKiSA_SA_tttjjjtttbb --------------------------
	.section	.text._Z21moe_wna16_gemm_kernelI13__nv_bfloat16Li4ELi8EEvPKT_PS1_PKjS3_S6_PKfPKiSA_SA_tttjjjtttbb,"ax",@progbits
	.align	128
        .global         _Z21moe_wna16_gemm_kernelI13__nv_bfloat16Li4ELi8EEvPKT_PS1_PKjS3_S6_PKfPKiSA_SA_tttjjjtttbb
        .type           _Z21moe_wna16_gemm_kernelI13__nv_bfloat16Li4ELi8EEvPKT_PS1_PKjS3_S6_PKfPKiSA_SA_tttjjjtttbb,@function
        .size           _Z21moe_wna16_gemm_kernelI13__nv_bfloat16Li4ELi8EEvPKT_PS1_PKjS3_S6_PKfPKiSA_SA_tttjjjtttbb,(.L_x_514 - _Z21moe_wna16_gemm_kernelI13__nv_bfloat16Li4ELi8EEvPKT_PS1_PKjS3_S6_PKfPKiSA_SA_tttjjjtttbb)
        .other          _Z21moe_wna16_gemm_kernelI13__nv_bfloat16Li4ELi8EEvPKT_PS1_PKjS3_S6_PKfPKiSA_SA_tttjjjtttbb,@"STO_CUDA_ENTRY STV_DEFAULT"
_Z21moe_wna16_gemm_kernelI13__nv_bfloat16Li4ELi8EEvPKT_PS1_PKjS3_S6_PKfPKiSA_SA_tttjjjtttbb:
.text._Z21moe_wna16_gemm_kernelI13__nv_bfloat16Li4ELi8EEvPKT_PS1_PKjS3_S6_PKfPKiSA_SA_tttjjjtttbb:
[----:B------:R-:W0:Y:S08]  /*0000*/  LDC R1, c[0x0][0x28] ;  /* 0x00000a00ff017b82 */ /* 0x000e300000000800 */
[----:B------:R-:W1:Y:S01]  /*0010*/  LDC.64 R2, c[0x0][0x250] ;  /* 0x00009400ff027b82 */ /* 0x000e620000000a00 */
[----:B------:R-:W-:Y:S01]  /*0020*/  ULDC.64 UR16, c[0x0][0x208] ;  /* 0x0000820000107ab9 */ /* 0x000fe20000000a00 */
[----:B------:R-:W-:Y:S01]  /*0030*/  ULDC UR8, c[0x0][0x26c] ;  /* 0x00009b0000087ab9 */ /* 0x000fe20000000800 */
[----:B0-----:R-:W-:Y:S01]  /*0040*/  VIADD R1, R1, 0xfffffed0 ;  /* 0xfffffed001017836 */ /* 0x001fe20000000000 */
[----:B-1----:R-:W2:Y:S04]  /*0050*/  LDG.E.CONSTANT R2, desc[UR16][R2.64] ;  /* 0x0000001002027981 */ /* 0x002ea8000c1e9900 */
[----:B------:R-:W0:Y:S01]  /*0060*/  S2UR UR6, SR_CTAID.X ;  /* 0x00000000000679c3 */ /* 0x000e220000002500 */
[----:B------:R-:W-:Y:S01]  /*0070*/  ULOP3.LUT UR8, UR8, 0xffff, URZ, 0xc0, !UPT ;  /* 0x0000ffff08087892 */ /* 0x000fe2000f8ec03f */
[----:B------:R-:W-:-:S02]  /*0080*/  R2UR UR19, R1 ;  /* 0x00000000011372ca */ /* 0x000fc400000e0000 */
[----:B------:R-:W-:Y:S01]  /*0090*/  R2UR UR18, R1 ;  /* 0x00000000011272ca */ /* 0x000fe200000e0000 */
[----:B0-----:R-:W-:-:S06]  /*00a0*/  UIMAD UR13, UR8, UR6, URZ ;  /* 0x00000006080d72a4 */ /* 0x001fcc000f8e023f */
[----:B--2---:R-:W-:-:S13]  /*00b0*/  ISETP.LE.U32.AND P0, PT, R2, UR13, PT ;  /* 0x0000000d02007c0c */ /* 0x004fda000bf03070 */
[----:B------:R-:W-:Y:S05]  /*00c0*/  @P0 EXIT ;  /* 0x000000000000094d */ /* 0x000fea0003800000 */
[----:B------:R-:W-:Y:S02]  /*00d0*/  ULDC.64 UR4, c[0x0][0x248] ;  /* 0x0000920000047ab9 */ /* 0x000fe40000000a00 */
[----:B------:R-:W-:-:S06]  /*00e0*/  UIMAD.WIDE.U32 UR4, UR6, 0x4, UR4 ;  /* 0x00000004060478a5 */ /* 0x000fcc000f8e0004 */
[----:B------:R-:W-:Y:S01]  /*00f0*/  IMAD.U32 R2, RZ, RZ, UR4 ;  /* 0x00000004ff027e24 */ /* 0x000fe2000f8e00ff */
[----:B------:R-:W0:Y:S01]  /*0100*/  S2R R0, SR_TID.X ;  /* 0x0000000000007919 */ /* 0x000e220000002100 */
[----:B------:R-:W-:Y:S01]  /*0110*/  IMAD.U32 R3, RZ, RZ, UR5 ;  /* 0x00000005ff037e24 */ /* 0x000fe2000f8e00ff */
[----:B------:R-:W0:Y:S01]  /*0120*/  S2R R5, SR_CTAID.Y ;  /* 0x0000000000057919 */ /* 0x000e220000002600 */
[----:B------:R-:W1:Y:S01]  /*0130*/  S2UR UR10, SR_CTAID.Z ;  /* 0x00000000000a79c3 */ /* 0x000e620000002700 */
[----:B------:R-:W-:Y:S01]  /*0140*/  ULDC.U16 UR4, c[0x0][0x26c] ;  /* 0x00009b0000047ab9 */ /* 0x000fe20000000400 */
[----:B------:R-:W-:Y:S01]  /*0150*/  ULDC UR5, c[0x0][0x270] ;  /* 0x00009c0000057ab9 */ /* 0x000fe20000000800 */
[----:B------:R-:W2:Y:S01]  /*0160*/  LDG.E.CONSTANT R2, desc[UR16][R2.64] ;  /* 0x0000001002027981 */ /* 0x000ea2000c1e9900 */
[----:B------:R-:W-:Y:S02]  /*0170*/  UPRMT UR4, UR4, 0x9910, URZ ;  /* 0x0000991004047896 */ /* 0x000fe4000800003f */
[----:B------:R-:W-:Y:S01]  /*0180*/  ULOP3.LUT UR5, UR5, 0xffff, URZ, 0xc0, !UPT ;  /* 0x0000ffff05057892 */ /* 0x000fe2000f8ec03f */
[----:B------:R-:W-:-:S03]  /*0190*/  ULDC.U16 UR14, c[0x0][0x26e] ;  /* 0x00009b80000e7ab9 */ /* 0x000fc60000000400 */
[----:B------:R-:W-:Y:S01]  /*01a0*/  ISETP.NE.AND P0, PT, RZ, UR4, PT ;  /* 0x00000004ff007c0c */ /* 0x000fe2000bf05270 */
[----:B------:R-:W-:Y:S01]  /*01b0*/  UMOV UR4, URZ ;  /* 0x0000003f00047c82 */ /* 0x000fe20008000000 */
[----:B-1----:R-:W-:Y:S01]  /*01c0*/  UIMAD UR10, UR5, UR10, URZ ;  /* 0x0000000a050a72a4 */ /* 0x002fe2000f8e023f */
[----:B0-----:R-:W-:Y:S01]  /*01d0*/  IMAD R8, R5, UR14, R0 ;  /* 0x0000000e05087c24 */ /* 0x001fe2000f8e0200 */
[----:B--2---:R-:W-:-:S13]  /*01e0*/  R2UR UR9, R2 ;  /* 0x00000000020972ca */ /* 0x004fda00000e0000 */
[----:B------:R-:W-:Y:S01]  /*01f0*/  USHF.R.S32.HI UR12, URZ, 0x1f, UR9 ;  /* 0x0000001f3f0c7899 */ /* 0x000fe20008011409 */
[----:B------:R-:W-:Y:S11]  /*0200*/  @!P0 BRA `(.L_x_141) ;  /* 0x0000000800488947 */ /* 0x000ff60003800000 */
[----:B------:R-:W0:Y:S01]  /*0210*/  LDC R2, c[0x0][0x25c] ;  /* 0x00009700ff027b82 */ /* 0x000e220000000800 */
[----:B------:R-:W-:-:S06]  /*0220*/  UISETP.NE.AND UP0, UPT, UR9, -0x1, UPT ;  /* 0xffffffff0900788c */ /* 0x000fcc000bf05270 */
[----:B------:R-:W-:Y:S02]  /*0230*/  PLOP3.LUT P0, PT, PT, PT, UP0, 0x80, 0x0 ;  /* 0x000000000000781c */ /* 0x000fe40003f0f008 */
[----:B0-----:R-:W-:-:S11]  /*0240*/  LOP3.LUT R2, R2, 0xffff, RZ, 0xc0, !PT ;  /* 0x0000ffff02027812 */ /* 0x001fd600078ec0ff */
[----:B------:R-:W-:Y:S05]  /*0250*/  @!P0 BRA `(.L_x_142) ;  /* 0x0000000400988947 */ /* 0x000fea0003800000 */
[----:B------:R-:W0:Y:S01]  /*0260*/  LDC.U16 R6, c[0x0][0x26e] ;  /* 0x00009b80ff067b82 */ /* 0x000e220000000400 */
[----:B------:R-:W-:-:S06]  /*0270*/  UIADD3 UR4, UR14, -0x1, UR5 ;  /* 0xffffffff0e047890 */ /* 0x000fcc000fffe005 */
[----:B------:R-:W-:Y:S01]  /*0280*/  IMAD.U32 R10, RZ, RZ, UR4 ;  /* 0x00000004ff0a7e24 */ /* 0x000fe2000f8e00ff */
[----:B------:R-:W-:-:S04]  /*0290*/  ULOP3.LUT UR4, UR4, UR14, URZ, 0x3c, !UPT ;  /* 0x0000000e04047292 */ /* 0x000fc8000f8e3c3f */
[----:B------:R-:W-:Y:S02]  /*02a0*/  IABS R10, R10 ;  /* 0x0000000a000a7213 */ /* 0x000fe40000000000 */
[----:B------:R-:W-:Y:S01]  /*02b0*/  ISETP.LE.AND P2, PT, RZ, UR4, PT ;  /* 0x00000004ff007c0c */ /* 0x000fe2000bf43270 */
[----:B------:R-:W-:Y:S01]  /*02c0*/  UMOV UR4, URZ ;  /* 0x0000003f00047c82 */ /* 0x000fe20008000000 */
[-C--:B0-----:R-:W-:Y:S02]  /*02d0*/  IABS R7, R6.reuse ;  /* 0x0000000600077213 */ /* 0x081fe40000000000 */
[----:B------:R-:W-:Y:S02]  /*02e0*/  IABS R6, R6 ;  /* 0x0000000600067213 */ /* 0x000fe40000000000 */
[----:B------:R-:W0:Y:S03]  /*02f0*/  I2F.RP R3, R7 ;  /* 0x0000000700037306 */ /* 0x000e260000209400 */
[----:B------:R-:W-:-:S05]  /*0300*/  IMAD.MOV R6, RZ, RZ, -R6 ;  /* 0x000000ffff067224 */ /* 0x000fca00078e0a06 */
[----:B0-----:R-:W0:Y:S02]  /*0310*/  MUFU.RCP R3, R3 ;  /* 0x0000000300037308 */ /* 0x001e240000001000 */
[----:B0-----:R-:W-:-:S06]  /*0320*/  VIADD R4, R3, 0xffffffe ;  /* 0x0ffffffe03047836 */ /* 0x001fcc0000000000 */
[----:B------:R0:W1:Y:S02]  /*0330*/  F2I.FTZ.U32.TRUNC.NTZ R5, R4 ;  /* 0x0000000400057305 */ /* 0x000064000021f000 */
[----:B0-----:R-:W-:Y:S01]  /*0340*/  IMAD.MOV.U32 R4, RZ, RZ, RZ ;  /* 0x000000ffff047224 */ /* 0x001fe200078e00ff */
[----:B-1----:R-:W-:-:S05]  /*0350*/  IADD3 R12, RZ, -R5, RZ ;  /* 0x80000005ff0c7210 */ /* 0x002fca0007ffe0ff */
[----:B------:R-:W-:-:S04]  /*0360*/  IMAD R9, R12, R7, RZ ;  /* 0x000000070c097224 */ /* 0x000fc800078e02ff */
[----:B------:R-:W-:-:S04]  /*0370*/  IMAD.HI.U32 R5, R5, R9, R4 ;  /* 0x0000000905057227 */ /* 0x000fc800078e0004 */
[----:B------:R-:W-:-:S04]  /*0380*/  IMAD.MOV.U32 R4, RZ, RZ, R10 ;  /* 0x000000ffff047224 */ /* 0x000fc800078e000a */
[----:B------:R-:W-:Y:S01]  /*0390*/  IMAD.HI.U32 R3, R5, R4, RZ ;  /* 0x0000000405037227 */ /* 0x000fe200078e00ff */
[----:B------:R-:W-:-:S03]  /*03a0*/  LOP3.LUT R5, R0, 0x6, RZ, 0xc0, !PT ;  /* 0x0000000600057812 */ /* 0x000fc600078ec0ff */
[----:B------:R-:W-:Y:S02]  /*03b0*/  IMAD R4, R3, R6, R4 ;  /* 0x0000000603047224 */ /* 0x000fe400078e0204 */
[----:B------:R-:W-:-:S03]  /*03c0*/  IMAD.SHL.U32 R6, R0, 0x4, RZ ;  /* 0x0000000400067824 */ /* 0x000fc600078e00ff */
[----:B------:R-:W-:-:S13]  /*03d0*/  ISETP.GT.U32.AND P1, PT, R7, R4, PT ;  /* 0x000000040700720c */ /* 0x000fda0003f24070 */
[-C--:B------:R-:W-:Y:S01]  /*03e0*/  @!P1 IADD3 R4, R4, -R7.reuse, RZ ;  /* 0x8000000704049210 */ /* 0x080fe20007ffe0ff */
[----:B------:R-:W-:Y:S01]  /*03f0*/  @!P1 VIADD R3, R3, 0x1 ;  /* 0x0000000103039836 */ /* 0x000fe20000000000 */
[----:B------:R-:W-:Y:S02]  /*0400*/  ISETP.NE.AND P1, PT, RZ, UR14, PT ;  /* 0x0000000eff007c0c */ /* 0x000fe4000bf25270 */
[----:B------:R-:W-:Y:S02]  /*0410*/  ISETP.GE.U32.AND P0, PT, R4, R7, PT ;  /* 0x000000070400720c */ /* 0x000fe40003f06070 */
[----:B------:R-:W-:-:S04]  /*0420*/  LOP3.LUT R4, R0, 0xfffffff8, RZ, 0xc0, !PT ;  /* 0xfffffff800047812 */ /* 0x000fc800078ec0ff */
[----:B------:R-:W-:Y:S02]  /*0430*/  LEA.HI R4, R5, R4, RZ, 0x1f ;  /* 0x0000000405047211 */ /* 0x000fe400078ff8ff */
[----:B------:R-:W-:-:S04]  /*0440*/  LOP3.LUT R5, R6, 0x4, RZ, 0xc0, !PT ;  /* 0x0000000406057812 */ /* 0x000fc800078ec0ff */
[----:B------:R-:W-:Y:S01]  /*0450*/  IADD3 R4, R4, UR10, R5 ;  /* 0x0000000a04047c10 */ /* 0x000fe2000fffe005 */
[----:B------:R-:W-:-:S04]  /*0460*/  @P0 VIADD R3, R3, 0x1 ;  /* 0x0000000103030836 */ /* 0x000fc80000000000 */
[----:B------:R-:W-:Y:S01]  /*0470*/  @!P2 IMAD.MOV R3, RZ, RZ, -R3 ;  /* 0x000000ffff03a224 */ /* 0x000fe200078e0a03 */
[----:B------:R-:W-:-:S07]  /*0480*/  @!P1 LOP3.LUT R3, RZ, UR14, RZ, 0x33, !PT ;  /* 0x0000000eff039c12 */ /* 0x000fce000f8e33ff */
.L_x_146:
[----:B------:R-:W-:Y:S01]  /*0490*/  UIADD3 UR11, UR13, UR4, URZ ;  /* 0x000000040d0b7290 */ /* 0x000fe2000fffe03f */
[----:B------:R-:W-:-:S03]  /*04a0*/  ULDC.64 UR6, c[0x0][0x240] ;  /* 0x0000900000067ab9 */ /* 0x000fc60000000a00 */
[----:B------:R-:W-:-:S06]  /*04b0*/  UIMAD.WIDE UR6, UR11, 0x4, UR6 ;  /* 0x000000040b0678a5 */ /* 0x000fcc000f8e0206 */
[----:B-1----:R-:W-:Y:S01]  /*04c0*/  IMAD.U32 R7, RZ, RZ, UR7 ;  /* 0x00000007ff077e24 */ /* 0x002fe2000f8e00ff */
[----:B------:R-:W-:Y:S01]  /*04d0*/  MOV R6, UR6 ;  /* 0x0000000600067c02 */ /* 0x000fe20008000f00 */
[----:B------:R-:W-:-:S04]  /*04e0*/  ULDC UR6, c[0x0][0x260] ;  /* 0x0000980000067ab9 */ /* 0x000fc80000000800 */
[----:B------:R-:W2:Y:S01]  /*04f0*/  LDG.E.CONSTANT R7, desc[UR16][R6.64] ;  /* 0x0000001006077981 */ /* 0x000ea2000c1e9900 */
[-C--:B------:R-:W-:Y:S02]  /*0500*/  IABS R12, R2.reuse ;  /* 0x00000002000c7213 */ /* 0x080fe40000000000 */
[----:B------:R-:W-:Y:S02]  /*0510*/  IABS R13, R2 ;  /* 0x00000002000d7213 */ /* 0x000fe40000000000 */
[----:B0-----:R-:W0:Y:S08]  /*0520*/  I2F.RP R5, R12 ;  /* 0x0000000c00057306 */ /* 0x001e300000209400 */
[----:B0-----:R-:W0:Y:S02]  /*0530*/  MUFU.RCP R5, R5 ;  /* 0x0000000500057308 */ /* 0x001e240000001000 */
[----:B0-----:R-:W-:-:S02]  /*0540*/  VIADD R10, R5, 0xffffffe ;  /* 0x0ffffffe050a7836 */ /* 0x001fc40000000000 */
[----:B------:R-:W-:-:S04]  /*0550*/  IMAD.MOV R5, RZ, RZ, -R13 ;  /* 0x000000ffff057224 */ /* 0x000fc800078e0a0d */
[----:B------:R0:W1:Y:S02]  /*0560*/  F2I.FTZ.U32.TRUNC.NTZ R11, R10 ;  /* 0x0000000a000b7305 */ /* 0x000064000021f000 */
[----:B0-----:R-:W-:Y:S01]  /*0570*/  HFMA2.MMA R10, -RZ, RZ, 0, 0 ;  /* 0x00000000ff0a7435 */ /* 0x001fe200000001ff */
[----:B-1----:R-:W-:-:S04]  /*0580*/  IMAD.MOV R9, RZ, RZ, -R11 ;  /* 0x000000ffff097224 */ /* 0x002fc800078e0a0b */
[----:B------:R-:W-:-:S05]  /*0590*/  IMAD R9, R9, R12, RZ ;  /* 0x0000000c09097224 */ /* 0x000fca00078e02ff */
[----:B------:R-:W-:Y:S01]  /*05a0*/  IMAD.HI.U32 R11, R11, R9, R10 ;  /* 0x000000090b0b7227 */ /* 0x000fe200078e000a */
[----:B--2---:R-:W-:Y:S02]  /*05b0*/  IABS R6, R7 ;  /* 0x0000000700067213 */ /* 0x004fe40000000000 */
[----:B------:R-:W-:-:S03]  /*05c0*/  LOP3.LUT R7, R7, R2, RZ, 0x3c, !PT ;  /* 0x0000000207077212 */ /* 0x000fc600078e3cff */
[----:B------:R-:W-:Y:S01]  /*05d0*/  IMAD.HI.U32 R11, R11, R6, RZ ;  /* 0x000000060b0b7227 */ /* 0x000fe200078e00ff */
[----:B------:R-:W-:-:S03]  /*05e0*/  ISETP.GE.AND P2, PT, R7, RZ, PT ;  /* 0x000000ff0700720c */ /* 0x000fc60003f46270 */
[----:B------:R-:W-:-:S05]  /*05f0*/  IMAD R5, R11, R5, R6 ;  /* 0x000000050b057224 */ /* 0x000fca00078e0206 */
[----:B------:R-:W-:-:S13]  /*0600*/  ISETP.GT.U32.AND P1, PT, R12, R5, PT ;  /* 0x000000050c00720c */ /* 0x000fda0003f24070 */
[----:B------:R-:W-:Y:S02]  /*0610*/  @!P1 IMAD.IADD R5, R5, 0x1, -R12 ;  /* 0x0000000105059824 */ /* 0x000fe400078e0a0c */
[----:B------:R-:W-:Y:S01]  /*0620*/  @!P1 VIADD R11, R11, 0x1 ;  /* 0x000000010b0b9836 */ /* 0x000fe20000000000 */
[----:B------:R-:W-:Y:S02]  /*0630*/  ISETP.NE.AND P1, PT, R2, RZ, PT ;  /* 0x000000ff0200720c */ /* 0x000fe40003f25270 */
[----:B------:R-:W-:-:S13]  /*0640*/  ISETP.GE.U32.AND P0, PT, R5, R12, PT ;  /* 0x0000000c0500720c */ /* 0x000fda0003f06070 */
[----:B------:R-:W-:-:S04]  /*0650*/  @P0 VIADD R11, R11, 0x1 ;  /* 0x000000010b0b0836 */ /* 0x000fc80000000000 */
[----:B------:R-:W-:Y:S01]  /*0660*/  @!P2 IMAD.MOV R11, RZ, RZ, -R11 ;  /* 0x000000ffff0ba224 */ /* 0x000fe200078e0a0b */
[----:B------:R-:W-:-:S04]  /*0670*/  @!P1 LOP3.LUT R11, RZ, R2, RZ, 0x33, !PT ;  /* 0x00000002ff0b9212 */ /* 0x000fc800078e33ff */
[----:B------:R-:W-:-:S13]  /*0680*/  ISETP.GE.U32.AND P0, PT, R11, UR6, PT ;  /* 0x000000060b007c0c */ /* 0x000fda000bf06070 */
[----:B------:R-:W-:Y:S05]  /*0690*/  @P0 BRA `(.L_x_141) ;  /* 0x0000000400240947 */ /* 0x000fea0003800000 */
[----:B------:R-:W-:Y:S01]  /*06a0*/  ISETP.GE.AND P0, PT, R3, 0x1, PT ;  /* 0x000000010300780c */ /* 0x000fe20003f06270 */
[----:B------:R-:W-:Y:S01]  /*06b0*/  UMOV UR6, UR4 ;  /* 0x0000000400067c82 */ /* 0x000fe20008000000 */
[----:B------:R-:W-:-:S11]  /*06c0*/  UIADD3 UR4, UR4, 0x1, URZ ;  /* 0x0000000104047890 */ /* 0x000fd6000fffe03f */
[----:B------:R-:W-:Y:S05]  /*06d0*/  @!P0 BRA `(.L_x_143) ;  /* 0x0000000000688947 */ /* 0x000fea0003800000 */
[----:B------:R-:W0:Y:S01]  /*06e0*/  S2UR UR7, SR_CgaCtaId ;  /* 0x00000000000779c3 */ /* 0x000e220000008800 */
[----:B------:R-:W-:Y:S01]  /*06f0*/  UIMAD UR11, UR5, UR6, URZ ;  /* 0x00000006050b72a4 */ /* 0x000fe2000f8e023f */
[----:B------:R-:W-:Y:S01]  /*0700*/  BSSY B0, `(.L_x_143) ;  /* 0x0000017000007945 */ /* 0x000fe20003800000 */
[----:B------:R-:W-:Y:S01]  /*0710*/  MOV R12, RZ ;  /* 0x000000ff000c7202 */ /* 0x000fe20000000f00 */
[----:B------:R-:W-:-:S04]  /*0720*/  UMOV UR6, 0x400 ;  /* 0x0000040000067882 */ /* 0x000fc80000000000 */
[----:B------:R-:W1:Y:S01]  /*0730*/  LDC.64 R6, c[0x0][0x210] ;  /* 0x00008400ff067b82 */ /* 0x000e620000000a00 */
[----:B0-----:R-:W-:-:S03]  /*0740*/  ULEA UR6, UR7, UR6, 0x18 ;  /* 0x0000000607067291 */ /* 0x001fc6000f8ec03f */
[----:B------:R-:W-:Y:S02]  /*0750*/  ULDC UR7, c[0x0][0x268] ;  /* 0x00009a0000077ab9 */ /* 0x000fe40000000800 */
[----:B------:R-:W-:Y:S01]  /*0760*/  IMAD R9, R11, UR7, R4 ;  /* 0x000000070b097c24 */ /* 0x000fe2000f8e0204 */
[----:B------:R-:W-:-:S06]  /*0770*/  ULDC UR7, c[0x0][0x268] ;  /* 0x00009a0000077ab9 */ /* 0x000fcc0000000800 */
.L_x_145:
[----:B------:R-:W-:-:S04]  /*0780*/  IMAD R11, R12, UR14, RZ ;  /* 0x0000000e0c0b7c24 */ /* 0x000fc8000f8e02ff */
[----:B0-----:R-:W-:-:S04]  /*0790*/  IMAD.IADD R5, R11, 0x1, R0 ;  /* 0x000000010b057824 */ /* 0x001fc800078e0200 */
[----:B------:R-:W-:-:S05]  /*07a0*/  VIADD R10, R5, UR10 ;  /* 0x0000000a050a7c36 */ /* 0x000fca0008000000 */
[----:B------:R-:W-:-:S04]  /*07b0*/  ISETP.GE.U32.AND P0, PT, R10, UR7, PT ;  /* 0x000000070a007c0c */ /* 0x000fc8000bf06070 */
[----:B------:R-:W-:-:S13]  /*07c0*/  ISETP.GE.OR P0, PT, R5, UR5, P0 ;  /* 0x0000000505007c0c */ /* 0x000fda0008706670 */
[----:B------:R-:W-:Y:S05]  /*07d0*/  @P0 BRA `(.L_x_144) ;  /* 0x0000000000240947 */ /* 0x000fea0003800000 */
[----:B------:R-:W-:-:S04]  /*07e0*/  IMAD.IADD R11, R9, 0x1, R11 ;  /* 0x00000001090b7824 */ /* 0x000fc800078e020b */
[----:B-1----:R-:W-:-:S06]  /*07f0*/  IMAD.WIDE R10, R11, 0x2, R6 ;  /* 0x000000020b0a7825 */ /* 0x002fcc00078e0206 */
[----:B------:R-:W2:Y:S01]  /*0800*/  LDG.E.U16.CONSTANT R10, desc[UR16][R10.64] ;  /* 0x000000100a0a7981 */ /* 0x000ea2000c1e9500 */
[----:B------:R-:W-:Y:S01]  /*0810*/  VIADD R5, R5, UR11 ;  /* 0x0000000b05057c36 */ /* 0x000fe20008000000 */
[----:B------:R-:W-:-:S04]  /*0820*/  IADD3 R12, R12, 0x1, RZ ;  /* 0x000000010c0c7810 */ /* 0x000fc80007ffe0ff */
[----:B------:R-:W-:Y:S02]  /*0830*/  LEA R5, R5, UR6, 0x1 ;  /* 0x0000000605057c11 */ /* 0x000fe4000f8e08ff */
[----:B------:R-:W-:-:S03]  /*0840*/  ISETP.GE.AND P0, PT, R12, R3, PT ;  /* 0x000000030c00720c */ /* 0x000fc60003f06270 */
[----:B--2---:R0:W-:Y:S10]  /*0850*/  STS.U16 [R5], R10 ;  /* 0x0000000a05007388 */ /* 0x0041f40000000400 */
[----:B------:R-:W-:Y:S05]  /*0860*/  @!P0 BRA `(.L_x_145) ;  /* 0xfffffffc00c48947 */ /* 0x000fea000383ffff */
.L_x_144:
[----:B------:R-:W-:Y:S05]  /*0870*/  BSYNC B0 ;  /* 0x0000000000007941 */ /* 0x000fea0003800000 */
.L_x_143:
[----:B------:R-:W-:-:S06]  /*0880*/  UISETP.GE.U32.AND UP0, UPT, UR4, UR8, UPT ;  /* 0x000000080400728c */ /* 0x000fcc000bf06070 */
[----:B------:R-:W-:-:S13]  /*0890*/  PLOP3.LUT P0, PT, PT, PT, UP0, 0x80, 0x0 ;  /* 0x000000000000781c */ /* 0x000fda0003f0f008 */
[----:B------:R-:W-:Y:S05]  /*08a0*/  @!P0 BRA `(.L_x_146) ;  /* 0xfffffff800f88947 */ /* 0x000fea000383ffff */
[----:B------:R-:W-:Y:S05]  /*08b0*/  BRA `(.L_x_141) ;  /* 0x00000000009c7947 */ /* 0x000fea0003800000 */
.L_x_142:
[----:B------:R-:W-:Y:S01]  /*08c0*/  IABS R7, R2 ;  /* 0x0000000200077213 */ /* 0x000fe20000000000 */
[----:B------:R-:W-:Y:S01]  /*08d0*/  UMOV UR4, URZ ;  /* 0x0000003f00047c82 */ /* 0x000fe20008000000 */
[----:B------:R-:W-:Y:S01]  /*08e0*/  ULDC.64 UR20, c[0x0][0x240] ;  /* 0x0000900000147ab9 */ /* 0x000fe20000000a00 */
[----:B------:R-:W-:Y:S01]  /*08f0*/  ULDC UR11, c[0x0][0x260] ;  /* 0x00009800000b7ab9 */ /* 0x000fe20000000800 */
[----:B------:R-:W0:Y:S08]  /*0900*/  I2F.RP R3, R7 ;  /* 0x0000000700037306 */ /* 0x000e300000209400 */
[----:B0-----:R-:W0:Y:S02]  /*0910*/  MUFU.RCP R3, R3 ;  /* 0x0000000300037308 */ /* 0x001e240000001000 */
[----:B0-----:R-:W-:-:S06]  /*0920*/  VIADD R4, R3, 0xffffffe ;  /* 0x0ffffffe03047836 */ /* 0x001fcc0000000000 */
[----:B------:R0:W1:Y:S02]  /*0930*/  F2I.FTZ.U32.TRUNC.NTZ R5, R4 ;  /* 0x0000000400057305 */ /* 0x000064000021f000 */
[----:B0-----:R-:W-:Y:S02]  /*0940*/  IMAD.MOV.U32 R4, RZ, RZ, RZ ;  /* 0x000000ffff047224 */ /* 0x001fe400078e00ff */
[----:B-1----:R-:W-:-:S04]  /*0950*/  IMAD.MOV R6, RZ, RZ, -R5 ;  /* 0x000000ffff067224 */ /* 0x002fc800078e0a05 */
[----:B------:R-:W-:-:S04]  /*0960*/  IMAD R9, R6, R7, RZ ;  /* 0x0000000706097224 */ /* 0x000fc800078e02ff */
[----:B------:R-:W-:-:S07]  /*0970*/  IMAD.HI.U32 R9, R5, R9, R4 ;  /* 0x0000000905097227 */ /* 0x000fce00078e0004 */
.L_x_147:
[----:B------:R-:W-:-:S04]  /*0980*/  UIADD3 UR6, UR13, UR4, URZ ;  /* 0x000000040d067290 */ /* 0x000fc8000fffe03f */
[----:B------:R-:W-:-:S06]  /*0990*/  UIMAD.WIDE UR6, UR6, 0x4, UR20 ;  /* 0x00000004060678a5 */ /* 0x000fcc000f8e0214 */
[----:B------:R-:W-:Y:S01]  /*09a0*/  MOV R5, UR7 ;  /* 0x0000000700057c02 */ /* 0x000fe20008000f00 */
[----:B------:R-:W-:-:S05]  /*09b0*/  IMAD.U32 R4, RZ, RZ, UR6 ;  /* 0x00000006ff047e24 */ /* 0x000fca000f8e00ff */
[----:B------:R-:W2:Y:S01]  /*09c0*/  LDG.E.CONSTANT R5, desc[UR16][R4.64] ;  /* 0x0000001004057981 */ /* 0x000ea2000c1e9900 */
[-C--:B------:R-:W-:Y:S02]  /*09d0*/  IABS R3, R2.reuse ;  /* 0x0000000200037213 */ /* 0x080fe40000000000 */
[----:B------:R-:W-:-:S03]  /*09e0*/  IABS R11, R2 ;  /* 0x00000002000b7213 */ /* 0x000fc60000000000 */
[----:B------:R-:W-:Y:S01]  /*09f0*/  IMAD.MOV R10, RZ, RZ, -R3 ;  /* 0x000000ffff0a7224 */ /* 0x000fe200078e0a03 */
        /* <DEDUP_REMOVED lines=10> */
[----:B------:R-:W-:-:S05]  /*0aa0*/  @P1 VIADD R3, R3, 0x1 ;  /* 0x0000000103031836 */ /* 0x000fca0000000000 */
[----:B------:R-:W-:Y:S02]  /*0ab0*/  @!P2 IADD3 R3, RZ, -R3, RZ ;  /* 0x80000003ff03a210 */ /* 0x000fe40007ffe0ff */
[----:B------:R-:W-:-:S04]  /*0ac0*/  @!P0 LOP3.LUT R3, RZ, R2, RZ, 0x33, !PT ;  /* 0x00000002ff038212 */ /* 0x000fc800078e33ff */
[----:B------:R-:W-:-:S13]  /*0ad0*/  ISETP.GE.U32.AND P0, PT, R3, UR11, PT ;  /* 0x0000000b03007c0c */ /* 0x000fda000bf06070 */
[----:B------:R-:W-:Y:S05]  /*0ae0*/  @P0 BRA `(.L_x_141) ;  /* 0x0000000000100947 */ /* 0x000fea0003800000 */
[----:B------:R-:W-:-:S04]  /*0af0*/  UIADD3 UR4, UR4, 0x1, URZ ;  /* 0x0000000104047890 */ /* 0x000fc8000fffe03f */
[----:B------:R-:W-:-:S06]  /*0b00*/  UISETP.GE.U32.AND UP0, UPT, UR4, UR8, UPT ;  /* 0x000000080400728c */ /* 0x000fcc000bf06070 */
[----:B------:R-:W-:-:S13]  /*0b10*/  PLOP3.LUT P0, PT, PT, PT, UP0, 0x80, 0x0 ;  /* 0x000000000000781c */ /* 0x000fda0003f0f008 */
[----:B------:R-:W-:Y:S05]  /*0b20*/  @!P0 BRA `(.L_x_147) ;  /* 0xfffffffc00948947 */ /* 0x000fea000383ffff */
.L_x_141:
[----:B------:R-:W-:-:S06]  /*0b30*/  UISETP.NE.AND UP0, UPT, UR9, -0x1, UPT ;  /* 0xffffffff0900788c */ /* 0x000fcc000bf05270 */
[----:B------:R-:W-:-:S13]  /*0b40*/  PLOP3.LUT P0, PT, PT, PT, UP0, 0x80, 0x0 ;  /* 0x000000000000781c */ /* 0x000fda0003f0f008 */
[----:B------:R-:W-:Y:S05]  /*0b50*/  @!P0 EXIT ;  /* 0x000000000000894d */ /* 0x000fea0003800000 */
[----:B------:R-:W-:Y:S06]  /*0b60*/  BAR.SYNC.DEFER_BLOCKING 0x0 ;  /* 0x0000000000007b1d */ /* 0x000fec0000010000 */
[----:B------:R-:W-:Y:S02]  /*0b70*/  ULDC UR6, c[0x0][0x264] ;  /* 0x0000990000067ab9 */ /* 0x000fe40000000800 */
[----:B------:R-:W-:-:S04]  /*0b80*/  ISETP.GE.U32.AND P0, PT, R8, UR6, PT ;  /* 0x0000000608007c0c */ /* 0x000fc8000bf06070 */
[----:B------:R-:W-:-:S13]  /*0b90*/  ISETP.GE.U32.OR P0, PT, R0, UR14, P0 ;  /* 0x0000000e00007c0c */ /* 0x000fda0008706470 */
[----:B------:R-:W-:Y:S05]  /*0ba0*/  @P0 EXIT ;  /* 0x000000000000094d */ /* 0x000fea0003800000 */
[----:B------:R-:W-:Y:S01]  /*0bb0*/  ULDC UR7, c[0x0][0x268] ;  /* 0x00009a0000077ab9 */ /* 0x000fe20000000800 */
[----:B------:R-:W-:Y:S01]  /*0bc0*/  VIADD R9, R1, 0x110 ;  /* 0x0000011001097836 */ /* 0x000fe20000000000 */
[----:B------:R-:W-:-:S04]  /*0bd0*/  UIMAD.WIDE.U32 UR6, UR7, UR6, URZ ;  /* 0x00000006070672a5 */ /* 0x000fc8000f8e003f */
[----:B------:R-:W-:Y:S02]  /*0be0*/  UIMAD UR5, UR9, UR7, URZ ;  /* 0x00000007090572a4 */ /* 0x000fe4000f8e023f */
[----:B------:R-:W-:Y:S02]  /*0bf0*/  UIMAD.WIDE.U32 UR8, UR6, UR9, URZ ;  /* 0x00000009060872a5 */ /* 0x000fe4000f8e003f */
[----:B------:R-:W-:-:S03]  /*0c00*/  UIMAD UR5, UR6, UR12, UR5 ;  /* 0x0000000c060572a4 */ /* 0x000fc6000f8e0205 */
[----:B------:R-:W-:Y:S01]  /*0c10*/  ULDC.U16 UR12, c[0x0][0x25a] ;  /* 0x00009680000c7ab9 */ /* 0x000fe20000000400 */
[----:B------:R-:W-:-:S06]  /*0c20*/  UIADD3 UR11, UR9, UR5, URZ ;  /* 0x00000005090b7290 */ /* 0x000fcc000fffe03f */
[----:B------:R-:W-:-:S13]  /*0c30*/  ISETP.NE.U32.AND P0, PT, RZ, UR11, PT ;  /* 0x0000000bff007c0c */ /* 0x000fda000bf05070 */
[----:B------:R-:W-:Y:S05]  /*0c40*/  @!P0 BRA `(.L_x_148) ;  /* 0x0000000000148947 */ /* 0x000fea0003800000 */
[----:B------:R-:W-:-:S07]  /*0c50*/  MOV R0, 0xc70 ;  /* 0x00000c7000007802 */ /* 0x000fce0000000f00 */
[----:B01----:R-:W-:Y:S05]  /*0c60*/  CALL.REL.NOINC `($__internal_4_$__cuda_sm20_div_u64) ;  /* 0x0000002000fc7944 */ /* 0x003fea0003c00000 */
[----:B------:R-:W-:Y:S02]  /*0c70*/  IMAD.MOV.U32 R2, RZ, RZ, R4 ;  /* 0x000000ffff027224 */ /* 0x000fe400078e0004 */
[----:B------:R-:W-:Y:S01]  /*0c80*/  IMAD.MOV.U32 R3, RZ, RZ, R5 ;  /* 0x000000ffff037224 */ /* 0x000fe200078e0005 */
[----:B------:R-:W-:Y:S06]  /*0c90*/  BRA `(.L_x_149) ;  /* 0x0000000000547947 */ /* 0x000fec0003800000 */
.L_x_148:
[----:B------:R-:W2:Y:S01]  /*0ca0*/  I2F.U32.RP R0, UR12 ;  /* 0x0000000c00007d06 */ /* 0x000ea20008209000 */
[----:B------:R-:W-:Y:S01]  /*0cb0*/  UMOV UR6, URZ ;  /* 0x0000003f00067c82 */ /* 0x000fe20008000000 */
[----:B------:R-:W-:Y:S01]  /*0cc0*/  UISETP.NE.U32.AND UP2, UPT, UR12, URZ, UPT ;  /* 0x0000003f0c00728c */ /* 0x000fe2000bf45070 */
[----:B------:R-:W-:-:S05]  /*0cd0*/  IMAD.MOV.U32 R3, RZ, RZ, RZ ;  /* 0x000000ffff037224 */ /* 0x000fca00078e00ff */
[----:B--2---:R-:W2:Y:S02]  /*0ce0*/  MUFU.RCP R0, R0 ;  /* 0x0000000000007308 */ /* 0x004ea40000001000 */
[----:B--2---:R-:W-:-:S06]  /*0cf0*/  VIADD R2, R0, 0xffffffe ;  /* 0x0ffffffe00027836 */ /* 0x004fcc0000000000 */
[----:B------:R-:W2:Y:S02]  /*0d00*/  F2I.FTZ.U32.TRUNC.NTZ R2, R2 ;  /* 0x0000000200027305 */ /* 0x000ea4000021f000 */
[----:B--2---:R-:W-:-:S13]  /*0d10*/  R2UR UR7, R2 ;  /* 0x00000000020772ca */ /* 0x004fda00000e0000 */
[----:B------:R-:W-:-:S04]  /*0d20*/  UIADD3 UR5, URZ, -UR7, URZ ;  /* 0x800000073f057290 */ /* 0x000fc8000fffe03f */
[----:B------:R-:W-:-:S04]  /*0d30*/  UIMAD UR5, UR5, UR12, URZ ;  /* 0x0000000c050572a4 */ /* 0x000fc8000f8e023f */
[----:B------:R-:W-:-:S04]  /*0d40*/  UIMAD.WIDE.U32 UR6, UR7, UR5, UR6 ;  /* 0x00000005070672a5 */ /* 0x000fc8000f8e0006 */
[----:B------:R-:W-:-:S04]  /*0d50*/  UIMAD.WIDE.U32 UR6, UR7, UR8, URZ ;  /* 0x00000008070672a5 */ /* 0x000fc8000f8e003f */
[----:B------:R-:W-:-:S04]  /*0d60*/  UIADD3 UR5, URZ, -UR7, URZ ;  /* 0x800000073f057290 */ /* 0x000fc8000fffe03f */
[----:B------:R-:W-:-:S04]  /*0d70*/  UIMAD UR5, UR12, UR5, UR8 ;  /* 0x000000050c0572a4 */ /* 0x000fc8000f8e0208 */
[----:B------:R-:W-:-:S11]  /*0d80*/  UISETP.GE.U32.AND UP0, UPT, UR5, UR12, UPT ;  /* 0x0000000c0500728c */ /* 0x000fd6000bf06070 */
[----:B------:R-:W-:Y:S02]  /*0d90*/  @UP0 UIADD3 UR5, UR5, -UR12, URZ ;  /* 0x8000000c05050290 */ /* 0x000fe4000fffe03f */
[----:B------:R-:W-:Y:S02]  /*0da0*/  @UP0 UIADD3 UR7, UR7, 0x1, URZ ;  /* 0x0000000107070890 */ /* 0x000fe4000fffe03f */
[----:B------:R-:W-:-:S11]  /*0db0*/  UISETP.GE.U32.AND UP1, UPT, UR5, UR12, UPT ;  /* 0x0000000c0500728c */ /* 0x000fd6000bf26070 */
[----:B------:R-:W-:Y:S02]  /*0dc0*/  @UP1 UIADD3 UR7, UR7, 0x1, URZ ;  /* 0x0000000107071890 */ /* 0x000fe4000fffe03f */
[----:B------:R-:W-:-:S06]  /*0dd0*/  @!UP2 ULOP3.LUT UR7, URZ, UR12, URZ, 0x33, !UPT ;  /* 0x0000000c3f07a292 */ /* 0x000fcc000f8e333f */
[----:B------:R-:W-:-:S07]  /*0de0*/  MOV R2, UR7 ;  /* 0x0000000700027c02 */ /* 0x000fce0008000f00 */
.L_x_149:
[----:B------:R-:W2:Y:S01]  /*0df0*/  LDC.U16 R0, c[0x0][0x25a] ;  /* 0x00009680ff007b82 */ /* 0x000ea20000000400 */
[----:B------:R-:W-:Y:S01]  /*0e00*/  HFMA2.MMA R4, -RZ, RZ, 0, 0 ;  /* 0x00000000ff047435 */ /* 0x000fe200000001ff */
[----:B------:R-:W-:Y:S02]  /*0e10*/  ULDC UR6, c[0x0][0x268] ;  /* 0x00009a0000067ab9 */ /* 0x000fe40000000800 */
[----:B-1----:R-:W-:Y:S01]  /*0e20*/  IMAD.U32 R7, RZ, RZ, UR6 ;  /* 0x00000006ff077e24 */ /* 0x002fe2000f8e00ff */
[----:B--2---:R-:W1:Y:S01]  /*0e30*/  I2F.U32.RP R6, R0 ;  /* 0x0000000000067306 */ /* 0x004e620000209000 */
[----:B0-----:R-:W-:-:S07]  /*0e40*/  LOP3.LUT R10, RZ, R0, RZ, 0x33, !PT ;  /* 0x00000000ff0a7212 */ /* 0x001fce00078e33ff */
[----:B-1----:R-:W0:Y:S02]  /*0e50*/  MUFU.RCP R6, R6 ;  /* 0x0000000600067308 */ /* 0x002e240000001000 */
[----:B0-----:R-:W-:-:S06]  /*0e60*/  VIADD R5, R6, 0xffffffe ;  /* 0x0ffffffe06057836 */ /* 0x001fcc0000000000 */
[----:B------:R-:W0:Y:S02]  /*0e70*/  F2I.FTZ.U32.TRUNC.NTZ R5, R5 ;  /* 0x0000000500057305 */ /* 0x000e24000021f000 */
[----:B0-----:R-:W-:-:S04]  /*0e80*/  IMAD.MOV R11, RZ, RZ, -R5 ;  /* 0x000000ffff0b7224 */ /* 0x001fc800078e0a05 */
[----:B------:R-:W-:-:S04]  /*0e90*/  IMAD R11, R11, R0, RZ ;  /* 0x000000000b0b7224 */ /* 0x000fc800078e02ff */
[----:B------:R-:W-:-:S04]  /*0ea0*/  IMAD.HI.U32 R11, R5, R11, R4 ;  /* 0x0000000b050b7227 */ /* 0x000fc800078e0004 */
[----:B------:R-:W-:-:S04]  /*0eb0*/  IMAD R4, R8, R7, UR10 ;  /* 0x0000000a08047e24 */ /* 0x000fc8000f8e0207 */
[----:B------:R-:W-:-:S04]  /*0ec0*/  IMAD.HI.U32 R7, R11, R4, RZ ;  /* 0x000000040b077227 */ /* 0x000fc800078e00ff */
[----:B------:R-:W-:-:S04]  /*0ed0*/  IMAD.MOV R13, RZ, RZ, -R7 ;  /* 0x000000ffff0d7224 */ /* 0x000fc800078e0a07 */
[----:B------:R-:W-:Y:S02]  /*0ee0*/  IMAD R5, R0, R13, R4 ;  /* 0x0000000d00057224 */ /* 0x000fe400078e0204 */
[----:B------:R-:W0:Y:S03]  /*0ef0*/  LDC.64 R12, c[0x0][0x228] ;  /* 0x00008a00ff0c7b82 */ /* 0x000e260000000a00 */
[----:B------:R-:W-:-:S13]  /*0f00*/  ISETP.GE.U32.AND P0, PT, R5, R0, PT ;  /* 0x000000000500720c */ /* 0x000fda0003f06070 */
[----:B------:R-:W-:Y:S02]  /*0f10*/  @P0 IMAD.IADD R5, R5, 0x1, -R0 ;  /* 0x0000000105050824 */ /* 0x000fe400078e0a00 */
[----:B------:R-:W-:Y:S01]  /*0f20*/  @P0 VIADD R7, R7, 0x1 ;  /* 0x0000000107070836 */ /* 0x000fe20000000000 */
        /* <DEDUP_REMOVED lines=15> */
[----:B------:R-:W-:Y:S02]  /*1020*/  IABS R14, UR10 ;  /* 0x0000000a000e7c13 */ /* 0x000fe40008000000 */
[----:B------:R-:W0:Y:S01]  /*1030*/  I2F.RP R6, R7 ;  /* 0x0000000700067306 */ /* 0x000e220000209400 */
[----:B------:R-:W-:Y:S02]  /*1040*/  IABS R15, R0 ;  /* 0x00000000000f7213 */ /* 0x000fe40000000000 */
[--C-:B------:R-:W-:Y:S02]  /*1050*/  SHF.R.U64 R2, R2, 0x1, R3.reuse ;  /* 0x0000000102027819 */ /* 0x100fe40000001203 */
[----:B------:R-:W-:Y:S02]  /*1060*/  SHF.R.U32.HI R3, RZ, 0x1, R3 ;  /* 0x00000001ff037819 */ /* 0x000fe40000011603 */
[----:B------:R-:W-:-:S02]  /*1070*/  LOP3.LUT R2, R2, 0xfffffffc, RZ, 0xc0, !PT ;  /* 0xfffffffc02027812 */ /* 0x000fc400078ec0ff */
[----:B------:R-:W-:Y:S01]  /*1080*/  LOP3.LUT R3, R3, 0x7fffffff, RZ, 0xc0, !PT ;  /* 0x7fffffff03037812 */ /* 0x000fe200078ec0ff */
[----:B0-----:R-:W0:Y:S02]  /*1090*/  MUFU.RCP R6, R6 ;  /* 0x0000000600067308 */ /* 0x001e240000001000 */
[----:B0-----:R-:W-:-:S06]  /*10a0*/  IADD3 R4, R6, 0xffffffe, RZ ;  /* 0x0ffffffe06047810 */ /* 0x001fcc0007ffe0ff */
[----:B------:R0:W1:Y:S02]  /*10b0*/  F2I.FTZ.U32.TRUNC.NTZ R5, R4 ;  /* 0x0000000400057305 */ /* 0x000064000021f000 */
[----:B0-----:R-:W-:Y:S02]  /*10c0*/  IMAD.MOV.U32 R4, RZ, RZ, RZ ;  /* 0x000000ffff047224 */ /* 0x001fe400078e00ff */
[----:B-1----:R-:W-:-:S04]  /*10d0*/  IMAD.MOV R12, RZ, RZ, -R5 ;  /* 0x000000ffff0c7224 */ /* 0x002fc800078e0a05 */
[----:B------:R-:W-:Y:S02]  /*10e0*/  IMAD R13, R12, R7, RZ ;  /* 0x000000070c0d7224 */ /* 0x000fe400078e02ff */
[----:B------:R-:W-:Y:S02]  /*10f0*/  IMAD.MOV.U32 R12, RZ, RZ, R14 ;  /* 0x000000ffff0c7224 */ /* 0x000fe400078e000e */
[----:B------:R-:W-:-:S04]  /*1100*/  IMAD.HI.U32 R5, R5, R13, R4 ;  /* 0x0000000d05057227 */ /* 0x000fc800078e0004 */
[----:B------:R-:W-:Y:S02]  /*1110*/  IMAD.MOV R13, RZ, RZ, -R15 ;  /* 0x000000ffff0d7224 */ /* 0x000fe400078e0a0f */
[----:B------:R-:W-:Y:S01]  /*1120*/  IMAD.HI.U32 R4, R5, R12, RZ ;  /* 0x0000000c05047227 */ /* 0x000fe200078e00ff */
[----:B------:R-:W-:-:S03]  /*1130*/  IADD3 R5, RZ, -R11, RZ ;  /* 0x8000000bff057210 */ /* 0x000fc60007ffe0ff */
[----:B------:R-:W-:Y:S02]  /*1140*/  IMAD R6, R4, R13, R12 ;  /* 0x0000000d04067224 */ /* 0x000fe400078e020c */
[----:B------:R-:W-:Y:S01]  /*1150*/  IMAD R5, R0, R5, UR6 ;  /* 0x0000000600057e24 */ /* 0x000fe2000f8e0205 */
[----:B------:R-:W-:Y:S02]  /*1160*/  ULDC.64 UR6, c[0x0][0x230] ;  /* 0x00008c0000067ab9 */ /* 0x000fe40000000a00 */
[----:B------:R-:W-:Y:S02]  /*1170*/  ISETP.GT.U32.AND P5, PT, R7, R6, PT ;  /* 0x000000060700720c */ /* 0x000fe40003fa4070 */
[----:B------:R-:W-:-:S11]  /*1180*/  ISETP.GE.U32.AND P2, PT, R5, R0, PT ;  /* 0x000000000500720c */ /* 0x000fd60003f46070 */
[----:B------:R-:W-:Y:S02]  /*1190*/  @!P5 IMAD.IADD R6, R6, 0x1, -R7 ;  /* 0x000000010606d824 */ /* 0x000fe400078e0a07 */
[----:B------:R-:W-:Y:S01]  /*11a0*/  @!P5 VIADD R4, R4, 0x1 ;  /* 0x000000010404d836 */ /* 0x000fe20000000000 */
[----:B------:R-:W-:Y:S01]  /*11b0*/  ISETP.NE.AND P5, PT, R0, RZ, PT ;  /* 0x000000ff0000720c */ /* 0x000fe20003fa5270 */
[----:B------:R-:W-:Y:S01]  /*11c0*/  @P2 IMAD.IADD R5, R5, 0x1, -R0 ;  /* 0x0000000105052824 */ /* 0x000fe200078e0a00 */
[----:B------:R-:W-:Y:S01]  /*11d0*/  ISETP.GE.U32.AND P4, PT, R6, R7, PT ;  /* 0x000000070600720c */ /* 0x000fe20003f86070 */
[----:B------:R-:W-:Y:S01]  /*11e0*/  @P2 VIADD R11, R11, 0x1 ;  /* 0x000000010b0b2836 */ /* 0x000fe20000000000 */
[----:B------:R-:W-:-:S04]  /*11f0*/  LOP3.LUT R6, R0, UR10, RZ, 0x3c, !PT ;  /* 0x0000000a00067c12 */ /* 0x000fc8000f8e3cff */
[----:B------:R-:W-:-:S07]  /*1200*/  ISETP.GE.AND P3, PT, R6, RZ, PT ;  /* 0x000000ff0600720c */ /* 0x000fce0003f66270 */
[----:B------:R-:W-:Y:S01]  /*1210*/  @P4 VIADD R4, R4, 0x1 ;  /* 0x0000000104044836 */ /* 0x000fe20000000000 */
[----:B------:R-:W-:Y:S02]  /*1220*/  ISETP.GE.U32.AND P4, PT, R5, R0, PT ;  /* 0x000000000500720c */ /* 0x000fe40003f86070 */
[----:B------:R-:W-:-:S03]  /*1230*/  LEA.HI R0, R8, R8, RZ, 0x1 ;  /* 0x0000000808007211 */ /* 0x000fc600078f08ff */
[----:B------:R-:W-:Y:S02]  /*1240*/  @!P3 IADD3 R4, RZ, -R4, RZ ;  /* 0x80000004ff04b210 */ /* 0x000fe40007ffe0ff */
[----:B------:R-:W-:Y:S02]  /*1250*/  SHF.R.S32.HI R0, RZ, 0x1, R0 ;  /* 0x00000001ff007819 */ /* 0x000fe40000011400 */
[----:B------:R-:W-:-:S04]  /*1260*/  SEL R4, R10, R4, !P5 ;  /* 0x000000040a047207 */ /* 0x000fc80006800000 */
        /* <DEDUP_REMOVED lines=13> */
.L_x_150:
[----:B------:R-:W1:Y:S02]  /*1340*/  I2F.BF16 R10, 0x8 ;  /* 0x00000008000a7906 */ /* 0x000e640000202400 */
[----:B-1----:R-:W-:-:S07]  /*1350*/  PRMT R10, R10, 0x5410, R10 ;  /* 0x000054100a0a7816 */ /* 0x002fce000000000a */
.L_x_151:
[----:B------:R-:W-:Y:S02]  /*1360*/  ULDC UR12, c[0x0][0x270] ;  /* 0x00009c00000c7ab9 */ /* 0x000fe40000000800 */
[----:B------:R-:W-:-:S04]  /*1370*/  ULOP3.LUT UR12, UR12, 0xffff, URZ, 0xc0, !UPT ;  /* 0x0000ffff0c0c7892 */ /* 0x000fc8000f8ec03f */
[----:B------:R-:W-:-:S04]  /*1380*/  USHF.R.U32.HI UR5, URZ, 0x3, UR12 ;  /* 0x000000033f057899 */ /* 0x000fc8000801160c */
[----:B------:R-:W-:-:S06]  /*1390*/  UPRMT UR5, UR5, 0x9910, URZ ;  /* 0x0000991005057896 */ /* 0x000fcc000800003f */
[----:B------:R-:W-:-:S13]  /*13a0*/  ISETP.NE.AND P0, PT, RZ, UR5, PT ;  /* 0x00000005ff007c0c */ /* 0x000fda000bf05270 */
[----:B------:R-:W-:Y:S05]  /*13b0*/  @!P0 BRA `(.L_x_152) ;  /* 0x0000001000388947 */ /* 0x000fea0003800000 */
[----:B------:R-:W-:Y:S02]  /*13c0*/  USHF.R.U64 UR14, UR8, 0x1, UR11 ;  /* 0x00000001080e7899 */ /* 0x000fe4000800120b */
[----:B------:R-:W-:Y:S02]  /*13d0*/  USHF.R.U32.HI UR15, URZ, 0x1, UR11 ;  /* 0x000000013f0f7899 */ /* 0x000fe4000801160b */
[----:B------:R-:W-:Y:S01]  /*13e0*/  ULOP3.LUT UR14, UR14, 0xfffffffc, URZ, 0xc0, !UPT ;  /* 0xfffffffc0e0e7892 */ /* 0x000fe2000f8ec03f */
[----:B------:R-:W-:Y:S01]  /*13f0*/  ULDC.64 UR6, c[0x0][0x220] ;  /* 0x0000880000067ab9 */ /* 0x000fe20000000a00 */
[----:B------:R-:W-:Y:S02]  /*1400*/  UIADD3 UR5, UR4, -0x1, URZ ;  /* 0xffffffff04057890 */ /* 0x000fe4000fffe03f */
[----:B------:R-:W-:Y:S02]  /*1410*/  ULOP3.LUT UR15, UR15, 0x7fffffff, URZ, 0xc0, !UPT ;  /* 0x7fffffff0f0f7892 */ /* 0x000fe4000f8ec03f */
[----:B------:R-:W-:-:S02]  /*1420*/  UIADD3 UR14, UP0, UR14, UR6, URZ ;  /* 0x000000060e0e7290 */ /* 0x000fc4000ff1e03f */
[----:B------:R-:W-:Y:S02]  /*1430*/  UIADD3 UR24, UR19, 0x100, URZ ;  /* 0x0000010013187890 */ /* 0x000fe4000fffe03f */
[----:B------:R-:W-:Y:S02]  /*1440*/  UIADD3.X UR15, UR15, UR7, URZ, UP0, !UPT ;  /* 0x000000070f0f7290 */ /* 0x000fe400087fe43f */
[----:B------:R-:W-:-:S03]  /*1450*/  UISETP.GE.U32.AND UP0, UPT, UR5, 0x3, UPT ;  /* 0x000000030500788c */ /* 0x000fc6000bf06070 */
[----:B------:R-:W-:-:S08]  /*1460*/  UMOV UR5, URZ ;  /* 0x0000003f00057c82 */ /* 0x000fd00008000000 */
.L_x_157:
[----:B------:R-:W-:Y:S01]  /*1470*/  ULEA UR6, UR5, UR10, 0x3 ;  /* 0x0000000a05067291 */ /* 0x000fe2000f8e183f */
[----:B------:R-:W-:-:S03]  /*1480*/  ULDC UR7, c[0x0][0x268] ;  /* 0x00009a0000077ab9 */ /* 0x000fc60000000800 */
[----:B------:R-:W-:-:S06]  /*1490*/  UISETP.GE.U32.AND UP1, UPT, UR6, UR7, UPT ;  /* 0x000000070600728c */ /* 0x000fcc000bf26070 */
[----:B------:R-:W-:-:S13]  /*14a0*/  PLOP3.LUT P0, PT, PT, PT, UP1, 0x80, 0x0 ;  /* 0x000000000000781c */ /* 0x000fda0003f0f018 */
[----:B0-2--5:R-:W-:Y:S05]  /*14b0*/  @P0 BRA `(.L_x_152) ;  /* 0x0000000c00f80947 */ /* 0x025fea0003800000 */
[----:B------:R-:W-:Y:S01]  /*14c0*/  ULOP3.LUT UP1, UR20, UR5, 0x3, URZ, 0xc0, !UPT ;  /* 0x0000000305147892 */ /* 0x000fe2000f82c03f */
[----:B-1----:R-:W-:-:S05]  /*14d0*/  IMAD.U32 R3, RZ, RZ, UR6 ;  /* 0x00000006ff037e24 */ /* 0x002fca000f8e00ff */
[----:B------:R-:W-:-:S05]  /*14e0*/  PLOP3.LUT P0, PT, PT, PT, UP1, 0x80, 0x0 ;  /* 0x000000000000781c */ /* 0x000fca0003f0f018 */
[----:B------:R-:W-:Y:S02]  /*14f0*/  @!UP1 UMOV UR6, UR14 ;  /* 0x0000000e00069c82 */ /* 0x000fe40008000000 */
[----:B0-----:R-:W-:-:S06]  /*1500*/  IMAD.U32 R4, RZ, RZ, UR6 ;  /* 0x00000006ff047e24 */ /* 0x001fcc000f8e00ff */
[----:B------:R-:W-:Y:S01]  /*1510*/  @!P0 IMAD R0, R8, UR7, R3 ;  /* 0x0000000708008c24 */ /* 0x000fe2000f8e0203 */
[----:B------:R-:W-:Y:S02]  /*1520*/  @!UP1 UMOV UR7, UR15 ;  /* 0x0000000f00079c82 */ /* 0x000fe40008000000 */
[----:B------:R-:W-:Y:S02]  /*1530*/  MOV R5, UR7 ;  /* 0x0000000700057c02 */ /* 0x000fe40008000f00 */
[----:B------:R-:W-:-:S04]  /*1540*/  @!P0 SHF.R.S32.HI R3, RZ, 0x1f, R0 ;  /* 0x0000001fff038819 */ /* 0x000fc80000011400 */
[----:B------:R-:W-:-:S04]  /*1550*/  @!P0 LEA.HI R3, R3, R0, RZ, 0x5 ;  /* 0x0000000003038211 */ /* 0x000fc800078f28ff */
[----:B------:R-:W-:-:S05]  /*1560*/  @!P0 SHF.R.S32.HI R3, RZ, 0x5, R3 ;  /* 0x00000005ff038819 */ /* 0x000fca0000011403 */
[----:B------:R-:W-:-:S06]  /*1570*/  @!P0 IMAD.WIDE R4, R3, 0x10, R4 ;  /* 0x0000001003048825 */ /* 0x000fcc00078e0204 */
[----:B------:R-:W2:Y:S01]  /*1580*/  @!P0 LDG.E.128.CONSTANT R4, desc[UR16][R4.64] ;  /* 0x0000001004048981 */ /* 0x000ea2000c1e9d00 */
[----:B------:R-:W-:-:S03]  /*1590*/  ULEA UR6, UR20, UR24, 0x2 ;  /* 0x0000001814067291 */ /* 0x000fc6000f8e103f */
[----:B--2---:R0:W-:Y:S06]  /*15a0*/  @!P0 STL.128 [R1+0x100], R4 ;  /* 0x0001000401008387 */ /* 0x0041ec0000100c00 */
[----:B------:R-:W2:Y:S01]  /*15b0*/  LDL R3, [UR6] ;  /* 0x00000006ff037983 */ /* 0x000ea20008100800 */
[----:B------:R-:W-:Y:S01]  /*15c0*/  ULDC.U16 UR6, c[0x0][0x25a] ;  /* 0x0000968000067ab9 */ /* 0x000fe20000000400 */
[----:B------:R-:W-:Y:S01]  /*15d0*/  IMAD.MOV.U32 R14, RZ, RZ, 0x43004300 ;  /* 0x43004300ff0e7424 */ /* 0x000fe200078e00ff */
[----:B------:R-:W-:Y:S01]  /*15e0*/  USHF.R.U32.HI UR21, URZ, 0x3, UR6 ;  /* 0x000000033f157899 */ /* 0x000fe20008011606 */
[----:B------:R-:W-:Y:S01]  /*15f0*/  IMAD.MOV.U32 R13, RZ, RZ, 0x3f80 ;  /* 0x00003f80ff0d7424 */ /* 0x000fe200078e00ff */
[----:B------:R-:W-:Y:S01]  /*1600*/  ISETP.NE.AND P3, PT, RZ, UR4, PT ;  /* 0x00000004ff007c0c */ /* 0x000fe2000bf65270 */
[----:B------:R-:W-:Y:S01]  /*1610*/  UMOV UR6, URZ ;  /* 0x0000003f00067c82 */ /* 0x000fe20008000000 */
[----:B------:R-:W-:-:S02]  /*1620*/  UIADD3 UR20, URZ, -UR21, URZ ;  /* 0x800000153f147290 */ /* 0x000fc4000fffe03f */
[----:B------:R-:W-:-:S03]  /*1630*/  ISETP.NE.U32.AND P0, PT, RZ, UR21, PT ;  /* 0x00000015ff007c0c */ /* 0x000fc6000bf05070 */
[----:B------:R-:W1:Y:S08]  /*1640*/  I2F.U16.RP R0, UR21 ;  /* 0x0000001500007d06 */ /* 0x000e700008109000 */
[----:B-1----:R-:W1:Y:S02]  /*1650*/  MUFU.RCP R0, R0 ;  /* 0x0000000000007308 */ /* 0x002e640000001000 */
[----:B-1----:R-:W-:Y:S01]  /*1660*/  VIADD R2, R0, 0xffffffe ;  /* 0x0ffffffe00027836 */ /* 0x002fe20000000000 */
[----:B------:R-:W-:-:S05]  /*1670*/  LOP3.LUT R0, RZ, UR21, RZ, 0x33, !PT ;  /* 0x00000015ff007c12 */ /* 0x000fca000f8e33ff */
[----:B------:R-:W1:Y:S02]  /*1680*/  F2I.FTZ.U32.TRUNC.NTZ R2, R2 ;  /* 0x0000000200027305 */ /* 0x000e64000021f000 */
[----:B-1----:R-:W-:-:S13]  /*1690*/  R2UR UR7, R2 ;  /* 0x00000000020772ca */ /* 0x002fda00000e0000 */
[----:B------:R-:W-:-:S04]  /*16a0*/  UIMAD UR20, UR20, UR7, URZ ;  /* 0x00000007141472a4 */ /* 0x000fc8000f8e023f */
[----:B------:R-:W-:-:S04]  /*16b0*/  UIMAD.WIDE.U32 UR6, UR7, UR20, UR6 ;  /* 0x00000014070672a5 */ /* 0x000fc8000f8e0006 */
[----:B------:R-:W-:-:S04]  /*16c0*/  UIMAD.WIDE.U32 UR6, UR7, UR5, URZ ;  /* 0x00000005070672a5 */ /* 0x000fc8000f8e003f */
[----:B------:R-:W-:-:S04]  /*16d0*/  UIADD3 UR6, URZ, -UR7, URZ ;  /* 0x800000073f067290 */ /* 0x000fc8000fffe03f */
[----:B------:R-:W-:-:S04]  /*16e0*/  UIMAD UR6, UR21, UR6, UR5 ;  /* 0x00000006150672a4 */ /* 0x000fc8000f8e0205 */
[----:B------:R-:W-:-:S11]  /*16f0*/  UISETP.GE.U32.AND UP1, UPT, UR6, UR21, UPT ;  /* 0x000000150600728c */ /* 0x000fd6000bf26070 */
[----:B------:R-:W-:-:S04]  /*1700*/  @UP1 UIADD3 UR6, -UR21, UR6, URZ ;  /* 0x0000000615061290 */ /* 0x000fc8000fffe13f */
[----:B------:R-:W-:-:S11]  /*1710*/  UISETP.GE.U32.AND UP2, UPT, UR6, UR21, UPT ;  /* 0x000000150600728c */ /* 0x000fd6000bf46070 */
[----:B------:R-:W-:-:S06]  /*1720*/  @UP2 UIADD3 UR6, -UR21, UR6, URZ ;  /* 0x0000000615062290 */ /* 0x000fcc000fffe13f */
[----:B------:R-:W-:-:S04]  /*1730*/  SEL R2, R0, UR6, !P0 ;  /* 0x0000000600027c07 */ /* 0x000fc8000c000000 */
[----:B------:R-:W-:Y:S02]  /*1740*/  ISETP.NE.AND P2, PT, R2, RZ, PT ;  /* 0x000000ff0200720c */ /* 0x000fe40003f45270 */
[--C-:B--2---:R-:W-:Y:S02]  /*1750*/  SHF.R.S32.HI R2, RZ, 0x4, R3.reuse ;  /* 0x00000004ff027819 */ /* 0x104fe40000011403 */
[--C-:B0-----:R-:W-:Y:S02]  /*1760*/  SHF.R.S32.HI R5, RZ, 0x8, R3.reuse ;  /* 0x00000008ff057819 */ /* 0x101fe40000011403 */
[----:B------:R-:W-:Y:S02]  /*1770*/  SHF.R.S32.HI R7, RZ, 0xc, R3 ;  /* 0x0000000cff077819 */ /* 0x000fe40000011403 */
[--C-:B------:R-:W-:Y:S02]  /*1780*/  LOP3.LUT R6, R3, 0xf000f, R14.reuse, 0xea, !PT ;  /* 0x000f000f03067812 */ /* 0x100fe400078eea0e */
[----:B------:R-:W-:-:S02]  /*1790*/  LOP3.LUT R4, R2, 0xf000f, R14, 0xea, !PT ;  /* 0x000f000f02047812 */ /* 0x000fc400078eea0e */
[--C-:B------:R-:W-:Y:S02]  /*17a0*/  LOP3.LUT R12, R5, 0xf000f, R14.reuse, 0xea, !PT ;  /* 0x000f000f050c7812 */ /* 0x100fe400078eea0e */
[----:B------:R-:W-:Y:S01]  /*17b0*/  LOP3.LUT R14, R7, 0xf000f, R14, 0xea, !PT ;  /* 0x000f000f070e7812 */ /* 0x000fe200078eea0e */
[----:B------:R-:W-:Y:S06]  /*17c0*/  @P2 BRA `(.L_x_153) ;  /* 0x0000000000402947 */ /* 0x000fec0003800000 */
[----:B------:R-:W-:-:S04]  /*17d0*/  @UP1 UIADD3 UR7, UR7, 0x1, URZ ;  /* 0x0000000107071890 */ /* 0x000fc8000fffe03f */
[----:B------:R-:W-:-:S06]  /*17e0*/  @UP2 UIADD3 UR7, UR7, 0x1, URZ ;  /* 0x0000000107072890 */ /* 0x000fcc000fffe03f */
[----:B------:R-:W-:-:S05]  /*17f0*/  SEL R0, R0, UR7, !P0 ;  /* 0x0000000700007c07 */ /* 0x000fca000c000000 */
[----:B------:R-:W-:-:S05]  /*1800*/  @P1 IMAD.IADD R3, R1, 0x1, R0 ;  /* 0x0000000101031824 */ /* 0x000fca00078e0200 */
[----:B------:R-:W2:Y:S01]  /*1810*/  @P1 LDL.U8 R2, [R3+0x120] ;  /* 0x0001200003021983 */ /* 0x000ea20000100000 */
[----:B------:R-:W-:-:S06]  /*1820*/  LEA R11, R0, R9, 0x1 ;  /* 0x00000009000b7211 */ /* 0x000fcc00078e08ff */
[----:B------:R-:W5:Y:S01]  /*1830*/  LDL.U16 R11, [R11] ;  /* 0x000000000b0b7983 */ /* 0x000f620000100400 */
[----:B------:R-:W0:Y:S02]  /*1840*/  S2R R0, SR_TID.X ;  /* 0x0000000000007919 */ /* 0x000e240000002100 */
[----:B0-----:R-:W-:-:S05]  /*1850*/  IMAD.SHL.U32 R0, R0, 0x4, RZ ;  /* 0x0000000400007824 */ /* 0x001fca00078e00ff */
[----:B------:R-:W-:-:S04]  /*1860*/  LOP3.LUT R5, R0, 0x4, RZ, 0xc0, !PT ;  /* 0x0000000400057812 */ /* 0x000fc800078ec0ff */
[----:B--2---:R-:W-:-:S04]  /*1870*/  @P1 SHF.R.U32.HI R2, RZ, R5, R2 ;  /* 0x00000005ff021219 */ /* 0x004fc80000011602 */
[----:B------:R-:W-:-:S06]  /*1880*/  @P1 LOP3.LUT R2, R2, 0xf, RZ, 0xc0, !PT ;  /* 0x0000000f02021812 */ /* 0x000fcc00078ec0ff */
[----:B------:R-:W0:Y:S08]  /*1890*/  @P1 I2F.U16 R2, R2 ;  /* 0x0000000200021306 */ /* 0x000e300000101000 */
[----:B0-----:R-:W0:Y:S08]  /*18a0*/  @P1 F2I.FTZ.TRUNC.NTZ R0, R2 ;  /* 0x0000000200001305 */ /* 0x001e30000021f100 */
[----:B0-----:R-:W0:Y:S02]  /*18b0*/  @P1 I2F.BF16 R0, R0 ;  /* 0x0000000000001306 */ /* 0x001e240000202400 */
[----:B0-----:R-:W-:-:S07]  /*18c0*/  @P1 PRMT R10, R0, 0x5410, R0 ;  /* 0x00005410000a1816 */ /* 0x001fce0000000000 */
.L_x_153:
[-C--:B------:R-:W-:Y:S02]  /*18d0*/  HFMA2.BF16_V2 R6, R6, R13.reuse.H0_H0, -128, -128 ;  /* 0xc300c30006067431 */ /* 0x080fe4000024000d */
[-C--:B------:R-:W-:Y:S02]  /*18e0*/  HFMA2.BF16_V2 R7, R4, R13.reuse.H0_H0, -128, -128 ;  /* 0xc300c30004077431 */ /* 0x080fe4000024000d */
[-C--:B------:R-:W-:Y:S02]  /*18f0*/  HFMA2.BF16_V2 R12, R12, R13.reuse.H0_H0, -128, -128 ;  /* 0xc300c3000c0c7431 */ /* 0x080fe4000024000d */
[----:B------:R-:W-:Y:S01]  /*1900*/  HFMA2.BF16_V2 R13, R14, R13.H0_H0, -128, -128 ;  /* 0xc300c3000e0d7431 */ /* 0x000fe2000024000d */
[----:B------:R-:W-:Y:S06]  /*1910*/  @!P3 BRA `(.L_x_154) ;  /* 0x0000000800ccb947 */ /* 0x000fec0003800000 */
[----:B------:R-:W-:Y:S01]  /*1920*/  PLOP3.LUT P2, PT, PT, PT, UP0, 0x80, 0x0 ;  /* 0x000000000000781c */ /* 0x000fe20003f4f008 */
[----:B------:R-:W-:Y:S01]  /*1930*/  ULOP3.LUT UR26, UR4, 0x3, URZ, 0xc0, !UPT ;  /* 0x00000003041a7892 */ /* 0x000fe2000f8ec03f */
[----:B------:R-:W-:-:S05]  /*1940*/  UMOV UR6, URZ ;  /* 0x0000003f00067c82 */ /* 0x000fca0008000000 */
[----:B------:R-:W-:-:S06]  /*1950*/  ISETP.NE.AND P0, PT, RZ, UR26, PT ;  /* 0x0000001aff007c0c */ /* 0x000fcc000bf05270 */
[----:B------:R-:W-:Y:S07]  /*1960*/  @!P2 BRA `(.L_x_155) ;  /* 0x00000004008ca947 */ /* 0x000fee0003800000 */
[----:B------:R-:W0:Y:S01]  /*1970*/  S2UR UR20, SR_CgaCtaId ;  /* 0x00000000001479c3 */ /* 0x000e220000008800 */
[----:B------:R-:W-:Y:S01]  /*1980*/  ULOP3.LUT UR7, UR4, 0x3, URZ, 0xc0, !UPT ;  /* 0x0000000304077892 */ /* 0x000fe2000f8ec03f */
[----:B------:R-:W-:Y:S01]  /*1990*/  ISETP.NE.AND P2, PT, RZ, UR5, PT ;  /* 0x00000005ff007c0c */ /* 0x000fe2000bf45270 */
[----:B------:R-:W-:Y:S01]  /*19a0*/  UMOV UR6, 0x400 ;  /* 0x0000040000067882 */ /* 0x000fe20000000000 */
[----:B------:R-:W-:Y:S01]  /*19b0*/  IMAD.MOV.U32 R0, RZ, RZ, R1 ;  /* 0x000000ffff007224 */ /* 0x000fe200078e0001 */
[----:B------:R-:W-:Y:S02]  /*19c0*/  UIADD3 UR7, -UR7, UR4, URZ ;  /* 0x0000000407077290 */ /* 0x000fe4000fffe13f */
[----:B0-----:R-:W-:-:S03]  /*19d0*/  ULEA UR25, UR20, UR6, 0x18 ;  /* 0x0000000614197291 */ /* 0x001fc6000f8ec03f */
[----:B------:R-:W-:-:S09]  /*19e0*/  UMOV UR6, URZ ;  /* 0x0000003f00067c82 */ /* 0x000fd20008000000 */
.L_x_156:
[----:B------:R-:W2:Y:S04]  /*19f0*/  @P2 LDL R14, [R0+0xc] ;  /* 0x00000c00000e2983 */ /* 0x000ea80000100800 */
[----:B------:R-:W3:Y:S04]  /*1a00*/  @P2 LDL R17, [R0] ;  /* 0x0000000000112983 */ /* 0x000ee80000100800 */
[----:B------:R-:W4:Y:S04]  /*1a10*/  @P2 LDL R16, [R0+0x4] ;  /* 0x0000040000102983 */ /* 0x000f280000100800 */
[----:B------:R-:W4:Y:S01]  /*1a20*/  @P2 LDL R15, [R0+0x8] ;  /* 0x00000800000f2983 */ /* 0x000f220000100800 */
[----:B------:R-:W-:Y:S01]  /*1a30*/  UIMAD UR21, UR12, UR6, URZ ;  /* 0x000000060c1572a4 */ /* 0x000fe2000f8e023f */
[----:B------:R-:W-:Y:S01]  /*1a40*/  HFMA2.MMA.BF16_V2 R23, R6, 1, 1, -R10 ;  /* 0x3f803f8006177835 */ /* 0x000fe2000030000a */
[----:B------:R-:W-:Y:S01]  /*1a50*/  HADD2.BF16_V2 R19, R7, -R10 ;  /* 0x8000000a07137230 */ /* 0x000fe20000200000 */
[----:B------:R-:W-:-:S02]  /*1a60*/  UIADD3 UR7, UR7, -0x4, URZ ;  /* 0xfffffffc07077890 */ /* 0x000fc4000fffe03f */
[----:B------:R-:W-:Y:S01]  /*1a70*/  USHF.R.U32.HI UR20, URZ, 0x1, UR21 ;  /* 0x000000013f147899 */ /* 0x000fe20008011615 */
[-C--:B-----5:R-:W-:Y:S01]  /*1a80*/  HMUL2.BF16_V2 R19, R19, R11.reuse.H0_H0 ;  /* 0x2000000b13137232 */ /* 0x0a0fe20000200000 */
[----:B------:R-:W-:Y:S02]  /*1a90*/  UIADD3 UR21, UR12, UR21, URZ ;  /* 0x000000150c157290 */ /* 0x000fe4000fffe03f */
[----:B------:R-:W-:Y:S01]  /*1aa0*/  ULEA UR20, UR5, UR20, 0x2 ;  /* 0x0000001405147291 */ /* 0x000fe2000f8e103f */
[----:B------:R-:W-:Y:S01]  /*1ab0*/  ISETP.NE.AND P3, PT, RZ, UR7, PT ;  /* 0x00000007ff007c0c */ /* 0x000fe2000bf65270 */
[----:B------:R-:W-:Y:S01]  /*1ac0*/  UIADD3 UR22, UR12, UR21, URZ ;  /* 0x000000150c167290 */ /* 0x000fe2000fffe03f */
[----:B------:R-:W-:Y:S01]  /*1ad0*/  HMUL2.BF16_V2 R23, R23, R11.H0_H0 ;  /* 0x2000000b17177232 */ /* 0x000fe20000200000 */
[----:B------:R-:W-:Y:S02]  /*1ae0*/  USHF.R.U32.HI UR21, URZ, 0x1, UR21 ;  /* 0x000000013f157899 */ /* 0x000fe40008011615 */
[----:B------:R-:W-:-:S02]  /*1af0*/  UIADD3 UR23, UR12, UR22, URZ ;  /* 0x000000160c177290 */ /* 0x000fc4000fffe03f */
[----:B------:R-:W-:Y:S02]  /*1b00*/  ULEA UR20, UR20, UR25, 0x2 ;  /* 0x0000001914147291 */ /* 0x000fe4000f8e103f */
[----:B------:R-:W-:Y:S02]  /*1b10*/  ULEA UR21, UR5, UR21, 0x2 ;  /* 0x0000001505157291 */ /* 0x000fe4000f8e103f */
[----:B------:R-:W-:Y:S02]  /*1b20*/  USHF.R.U32.HI UR22, URZ, 0x1, UR22 ;  /* 0x000000013f167899 */ /* 0x000fe40008011616 */
[----:B------:R-:W-:Y:S02]  /*1b30*/  USHF.R.U32.HI UR23, URZ, 0x1, UR23 ;  /* 0x000000013f177899 */ /* 0x000fe40008011617 */
[----:B------:R-:W-:Y:S01]  /*1b40*/  ULEA UR21, UR21, UR25, 0x2 ;  /* 0x0000001915157291 */ /* 0x000fe2000f8e103f */
[----:B------:R-:W0:Y:S01]  /*1b50*/  LDS.64 R2, [UR20] ;  /* 0x00000014ff027984 */ /* 0x000e220008000a00 */
[----:B------:R-:W-:-:S02]  /*1b60*/  ULEA UR22, UR5, UR22, 0x2 ;  /* 0x0000001605167291 */ /* 0x000fc4000f8e103f */
[----:B------:R-:W-:Y:S01]  /*1b70*/  ULEA UR23, UR5, UR23, 0x2 ;  /* 0x0000001705177291 */ /* 0x000fe2000f8e103f */
[----:B------:R-:W-:Y:S01]  /*1b80*/  LDS.64 R4, [UR20+0x8] ;  /* 0x00000814ff047984 */ /* 0x000fe20008000a00 */
[----:B------:R-:W-:Y:S02]  /*1b90*/  ULEA UR22, UR22, UR25, 0x2 ;  /* 0x0000001916167291 */ /* 0x000fe4000f8e103f */
[----:B------:R-:W-:Y:S01]  /*1ba0*/  ULEA UR23, UR23, UR25, 0x2 ;  /* 0x0000001917177291 */ /* 0x000fe2000f8e103f */
[----:B------:R-:W1:Y:S01]  /*1bb0*/  LDS R26, [UR21] ;  /* 0x00000015ff1a7984 */ /* 0x000e620008000800 */
[----:B------:R-:W-:-:S03]  /*1bc0*/  UIADD3 UR6, UR6, 0x4, URZ ;  /* 0x0000000406067890 */ /* 0x000fc6000fffe03f */
[----:B------:R-:W1:Y:S04]  /*1bd0*/  LDS R24, [UR21+0x4] ;  /* 0x00000415ff187984 */ /* 0x000e680008000800 */
[----:B------:R-:W1:Y:S04]  /*1be0*/  LDS R21, [UR22] ;  /* 0x00000016ff157984 */ /* 0x000e680008000800 */
[----:B------:R-:W1:Y:S04]  /*1bf0*/  LDS R20, [UR23] ;  /* 0x00000017ff147984 */ /* 0x000e680008000800 */
[----:B------:R-:W1:Y:S04]  /*1c00*/  LDS R22, [UR22+0x4] ;  /* 0x00000416ff167984 */ /* 0x000e680008000800 */
[----:B------:R-:W1:Y:S01]  /*1c10*/  LDS R18, [UR23+0x4] ;  /* 0x00000417ff127984 */ /* 0x000e620008000800 */
[----:B0-----:R-:W-:Y:S01]  /*1c20*/  HFMA2.MMA.BF16_V2 R2, R23, R2, RZ ;  /* 0x0000000217027235 */ /* 0x001fe200002000ff */
[----:B-1----:R-:W-:-:S07]  /*1c30*/  HFMA2.BF16_V2 R26, R23, R26, RZ.H0_H0 ;  /* 0x0000001a171a7231 */ /* 0x002fce00002400ff */
[----:B------:R-:W-:Y:S01]  /*1c40*/  HFMA2.MMA.BF16_V2 R3, R19, R3, R2 ;  /* 0x0000000313037235 */ /* 0x000fe20000200002 */
[----:B------:R-:W-:Y:S02]  /*1c50*/  HFMA2.BF16_V2 R2, R19, R24, R26 ;  /* 0x0000001813027231 */ /* 0x000fe4000020001a */
[----:B------:R-:W-:Y:S01]  /*1c60*/  HADD2.BF16_V2 R26, R12, -R10 ;  /* 0x8000000a0c1a7230 */ /* 0x000fe20000200000 */
[----:B------:R-:W-:Y:S02]  /*1c70*/  HFMA2.MMA.BF16_V2 R24, R23, R21, RZ ;  /* 0x0000001517187235 */ /* 0x000fe400002000ff */
[----:B------:R-:W0:Y:S01]  /*1c80*/  LDS R21, [UR21+0x8] ;  /* 0x00000815ff157984 */ /* 0x000e220008000800 */
[----:B------:R-:W-:Y:S02]  /*1c90*/  HMUL2.BF16_V2 R26, R26, R11.H0_H0 ;  /* 0x2000000b1a1a7232 */ /* 0x000fe40000200000 */
[----:B------:R-:W-:Y:S02]  /*1ca0*/  HFMA2.BF16_V2 R25, R23, R20, RZ.H0_H0 ;  /* 0x0000001417197231 */ /* 0x000fe400002400ff */
[----:B------:R-:W1:Y:S01]  /*1cb0*/  LDS R20, [UR22+0x8] ;  /* 0x00000816ff147984 */ /* 0x000e620008000800 */
[----:B------:R-:W-:-:S02]  /*1cc0*/  HFMA2.MMA.BF16_V2 R22, R19, R22, R24 ;  /* 0x0000001613167235 */ /* 0x000fc40000200018 */
[C---:B------:R-:W-:Y:S01]  /*1cd0*/  HFMA2.MMA.BF16_V2 R3, R26.reuse, R4, R3 ;  /* 0x000000041a037235 */ /* 0x040fe20000200003 */
[----:B------:R-:W1:Y:S01]  /*1ce0*/  LDS R23, [UR23+0x8] ;  /* 0x00000817ff177984 */ /* 0x000e620008000800 */
[----:B------:R-:W-:Y:S02]  /*1cf0*/  HFMA2.BF16_V2 R18, R19, R18, R25 ;  /* 0x0000001213127231 */ /* 0x000fe40000200019 */
[----:B------:R-:W-:Y:S01]  /*1d00*/  HADD2.BF16_V2 R4, R13, -R10 ;  /* 0x8000000a0d047230 */ /* 0x000fe20000200000 */
[----:B------:R-:W1:Y:S03]  /*1d10*/  LDS R24, [UR22+0xc] ;  /* 0x00000c16ff187984 */ /* 0x000e660008000800 */
[----:B------:R-:W-:Y:S01]  /*1d20*/  HMUL2.BF16_V2 R4, R4, R11.H0_H0 ;  /* 0x2000000b04047232 */ /* 0x000fe20000200000 */
[----:B------:R-:W1:Y:S03]  /*1d30*/  LDS R25, [UR21+0xc] ;  /* 0x00000c15ff197984 */ /* 0x000e660008000800 */
[----:B------:R-:W-:Y:S01]  /*1d40*/  HFMA2.BF16_V2 R3, R4, R5, R3 ;  /* 0x0000000504037231 */ /* 0x000fe20000200003 */
[----:B------:R-:W1:Y:S01]  /*1d50*/  LDS R19, [UR23+0xc] ;  /* 0x00000c17ff137984 */ /* 0x000e620008000800 */
[----:B0-----:R-:W-:Y:S01]  /*1d60*/  HFMA2.BF16_V2 R2, R26, R21, R2 ;  /* 0x000000151a027231 */ /* 0x001fe20000200002 */
[----:B-1----:R-:W-:-:S02]  /*1d70*/  HFMA2.MMA.BF16_V2 R22, R26, R20, R22 ;  /* 0x000000141a167235 */ /* 0x002fc40000200016 */
[----:B------:R-:W-:-:S06]  /*1d80*/  HFMA2.MMA.BF16_V2 R18, R26, R23, R18 ;  /* 0x000000171a127235 */ /* 0x000fcc0000200012 */
[----:B------:R-:W-:Y:S01]  /*1d90*/  HFMA2.MMA.BF16_V2 R22, R4, R24, R22 ;  /* 0x0000001804167235 */ /* 0x000fe20000200016 */
[C---:B------:R-:W-:Y:S01]  /*1da0*/  HFMA2.BF16_V2 R25, R4.reuse, R25, R2 ;  /* 0x0000001904197231 */ /* 0x040fe20000200002 */
[C---:B------:R-:W-:Y:S02]  /*1db0*/  PRMT R2, R3.reuse, 0x7610, R2 ;  /* 0x0000761003027816 */ /* 0x040fe40000000002 */
[----:B------:R-:W-:Y:S01]  /*1dc0*/  PRMT R3, R3, 0x7632, R3 ;  /* 0x0000763203037816 */ /* 0x000fe20000000003 */
[----:B------:R-:W-:Y:S01]  /*1dd0*/  HFMA2.BF16_V2 R20, R4, R19, R18 ;  /* 0x0000001304147231 */ /* 0x000fe20000200012 */
[C---:B------:R-:W-:Y:S01]  /*1de0*/  PRMT R4, R25.reuse, 0x7610, R4 ;  /* 0x0000761019047816 */ /* 0x040fe20000000004 */
[----:B------:R-:W-:Y:S01]  /*1df0*/  IMAD.U32 R2, R2, 0x10000, RZ ;  /* 0x0001000002027824 */ /* 0x000fe200078e00ff */
[----:B------:R-:W-:Y:S01]  /*1e00*/  PRMT R5, R25, 0x7632, R5 ;  /* 0x0000763219057816 */ /* 0x000fe20000000005 */
[----:B------:R-:W-:Y:S01]  /*1e10*/  IMAD.U32 R3, R3, 0x10000, RZ ;  /* 0x0001000003037824 */ /* 0x000fe200078e00ff */
[----:B------:R-:W-:-:S02]  /*1e20*/  PRMT R18, R22, 0x7610, R18 ;  /* 0x0000761016127816 */ /* 0x000fc40000000012 */
[----:B------:R-:W-:Y:S01]  /*1e30*/  PRMT R19, R22, 0x7632, R19 ;  /* 0x0000763216137816 */ /* 0x000fe20000000013 */
[----:B------:R-:W-:Y:S01]  /*1e40*/  IMAD.U32 R5, R5, 0x10000, RZ ;  /* 0x0001000005057824 */ /* 0x000fe200078e00ff */
[C---:B------:R-:W-:Y:S01]  /*1e50*/  PRMT R21, R20.reuse, 0x7632, R21 ;  /* 0x0000763214157816 */ /* 0x040fe20000000015 */
[----:B------:R-:W-:Y:S01]  /*1e60*/  IMAD.U32 R20, R20, 0x10000, RZ ;  /* 0x0001000014147824 */ /* 0x000fe200078e00ff */
[----:B------:R-:W-:Y:S01]  /*1e70*/  SHF.L.U32 R4, R4, 0x10, RZ ;  /* 0x0000001004047819 */ /* 0x000fe200000006ff */
[----:B------:R-:W-:Y:S01]  /*1e80*/  IMAD.U32 R18, R18, 0x10000, RZ ;  /* 0x0001000012127824 */ /* 0x000fe200078e00ff */
[----:B------:R-:W-:Y:S01]  /*1e90*/  SHF.L.U32 R19, R19, 0x10, RZ ;  /* 0x0000001013137819 */ /* 0x000fe200000006ff */
[----:B------:R-:W-:Y:S02]  /*1ea0*/  IMAD.U32 R21, R21, 0x10000, RZ ;  /* 0x0001000015157824 */ /* 0x000fe400078e00ff */
[----:B------:R-:W-:Y:S01]  /*1eb0*/  FADD.FTZ R2, R2, R3 ;  /* 0x0000000302027221 */ /* 0x000fe20000010000 */
[----:B------:R-:W-:Y:S01]  /*1ec0*/  FADD.FTZ R5, R4, R5 ;  /* 0x0000000504057221 */ /* 0x000fe20000010000 */
[----:B------:R-:W-:-:S02]  /*1ed0*/  VIADD R3, R0, 0x10 ;  /* 0x0000001000037836 */ /* 0x000fc40000000000 */
[----:B------:R-:W-:Y:S01]  /*1ee0*/  FADD.FTZ R21, R20, R21 ;  /* 0x0000001514157221 */ /* 0x000fe20000010000 */
[----:B------:R-:W-:-:S03]  /*1ef0*/  FADD.FTZ R18, R18, R19 ;  /* 0x0000001312127221 */ /* 0x000fc60000010000 */
[----:B--2---:R-:W-:Y:S01]  /*1f00*/  @P2 FADD.FTZ R21, R21, R14 ;  /* 0x0000000e15152221 */ /* 0x004fe20000010000 */
[----:B---3--:R-:W-:-:S04]  /*1f10*/  @P2 FADD.FTZ R2, R2, R17 ;  /* 0x0000001102022221 */ /* 0x008fc80000010000 */
[----:B------:R-:W-:Y:S01]  /*1f20*/  STL [R0+0xc], R21 ;  /* 0x00000c1500007387 */ /* 0x000fe20000100800 */
[----:B----4-:R-:W-:-:S03]  /*1f30*/  @P2 FADD.FTZ R5, R5, R16 ;  /* 0x0000001005052221 */ /* 0x010fc60000010000 */
[----:B------:R-:W-:Y:S01]  /*1f40*/  STL [R0], R2 ;  /* 0x0000000200007387 */ /* 0x000fe20000100800 */
[----:B------:R-:W-:-:S03]  /*1f50*/  @P2 FADD.FTZ R18, R18, R15 ;  /* 0x0000000f12122221 */ /* 0x000fc60000010000 */
[----:B------:R-:W-:Y:S04]  /*1f60*/  STL [R0+0x4], R5 ;  /* 0x0000040500007387 */ /* 0x000fe80000100800 */
[----:B------:R0:W-:Y:S02]  /*1f70*/  STL [R0+0x8], R18 ;  /* 0x0000081200007387 */ /* 0x0001e40000100800 */
[----:B0-----:R-:W-:Y:S01]  /*1f80*/  IMAD.MOV.U32 R0, RZ, RZ, R3 ;  /* 0x000000ffff007224 */ /* 0x001fe200078e0003 */
[----:B------:R-:W-:Y:S06]  /*1f90*/  @P3 BRA `(.L_x_156) ;  /* 0xfffffff800943947 */ /* 0x000fec000383ffff */
.L_x_155:
[----:B------:R-:W-:Y:S05]  /*1fa0*/  @!P0 BRA `(.L_x_154) ;  /* 0x0000000400288947 */ /* 0x000fea0003800000 */
[----:B------:R-:W-:Y:S01]  /*1fb0*/  ISETP.NE.AND P0, PT, RZ, UR5, PT ;  /* 0x00000005ff007c0c */ /* 0x000fe2000bf05270 */
[----:B------:R-:W-:-:S12]  /*1fc0*/  ULEA UR22, UR6, UR18, 0x2 ;  /* 0x0000001206167291 */ /* 0x000fd8000f8e103f */
[----:B------:R-:W2:Y:S01]  /*1fd0*/  @P0 LDL R16, [UR22] ;  /* 0x00000016ff100983 */ /* 0x000ea20008100800 */
[----:B------:R-:W0:Y:S01]  /*1fe0*/  S2UR UR21, SR_CgaCtaId ;  /* 0x00000000001579c3 */ /* 0x000e220000008800 */
[----:B------:R-:W-:Y:S01]  /*1ff0*/  UIMAD UR7, UR12, UR6, URZ ;  /* 0x000000060c0772a4 */ /* 0x000fe2000f8e023f */
[--C-:B------:R-:W-:Y:S01]  /*2000*/  HFMA2.MMA.BF16_V2 R0, R6, 1, 1, -R10.reuse ;  /* 0x3f803f8006007835 */ /* 0x100fe2000030000a */
[----:B------:R-:W-:Y:S01]  /*2010*/  UMOV UR20, 0x400 ;  /* 0x0000040000147882 */ /* 0x000fe20000000000 */
[--C-:B------:R-:W-:Y:S01]  /*2020*/  HADD2.BF16_V2 R4, R7, -R10.reuse ;  /* 0x8000000a07047230 */ /* 0x100fe20000200000 */
[----:B------:R-:W-:Y:S01]  /*2030*/  USHF.R.U32.HI UR6, URZ, 0x1, UR7 ;  /* 0x000000013f067899 */ /* 0x000fe20008011607 */
[----:B------:R-:W-:Y:S01]  /*2040*/  HADD2.BF16_V2 R5, R12, -R10 ;  /* 0x8000000a0c057230 */ /* 0x000fe20000200000 */
[----:B------:R-:W-:Y:S01]  /*2050*/  HFMA2.MMA.BF16_V2 R6, R13, 1, 1, -R10 ;  /* 0x3f803f800d067835 */ /* 0x000fe2000030000a */
[-C--:B-----5:R-:W-:Y:S01]  /*2060*/  HMUL2.BF16_V2 R4, R4, R11.reuse.H0_H0 ;  /* 0x2000000b04047232 */ /* 0x0a0fe20000200000 */
[----:B------:R-:W-:Y:S01]  /*2070*/  ULEA UR6, UR5, UR6, 0x2 ;  /* 0x0000000605067291 */ /* 0x000fe2000f8e103f */
[-C--:B------:R-:W-:Y:S01]  /*2080*/  HMUL2.BF16_V2 R5, R5, R11.reuse.H0_H0 ;  /* 0x2000000b05057232 */ /* 0x080fe20000200000 */
[----:B------:R-:W-:Y:S01]  /*2090*/  UISETP.NE.AND UP1, UPT, UR26, 0x1, UPT ;  /* 0x000000011a00788c */ /* 0x000fe2000bf25270 */
[----:B------:R-:W-:-:S05]  /*20a0*/  HMUL2.BF16_V2 R0, R0, R11.H0_H0 ;  /* 0x2000000b00007232 */ /* 0x000fca0000200000 */
[----:B------:R-:W-:Y:S01]  /*20b0*/  HMUL2.BF16_V2 R6, R6, R11.H0_H0 ;  /* 0x2000000b06067232 */ /* 0x000fe20000200000 */
[----:B------:R-:W-:Y:S01]  /*20c0*/  PLOP3.LUT P2, PT, PT, PT, UP1, 0x80, 0x0 ;  /* 0x000000000000781c */ /* 0x000fe20003f4f018 */
[----:B0-----:R-:W-:-:S04]  /*20d0*/  ULEA UR20, UR21, UR20, 0x18 ;  /* 0x0000001415147291 */ /* 0x001fc8000f8ec03f */
[----:B------:R-:W-:-:S09]  /*20e0*/  ULEA UR6, UR6, UR20, 0x2 ;  /* 0x0000001406067291 */ /* 0x000fd2000f8e103f */
[----:B------:R-:W0:Y:S04]  /*20f0*/  LDS.64 R14, [UR6] ;  /* 0x00000006ff0e7984 */ /* 0x000e280008000a00 */
[----:B------:R-:W1:Y:S01]  /*2100*/  LDS.64 R2, [UR6+0x8] ;  /* 0x00000806ff027984 */ /* 0x000e620008000a00 */
[----:B0-----:R-:W-:-:S10]  /*2110*/  HFMA2.MMA.BF16_V2 R14, R0, R14, RZ ;  /* 0x0000000e000e7235 */ /* 0x001fd400002000ff */
[----:B------:R-:W-:-:S06]  /*2120*/  HFMA2.BF16_V2 R14, R4, R15, R14 ;  /* 0x0000000f040e7231 */ /* 0x000fcc000020000e */
[----:B-1----:R-:W-:-:S10]  /*2130*/  HFMA2.MMA.BF16_V2 R14, R5, R2, R14 ;  /* 0x00000002050e7235 */ /* 0x002fd4000020000e */
[----:B------:R-:W-:-:S05]  /*2140*/  HFMA2.BF16_V2 R2, R6, R3, R14 ;  /* 0x0000000306027231 */ /* 0x000fca000020000e */
[C---:B------:R-:W-:Y:S01]  /*2150*/  PRMT R3, R2.reuse, 0x7632, R3 ;  /* 0x0000763202037816 */ /* 0x040fe20000000003 */
[----:B------:R-:W-:-:S04]  /*2160*/  IMAD.U32 R2, R2, 0x10000, RZ ;  /* 0x0001000002027824 */ /* 0x000fc800078e00ff */
[----:B------:R-:W-:-:S04]  /*2170*/  IMAD.U32 R3, R3, 0x10000, RZ ;  /* 0x0001000003037824 */ /* 0x000fc800078e00ff */
[----:B------:R-:W-:-:S04]  /*2180*/  FADD.FTZ R3, R2, R3 ;  /* 0x0000000302037221 */ /* 0x000fc80000010000 */
[----:B--2---:R-:W-:-:S05]  /*2190*/  @P0 FADD.FTZ R3, R3, R16 ;  /* 0x0000001003030221 */ /* 0x004fca0000010000 */
[----:B------:R0:W-:Y:S01]  /*21a0*/  STL [UR22], R3 ;  /* 0x00000003ff007987 */ /* 0x0001e20008100816 */
[----:B------:R-:W-:Y:S05]  /*21b0*/  @!P2 BRA `(.L_x_154) ;  /* 0x0000000000a4a947 */ /* 0x000fea0003800000 */
[----:B------:R-:W2:Y:S01]  /*21c0*/  @P0 LDL R15, [UR22+0x4] ;  /* 0x00000416ff0f0983 */ /* 0x000ea20008100800 */
[----:B------:R-:W-:Y:S02]  /*21d0*/  UIADD3 UR7, UR12, UR7, URZ ;  /* 0x000000070c077290 */ /* 0x000fe4000fffe03f */
[----:B------:R-:W-:Y:S02]  /*21e0*/  UISETP.NE.AND UP1, UPT, UR26, 0x2, UPT ;  /* 0x000000021a00788c */ /* 0x000fe4000bf25270 */
[----:B------:R-:W-:-:S04]  /*21f0*/  USHF.R.U32.HI UR6, URZ, 0x1, UR7 ;  /* 0x000000013f067899 */ /* 0x000fc80008011607 */
[----:B------:R-:W-:Y:S01]  /*2200*/  ULEA UR6, UR5, UR6, 0x2 ;  /* 0x0000000605067291 */ /* 0x000fe2000f8e103f */
[----:B------:R-:W-:-:S03]  /*2210*/  PLOP3.LUT P2, PT, PT, PT, UP1, 0x80, 0x0 ;  /* 0x000000000000781c */ /* 0x000fc60003f4f018 */
[----:B------:R-:W-:-:S09]  /*2220*/  ULEA UR6, UR6, UR20, 0x2 ;  /* 0x0000001406067291 */ /* 0x000fd2000f8e103f */
[----:B0-----:R-:W0:Y:S04]  /*2230*/  LDS R3, [UR6] ;  /* 0x00000006ff037984 */ /* 0x001e280008000800 */
[----:B------:R-:W1:Y:S04]  /*2240*/  LDS R7, [UR6+0x4] ;  /* 0x00000406ff077984 */ /* 0x000e680008000800 */
[----:B------:R-:W3:Y:S04]  /*2250*/  LDS R12, [UR6+0x8] ;  /* 0x00000806ff0c7984 */ /* 0x000ee80008000800 */
[----:B------:R-:W4:Y:S01]  /*2260*/  LDS R13, [UR6+0xc] ;  /* 0x00000c06ff0d7984 */ /* 0x000f220008000800 */
[----:B0-----:R-:W-:-:S10]  /*2270*/  HFMA2.MMA.BF16_V2 R2, R0, R3, RZ ;  /* 0x0000000300027235 */ /* 0x001fd400002000ff */
[----:B-1----:R-:W-:-:S06]  /*2280*/  HFMA2.BF16_V2 R2, R4, R7, R2 ;  /* 0x0000000704027231 */ /* 0x002fcc0000200002 */
[----:B---3--:R-:W-:-:S10]  /*2290*/  HFMA2.MMA.BF16_V2 R3, R5, R12, R2 ;  /* 0x0000000c05037235 */ /* 0x008fd40000200002 */
[----:B----4-:R-:W-:-:S05]  /*22a0*/  HFMA2.BF16_V2 R2, R6, R13, R3 ;  /* 0x0000000d06027231 */ /* 0x010fca0000200003 */
[C---:B------:R-:W-:Y:S02]  /*22b0*/  PRMT R3, R2.reuse, 0x7632, R3 ;  /* 0x0000763202037816 */ /* 0x040fe40000000003 */
[----:B------:R-:W-:-:S03]  /*22c0*/  SHF.L.U32 R2, R2, 0x10, RZ ;  /* 0x0000001002027819 */ /* 0x000fc600000006ff */
[----:B------:R-:W-:-:S04]  /*22d0*/  IMAD.U32 R3, R3, 0x10000, RZ ;  /* 0x0001000003037824 */ /* 0x000fc800078e00ff */
[----:B------:R-:W-:-:S04]  /*22e0*/  FADD.FTZ R2, R2, R3 ;  /* 0x0000000302027221 */ /* 0x000fc80000010000 */
[----:B--2---:R-:W-:-:S05]  /*22f0*/  @P0 FADD.FTZ R2, R2, R15 ;  /* 0x0000000f02020221 */ /* 0x004fca0000010000 */
[----:B------:R1:W-:Y:S01]  /*2300*/  STL [UR22+0x4], R2 ;  /* 0x00000402ff007987 */ /* 0x0003e20008100816 */
[----:B------:R-:W-:Y:S05]  /*2310*/  @!P2 BRA `(.L_x_154) ;  /* 0x00000000004ca947 */ /* 0x000fea0003800000 */
[----:B------:R-:W2:Y:S01]  /*2320*/  @P0 LDL R15, [UR22+0x8] ;  /* 0x00000816ff0f0983 */ /* 0x000ea20008100800 */
[----:B------:R-:W-:-:S04]  /*2330*/  UIADD3 UR6, UR12, UR7, URZ ;  /* 0x000000070c067290 */ /* 0x000fc8000fffe03f */
[----:B------:R-:W-:-:S04]  /*2340*/  USHF.R.U32.HI UR6, URZ, 0x1, UR6 ;  /* 0x000000013f067899 */ /* 0x000fc80008011606 */
[----:B------:R-:W-:-:S04]  /*2350*/  ULEA UR6, UR5, UR6, 0x2 ;  /* 0x0000000605067291 */ /* 0x000fc8000f8e103f */
[----:B------:R-:W-:-:S09]  /*2360*/  ULEA UR6, UR6, UR20, 0x2 ;  /* 0x0000001406067291 */ /* 0x000fd2000f8e103f */
[----:B------:R-:W1:Y:S04]  /*2370*/  LDS R3, [UR6] ;  /* 0x00000006ff037984 */ /* 0x000e680008000800 */
[----:B------:R-:W0:Y:S04]  /*2380*/  LDS R7, [UR6+0x4] ;  /* 0x00000406ff077984 */ /* 0x000e280008000800 */
[----:B------:R-:W3:Y:S04]  /*2390*/  LDS R12, [UR6+0x8] ;  /* 0x00000806ff0c7984 */ /* 0x000ee80008000800 */
[----:B------:R-:W4:Y:S01]  /*23a0*/  LDS R13, [UR6+0xc] ;  /* 0x00000c06ff0d7984 */ /* 0x000f220008000800 */
[----:B-1----:R-:W-:-:S10]  /*23b0*/  HFMA2.MMA.BF16_V2 R2, R0, R3, RZ ;  /* 0x0000000300027235 */ /* 0x002fd400002000ff */
[----:B0-----:R-:W-:-:S06]  /*23c0*/  HFMA2.BF16_V2 R2, R4, R7, R2 ;  /* 0x0000000704027231 */ /* 0x001fcc0000200002 */
[----:B---3--:R-:W-:-:S10]  /*23d0*/  HFMA2.MMA.BF16_V2 R3, R5, R12, R2 ;  /* 0x0000000c05037235 */ /* 0x008fd40000200002 */
[----:B----4-:R-:W-:-:S05]  /*23e0*/  HFMA2.BF16_V2 R0, R6, R13, R3 ;  /* 0x0000000d06007231 */ /* 0x010fca0000200003 */
[C---:B------:R-:W-:Y:S01]  /*23f0*/  PRMT R2, R0.reuse, 0x7632, R2 ;  /* 0x0000763200027816 */ /* 0x040fe20000000002 */
[----:B------:R-:W-:-:S04]  /*2400*/  IMAD.U32 R0, R0, 0x10000, RZ ;  /* 0x0001000000007824 */ /* 0x000fc800078e00ff */
[----:B------:R-:W-:-:S04]  /*2410*/  IMAD.U32 R3, R2, 0x10000, RZ ;  /* 0x0001000002037824 */ /* 0x000fc800078e00ff */
[----:B------:R-:W-:-:S04]  /*2420*/  FADD.FTZ R0, R0, R3 ;  /* 0x0000000300007221 */ /* 0x000fc80000010000 */
[----:B--2---:R-:W-:-:S05]  /*2430*/  @P0 FADD.FTZ R0, R0, R15 ;  /* 0x0000000f00000221 */ /* 0x004fca0000010000 */
[----:B------:R2:W-:Y:S02]  /*2440*/  STL [UR22+0x8], R0 ;  /* 0x00000800ff007987 */ /* 0x0005e40008100816 */
.L_x_154:
[----:B------:R-:W-:Y:S02]  /*2450*/  USHF.R.U32.HI UR6, URZ, 0x3, UR12 ;  /* 0x000000033f067899 */ /* 0x000fe4000801160c */
[----:B------:R-:W-:-:S04]  /*2460*/  UIADD3 UR5, UR5, 0x1, URZ ;  /* 0x0000000105057890 */ /* 0x000fc8000fffe03f */
[----:B------:R-:W-:-:S06]  /*2470*/  UISETP.GE.U32.AND UP1, UPT, UR5, UR6, UPT ;  /* 0x000000060500728c */ /* 0x000fcc000bf26070 */
[----:B------:R-:W-:-:S13]  /*2480*/  PLOP3.LUT P0, PT, PT, PT, UP1, 0x80, 0x0 ;  /* 0x000000000000781c */ /* 0x000fda0003f0f018 */
[----:B------:R-:W-:Y:S05]  /*2490*/  @!P0 BRA `(.L_x_157) ;  /* 0xffffffec00f48947 */ /* 0x000fea000383ffff */
.L_x_152:
[----:B------:R-:W-:-:S13]  /*24a0*/  ISETP.NE.AND P0, PT, RZ, UR4, PT ;  /* 0x00000004ff007c0c */ /* 0x000fda000bf05270 */
[----:B------:R-:W-:Y:S05]  /*24b0*/  @!P0 EXIT ;  /* 0x000000000000894d */ /* 0x000fea0003800000 */
[----:B------:R-:W-:-:S04]  /*24c0*/  UIADD3 UR5, UR4, -0x1, URZ ;  /* 0xffffffff04057890 */ /* 0x000fc8000fffe03f */
[----:B------:R-:W-:Y:S02]  /*24d0*/  UISETP.GE.U32.AND UP0, UPT, UR5, 0x3, UPT ;  /* 0x000000030500788c */ /* 0x000fe4000bf06070 */
[----:B------:R-:W-:-:S04]  /*24e0*/  ULOP3.LUT UR5, UR4, 0x3, URZ, 0xc0, !UPT ;  /* 0x0000000304057892 */ /* 0x000fc8000f8ec03f */
[----:B------:R-:W-:Y:S02]  /*24f0*/  PLOP3.LUT P0, PT, PT, PT, UP0, 0x80, 0x0 ;  /* 0x000000000000781c */ /* 0x000fe40003f0f008 */
[----:B------:R-:W-:Y:S01]  /*2500*/  IMAD.U32 R9, RZ, RZ, UR5 ;  /* 0x00000005ff097e24 */ /* 0x000fe2000f8e00ff */
[----:B------:R-:W-:-:S10]  /*2510*/  UMOV UR5, URZ ;  /* 0x0000003f00057c82 */ /* 0x000fd40008000000 */
[----:B------:R-:W-:Y:S05]  /*2520*/  @!P0 BRA `(.L_x_158) ;  /* 0x0000000800188947 */ /* 0x000fea0003800000 */
[----:B------:R-:W-:Y:S01]  /*2530*/  ULDC.S8 UR5, c[0x0][0x273] ;  /* 0x00009cc000057ab9 */ /* 0x000fe20000000200 */
[----:B------:R-:W-:Y:S02]  /*2540*/  IADD3 R14, -R9, UR4, RZ ;  /* 0x00000004090e7c10 */ /* 0x000fe4000fffe1ff */
[----:B------:R-:W-:Y:S01]  /*2550*/  ISETP.NE.AND P0, PT, RZ, UR5, PT ;  /* 0x00000005ff007c0c */ /* 0x000fe2000bf05270 */
[----:B------:R-:W-:-:S12]  /*2560*/  UMOV UR5, URZ ;  /* 0x0000003f00057c82 */ /* 0x000fd80008000000 */
.L_x_167:
[----:B------:R-:W-:Y:S01]  /*2570*/  UIADD3 UR10, UR13, UR5, URZ ;  /* 0x000000050d0a7290 */ /* 0x000fe2000fffe03f */
[----:B01----:R-:W0:Y:S01]  /*2580*/  @P0 LDC.64 R2, c[0x0][0x238] ;  /* 0x00008e00ff020b82 */ /* 0x003e220000000a00 */
[----:B------:R-:W-:Y:S01]  /*2590*/  ULDC.64 UR8, c[0x0][0x240] ;  /* 0x0000900000087ab9 */ /* 0x000fe20000000a00 */
[----:B------:R-:W-:Y:S02]  /*25a0*/  ULEA UR11, UR5, UR18, 0x2 ;  /* 0x00000012050b7291 */ /* 0x000fe4000f8e103f */
[----:B------:R-:W-:Y:S01]  /*25b0*/  UIMAD.WIDE.U32 UR6, UR10, 0x4, UR8 ;  /* 0x000000040a0678a5 */ /* 0x000fe2000f8e0008 */
[----:B------:R-:W-:-:S03]  /*25c0*/  ULDC UR12, c[0x0][0x264] ;  /* 0x00009900000c7ab9 */ /* 0x000fc60000000800 */
[----:B------:R-:W1:Y:S02]  /*25d0*/  LDC.64 R4, c[0x0][0x218] ;  /* 0x00008600ff047b82 */ /* 0x000e640000000a00 */
[----:B------:R-:W-:Y:S01]  /*25e0*/  IMAD.U32 R7, RZ, RZ, UR7 ;  /* 0x00000007ff077e24 */ /* 0x000fe2000f8e00ff */
[----:B------:R-:W-:-:S05]  /*25f0*/  MOV R6, UR6 ;  /* 0x0000000600067c02 */ /* 0x000fca0008000f00 */
[----:B------:R-:W2:Y:S02]  /*2600*/  LDG.E.CONSTANT R7, desc[UR16][R6.64] ;  /* 0x0000001006077981 */ /* 0x000ea4000c1e9900 */
[----:B--2---:R-:W-:Y:S02]  /*2610*/  SHF.R.S32.HI R0, RZ, 0x1f, R7 ;  /* 0x0000001fff007819 */ /* 0x004fe40000011407 */
[----:B0-----:R-:W-:-:S04]  /*2620*/  @P0 LEA R12, P1, R7, R2, 0x2 ;  /* 0x00000002070c0211 */ /* 0x001fc800078210ff */
[C---:B------:R-:W-:Y:S02]  /*2630*/  @P0 LEA.HI.X R13, R7.reuse, R3, R0, 0x2, P1 ;  /* 0x00000003070d0211 */ /* 0x040fe400008f1400 */
[----:B------:R-:W2:Y:S04]  /*2640*/  @P0 LDL R0, [UR11] ;  /* 0x0000000bff000983 */ /* 0x000ea80008100800 */
[----:B------:R-:W2:Y:S01]  /*2650*/  @P0 LDG.E.CONSTANT R13, desc[UR16][R12.64] ;  /* 0x000000100c0d0981 */ /* 0x000ea2000c1e9900 */
[----:B-----5:R-:W-:-:S04]  /*2660*/  IMAD R11, R7, UR12, R8 ;  /* 0x0000000c070b7c24 */ /* 0x020fc8000f8e0208 */
[----:B-1----:R-:W-:-:S04]  /*2670*/  IMAD.WIDE.U32 R10, R11, 0x2, R4 ;  /* 0x000000020b0a7825 */ /* 0x002fc800078e0004 */
[----:B------:R-:W-:Y:S01]  /*2680*/  IMAD.MOV.U32 R7, RZ, RZ, R11 ;  /* 0x000000ffff077224 */ /* 0x000fe200078e000b */
[----:B------:R-:W-:Y:S01]  /*2690*/  LOP3.LUT R6, R10, 0xfffffffd, RZ, 0xc0, !PT ;  /* 0xfffffffd0a067812 */ /* 0x000fe200078ec0ff */
[----:B--2---:R-:W-:-:S05]  /*26a0*/  @P0 FMUL.FTZ R15, R0, R13 ;  /* 0x0000000d000f0220 */ /* 0x004fca0000410000 */
[----:B------:R0:W-:Y:S04]  /*26b0*/  @P0 STL [UR11], R15 ;  /* 0x0000000fff000987 */ /* 0x0001e8000810080b */
[----:B------:R-:W2:Y:S01]  /*26c0*/  @!P0 LDL R15, [UR11] ;  /* 0x0000000bff0f8983 */ /* 0x000ea20008100800 */
[----:B------:R-:W-:Y:S01]  /*26d0*/  LOP3.LUT R0, R10, 0x2, RZ, 0xc0, !PT ;  /* 0x000000020a007812 */ /* 0x000fe200078ec0ff */
[----:B------:R-:W-:Y:S02]  /*26e0*/  BSSY B0, `(.L_x_159) ;  /* 0x000000c000007945 */ /* 0x000fe40003800000 */
[----:B------:R0:W5:Y:S01]  /*26f0*/  LD.E R17, desc[UR16][R6.64] ;  /* 0x0000001006117980 */ /* 0x000162000c101900 */
[----:B------:R-:W-:Y:S01]  /*2700*/  ISETP.EQ.U32.AND P1, PT, R0, RZ, PT ;  /* 0x000000ff0000720c */ /* 0x000fe20003f22070 */
[----:B------:R-:W-:-:S05]  /*2710*/  IMAD.MOV.U32 R0, RZ, RZ, 0x3254 ;  /* 0x00003254ff007424 */ /* 0x000fca00078e00ff */
[----:B------:R-:W-:Y:S02]  /*2720*/  SEL R18, R0, 0x7610, P1 ;  /* 0x0000761000127807 */ /* 0x000fe40000800000 */
[----:B0-2---:R-:W-:-:S07]  /*2730*/  F2FP.BF16.F32.PACK_AB R16, RZ, R15 ;  /* 0x0000000fff10723e */ /* 0x005fce00000010ff */
.L_x_160:
[----:B-----5:R-:W-:-:S05]  /*2740*/  HADD2.BF16_V2 R12, R17, R16.H0_H0 ;  /* 0x20000010110c7230 */ /* 0x020fca0000200000 */
[----:B------:R-:W-:-:S05]  /*2750*/  PRMT R13, R17, R18, R12 ;  /* 0x00000012110d7216 */ /* 0x000fca000000000c */
[----:B------:R-:W2:Y:S02]  /*2760*/  ATOM.E.CAS.STRONG.GPU PT, R12, [R6], R17, R13 ;  /* 0x00000011060c738b */ /* 0x000ea400001ee10d */
[----:B--2---:R-:W-:Y:S01]  /*2770*/  ISETP.NE.U32.AND P1, PT, R12, R17, PT ;  /* 0x000000110c00720c */ /* 0x004fe20003f25070 */
[----:B------:R-:W-:-:S12]  /*2780*/  IMAD.MOV.U32 R17, RZ, RZ, R12 ;  /* 0x000000ffff117224 */ /* 0x000fd800078e000c */
[----:B------:R-:W-:Y:S05]  /*2790*/  @P1 BRA `(.L_x_160) ;  /* 0xfffffffc00e81947 */ /* 0x000fea000383ffff */
[----:B------:R-:W-:Y:S05]  /*27a0*/  BSYNC B0 ;  /* 0x0000000000007941 */ /* 0x000fea0003800000 */
.L_x_159:
[----:B------:R-:W-:-:S04]  /*27b0*/  UIADD3 UR6, UR10, 0x1, URZ ;  /* 0x000000010a067890 */ /* 0x000fc8000fffe03f */
[----:B------:R-:W-:-:S06]  /*27c0*/  UIMAD.WIDE.U32 UR6, UR6, 0x4, UR8 ;  /* 0x00000004060678a5 */ /* 0x000fcc000f8e0008 */
[----:B------:R-:W-:Y:S01]  /*27d0*/  IMAD.U32 R7, RZ, RZ, UR7 ;  /* 0x00000007ff077e24 */ /* 0x000fe2000f8e00ff */
[----:B------:R-:W-:-:S05]  /*27e0*/  MOV R6, UR6 ;  /* 0x0000000600067c02 */ /* 0x000fca0008000f00 */
[----:B------:R-:W2:Y:S02]  /*27f0*/  LDG.E.CONSTANT R7, desc[UR16][R6.64] ;  /* 0x0000001006077981 */ /* 0x000ea4000c1e9900 */
[----:B--2---:R-:W-:Y:S02]  /*2800*/  SHF.R.S32.HI R10, RZ, 0x1f, R7 ;  /* 0x0000001fff0a7819 */ /* 0x004fe40000011407 */
[----:B------:R-:W-:-:S04]  /*2810*/  @P0 LEA R12, P1, R7, R2, 0x2 ;  /* 0x00000002070c0211 */ /* 0x000fc800078210ff */
[C---:B------:R-:W-:Y:S02]  /*2820*/  @P0 LEA.HI.X R13, R7.reuse, R3, R10, 0x2, P1 ;  /* 0x00000003070d0211 */ /* 0x040fe400008f140a */
[----:B------:R-:W2:Y:S04]  /*2830*/  @P0 LDL R10, [UR11+0x4] ;  /* 0x0000040bff0a0983 */ /* 0x000ea80008100800 */
[----:B------:R-:W2:Y:S01]  /*2840*/  @P0 LDG.E.CONSTANT R13, desc[UR16][R12.64] ;  /* 0x000000100c0d0981 */ /* 0x000ea2000c1e9900 */
[----:B------:R-:W-:Y:S02]  /*2850*/  IMAD R11, R7, UR12, R8 ;  /* 0x0000000c070b7c24 */ /* 0x000fe4000f8e0208 */
[----:B--2---:R-:W-:Y:S02]  /*2860*/  @P0 FMUL.FTZ R15, R10, R13 ;  /* 0x0000000d0a0f0220 */ /* 0x004fe40000410000 */
[----:B------:R-:W-:-:S03]  /*2870*/  IMAD.WIDE.U32 R10, R11, 0x2, R4 ;  /* 0x000000020b0a7825 */ /* 0x000fc600078e0004 */
[----:B------:R0:W-:Y:S04]  /*2880*/  @P0 STL [UR11+0x4], R15 ;  /* 0x0000040fff000987 */ /* 0x0001e8000810080b */
[----:B------:R-:W2:Y:S01]  /*2890*/  @!P0 LDL R15, [UR11+0x4] ;  /* 0x0000040bff0f8983 */ /* 0x000ea20008100800 */
        /* <DEDUP_REMOVED lines=8> */
.L_x_162:
[----:B-----5:R-:W-:-:S05]  /*2920*/  HADD2.BF16_V2 R12, R17, R16.H0_H0 ;  /* 0x20000010110c7230 */ /* 0x020fca0000200000 */
[----:B------:R-:W-:-:S05]  /*2930*/  PRMT R13, R17, R18, R12 ;  /* 0x00000012110d7216 */ /* 0x000fca000000000c */
[----:B------:R-:W2:Y:S02]  /*2940*/  ATOM.E.CAS.STRONG.GPU PT, R12, [R6], R17, R13 ;  /* 0x00000011060c738b */ /* 0x000ea400001ee10d */
[----:B--2---:R-:W-:Y:S01]  /*2950*/  ISETP.NE.U32.AND P1, PT, R12, R17, PT ;  /* 0x000000110c00720c */ /* 0x004fe20003f25070 */
[----:B------:R-:W-:-:S12]  /*2960*/  IMAD.MOV.U32 R17, RZ, RZ, R12 ;  /* 0x000000ffff117224 */ /* 0x000fd800078e000c */
[----:B------:R-:W-:Y:S05]  /*2970*/  @P1 BRA `(.L_x_162) ;  /* 0xfffffffc00e81947 */ /* 0x000fea000383ffff */
[----:B------:R-:W-:Y:S05]  /*2980*/  BSYNC B0 ;  /* 0x0000000000007941 */ /* 0x000fea0003800000 */
.L_x_161:
[----:B------:R-:W-:-:S04]  /*2990*/  UIADD3 UR6, UR10, 0x2, URZ ;  /* 0x000000020a067890 */ /* 0x000fc8000fffe03f */
[----:B------:R-:W-:-:S06]  /*29a0*/  UIMAD.WIDE.U32 UR6, UR6, 0x4, UR8 ;  /* 0x00000004060678a5 */ /* 0x000fcc000f8e0008 */
[----:B------:R-:W-:Y:S01]  /*29b0*/  MOV R7, UR7 ;  /* 0x0000000700077c02 */ /* 0x000fe20008000f00 */
[----:B------:R-:W-:-:S05]  /*29c0*/  IMAD.U32 R6, RZ, RZ, UR6 ;  /* 0x00000006ff067e24 */ /* 0x000fca000f8e00ff */
        /* <DEDUP_REMOVED lines=19> */
.L_x_164:
[----:B-----5:R-:W-:-:S05]  /*2b00*/  HADD2.BF16_V2 R12, R17, R16.H0_H0 ;  /* 0x20000010110c7230 */ /* 0x020fca0000200000 */
[----:B------:R-:W-:-:S05]  /*2b10*/  PRMT R13, R17, R18, R12 ;  /* 0x00000012110d7216 */ /* 0x000fca000000000c */
[----:B------:R-:W2:Y:S02]  /*2b20*/  ATOM.E.CAS.STRONG.GPU PT, R12, [R6], R17, R13 ;  /* 0x00000011060c738b */ /* 0x000ea400001ee10d */
[----:B--2---:R-:W-:Y:S01]  /*2b30*/  ISETP.NE.U32.AND P1, PT, R12, R17, PT ;  /* 0x000000110c00720c */ /* 0x004fe20003f25070 */
[----:B------:R-:W-:-:S12]  /*2b40*/  IMAD.MOV.U32 R17, RZ, RZ, R12 ;  /* 0x000000ffff117224 */ /* 0x000fd800078e000c */
[----:B------:R-:W-:Y:S05]  /*2b50*/  @P1 BRA `(.L_x_164) ;  /* 0xfffffffc00e81947 */ /* 0x000fea000383ffff */
[----:B------:R-:W-:Y:S05]  /*2b60*/  BSYNC B0 ;  /* 0x0000000000007941 */ /* 0x000fea0003800000 */
.L_x_163:
[----:B------:R-:W-:-:S04]  /*2b70*/  UIADD3 UR6, UR10, 0x3, URZ ;  /* 0x000000030a067890 */ /* 0x000fc8000fffe03f */
[----:B------:R-:W-:-:S06]  /*2b80*/  UIMAD.WIDE.U32 UR6, UR6, 0x4, UR8 ;  /* 0x00000004060678a5 */ /* 0x000fcc000f8e0008 */
[----:B------:R-:W-:Y:S01]  /*2b90*/  MOV R7, UR7 ;  /* 0x0000000700077c02 */ /* 0x000fe20008000f00 */
[----:B------:R-:W-:-:S05]  /*2ba0*/  IMAD.U32 R6, RZ, RZ, UR6 ;  /* 0x00000006ff067e24 */ /* 0x000fca000f8e00ff */
[----:B------:R-:W2:Y:S02]  /*2bb0*/  LDG.E.CONSTANT R7, desc[UR16][R6.64] ;  /* 0x0000001006077981 */ /* 0x000ea4000c1e9900 */
[----:B--2---:R-:W-:Y:S02]  /*2bc0*/  @P0 LEA R2, P1, R7, R2, 0x2 ;  /* 0x0000000207020211 */ /* 0x004fe400078210ff */
[----:B------:R-:W-:-:S04]  /*2bd0*/  SHF.R.S32.HI R10, RZ, 0x1f, R7 ;  /* 0x0000001fff0a7819 */ /* 0x000fc80000011407 */
[C---:B------:R-:W-:Y:S02]  /*2be0*/  @P0 LEA.HI.X R3, R7.reuse, R3, R10, 0x2, P1 ;  /* 0x0000000307030211 */ /* 0x040fe400008f140a */
[----:B------:R-:W2:Y:S04]  /*2bf0*/  @P0 LDL R10, [UR11+0xc] ;  /* 0x00000c0bff0a0983 */ /* 0x000ea80008100800 */
[----:B------:R-:W2:Y:S01]  /*2c00*/  @P0 LDG.E.CONSTANT R3, desc[UR16][R2.64] ;  /* 0x0000001002030981 */ /* 0x000ea2000c1e9900 */
[----:B------:R-:W-:-:S04]  /*2c10*/  IMAD R11, R7, UR12, R8 ;  /* 0x0000000c070b7c24 */ /* 0x000fc8000f8e0208 */
[----:B------:R-:W-:-:S04]  /*2c20*/  IMAD.WIDE.U32 R4, R11, 0x2, R4 ;  /* 0x000000020b047825 */ /* 0x000fc800078e0004 */
[----:B------:R-:W-:Y:S01]  /*2c30*/  IMAD.MOV.U32 R7, RZ, RZ, R5 ;  /* 0x000000ffff077224 */ /* 0x000fe200078e0005 */
[----:B------:R-:W-:Y:S01]  /*2c40*/  LOP3.LUT R6, R4, 0xfffffffd, RZ, 0xc0, !PT ;  /* 0xfffffffd04067812 */ /* 0x000fe200078ec0ff */
[----:B--2---:R-:W-:-:S05]  /*2c50*/  @P0 FMUL.FTZ R10, R10, R3 ;  /* 0x000000030a0a0220 */ /* 0x004fca0000410000 */
[----:B------:R0:W-:Y:S04]  /*2c60*/  @P0 STL [UR11+0xc], R10 ;  /* 0x00000c0aff000987 */ /* 0x0001e8000810080b */
[----:B------:R-:W2:Y:S01]  /*2c70*/  @!P0 LDL R10, [UR11+0xc] ;  /* 0x00000c0bff0a8983 */ /* 0x000ea20008100800 */
[----:B------:R-:W-:Y:S01]  /*2c80*/  LOP3.LUT R11, R4, 0x2, RZ, 0xc0, !PT ;  /* 0x00000002040b7812 */ /* 0x000fe200078ec0ff */
[----:B------:R-:W-:Y:S02]  /*2c90*/  BSSY B0, `(.L_x_165) ;  /* 0x000000b000007945 */ /* 0x000fe40003800000 */
[----:B------:R0:W5:Y:S01]  /*2ca0*/  LD.E R13, desc[UR16][R6.64] ;  /* 0x00000010060d7980 */ /* 0x000162000c101900 */
[----:B------:R-:W-:-:S04]  /*2cb0*/  ISETP.EQ.U32.AND P1, PT, R11, RZ, PT ;  /* 0x000000ff0b00720c */ /* 0x000fc80003f22070 */
[----:B------:R-:W-:Y:S02]  /*2cc0*/  SEL R11, R0, 0x7610, P1 ;  /* 0x00007610000b7807 */ /* 0x000fe40000800000 */
[----:B0-2---:R-:W-:-:S07]  /*2cd0*/  F2FP.BF16.F32.PACK_AB R2, RZ, R10 ;  /* 0x0000000aff02723e */ /* 0x005fce00000010ff */
.L_x_166:
[----:B-----5:R-:W-:-:S05]  /*2ce0*/  HADD2.BF16_V2 R0, R13, R2.H0_H0 ;  /* 0x200000020d007230 */ /* 0x020fca0000200000 */
[----:B------:R-:W-:-:S05]  /*2cf0*/  PRMT R3, R13, R11, R0 ;  /* 0x0000000b0d037216 */ /* 0x000fca0000000000 */
[----:B------:R-:W2:Y:S02]  /*2d00*/  ATOM.E.CAS.STRONG.GPU PT, R0, [R6], R13, R3 ;  /* 0x0000000d0600738b */ /* 0x000ea400001ee103 */
[----:B--2---:R-:W-:Y:S01]  /*2d10*/  ISETP.NE.U32.AND P1, PT, R0, R13, PT ;  /* 0x0000000d0000720c */ /* 0x004fe20003f25070 */
[----:B------:R-:W-:-:S12]  /*2d20*/  IMAD.MOV.U32 R13, RZ, RZ, R0 ;  /* 0x000000ffff0d7224 */ /* 0x000fd800078e0000 */
[----:B------:R-:W-:Y:S05]  /*2d30*/  @P1 BRA `(.L_x_166) ;  /* 0xfffffffc00e81947 */ /* 0x000fea000383ffff */
[----:B------:R-:W-:Y:S05]  /*2d40*/  BSYNC B0 ;  /* 0x0000000000007941 */ /* 0x000fea0003800000 */
.L_x_165:
[----:B------:R-:W-:Y:S01]  /*2d50*/  VIADD R14, R14, 0xfffffffc ;  /* 0xfffffffc0e0e7836 */ /* 0x000fe20000000000 */
[----:B------:R-:W-:-:S04]  /*2d60*/  UIADD3 UR5, UR5, 0x4, URZ ;  /* 0x0000000405057890 */ /* 0x000fc8000fffe03f */
[----:B------:R-:W-:-:S13]  /*2d70*/  ISETP.NE.AND P1, PT, R14, RZ, PT ;  /* 0x000000ff0e00720c */ /* 0x000fda0003f25270 */
[----:B------:R-:W-:Y:S05]  /*2d80*/  @P1 BRA `(.L_x_167) ;  /* 0xfffffff400f81947 */ /* 0x000fea000383ffff */
.L_x_158:
[----:B------:R-:W-:-:S13]  /*2d90*/  ISETP.NE.AND P0, PT, R9, RZ, PT ;  /* 0x000000ff0900720c */ /* 0x000fda0003f05270 */
[----:B------:R-:W-:Y:S05]  /*2da0*/  @!P0 EXIT ;  /* 0x000000000000894d */ /* 0x000fea0003800000 */
[----:B------:R-:W-:Y:S01]  /*2db0*/  UIADD3 UR6, UR13, UR5, URZ ;  /* 0x000000050d067290 */ /* 0x000fe2000fffe03f */
[----:B------:R-:W-:Y:S02]  /*2dc0*/  ULDC.S8 UR4, c[0x0][0x273] ;  /* 0x00009cc000047ab9 */ /* 0x000fe40000000200 */
[----:B------:R-:W-:Y:S01]  /*2dd0*/  ISETP.NE.AND P1, PT, RZ, UR4, PT ;  /* 0x00000004ff007c0c */ /* 0x000fe2000bf25270 */
[----:B------:R-:W-:Y:S02]  /*2de0*/  UIMAD UR4, UR5, 0x4, UR18 ;  /* 0x00000004050478a4 */ /* 0x000fe4000f8e0212 */
[----:B--2---:R-:W-:-:S10]  /*2df0*/  MOV R0, UR6 ;  /* 0x0000000600007c02 */ /* 0x004fd40008000f00 */
.L_x_170:
[----:B01----:R-:W0:Y:S01]  /*2e00*/  LDC.64 R2, c[0x0][0x240] ;  /* 0x00009000ff027b82 */ /* 0x003e220000000a00 */
[----:B------:R-:W2:Y:S01]  /*2e10*/  @P1 LDL R10, [UR4] ;  /* 0x00000004ff0a1983 */ /* 0x000ea20008100800 */
[----:B------:R-:W-:-:S06]  /*2e20*/  ULDC UR5, c[0x0][0x264] ;  /* 0x0000990000057ab9 */ /* 0x000fcc0000000800 */
[----:B------:R-:W1:Y:S01]  /*2e30*/  @P1 LDC.64 R4, c[0x0][0x238] ;  /* 0x00008e00ff041b82 */ /* 0x000e620000000a00 */
[----:B0-----:R-:W-:-:S06]  /*2e40*/  IMAD.WIDE.U32 R2, R0, 0x4, R2 ;  /* 0x0000000400027825 */ /* 0x001fcc00078e0002 */
[----:B------:R-:W3:Y:S02]  /*2e50*/  LDG.E.CONSTANT R3, desc[UR16][R2.64] ;  /* 0x0000001002037981 */ /* 0x000ee4000c1e9900 */
[----:B---3--:R-:W-:Y:S02]  /*2e60*/  SHF.R.S32.HI R6, RZ, 0x1f, R3 ;  /* 0x0000001fff067819 */ /* 0x008fe40000011403 */
[----:B-1----:R-:W-:-:S04]  /*2e70*/  @P1 LEA R4, P0, R3, R4, 0x2 ;  /* 0x0000000403041211 */ /* 0x002fc800078010ff */
[C---:B------:R-:W-:Y:S02]  /*2e80*/  @P1 LEA.HI.X R5, R3.reuse, R5, R6, 0x2, P0 ;  /* 0x0000000503051211 */ /* 0x040fe400000f1406 */
[----:B------:R-:W0:Y:S04]  /*2e90*/  LDC.64 R6, c[0x0][0x218] ;  /* 0x00008600ff067b82 */ /* 0x000e280000000a00 */
[----:B------:R-:W2:Y:S01]  /*2ea0*/  @P1 LDG.E.CONSTANT R5, desc[UR16][R4.64] ;  /* 0x0000001004051981 */ /* 0x000ea2000c1e9900 */
[----:B-----5:R-:W-:-:S04]  /*2eb0*/  IMAD R11, R3, UR5, R8 ;  /* 0x00000005030b7c24 */ /* 0x020fc8000f8e0208 */
[----:B0-----:R-:W-:-:S04]  /*2ec0*/  IMAD.WIDE.U32 R2, R11, 0x2, R6 ;  /* 0x000000020b027825 */ /* 0x001fc800078e0006 */
[----:B--2---:R-:W-:-:S05]  /*2ed0*/  @P1 FMUL.FTZ R10, R10, R5 ;  /* 0x000000050a0a1220 */ /* 0x004fca0000410000 */
[----:B------:R0:W-:Y:S04]  /*2ee0*/  @P1 STL [UR4], R10 ;  /* 0x0000000aff001987 */ /* 0x0001e80008100804 */
[----:B------:R-:W2:Y:S01]  /*2ef0*/  @!P1 LDL R10, [UR4] ;  /* 0x00000004ff0a9983 */ /* 0x000ea20008100800 */
        /* <DEDUP_REMOVED lines=9> */
.L_x_169:
[----:B-----5:R-:W-:-:S05]  /*2f90*/  HADD2.BF16_V2 R4, R11, R12.H0_H0 ;  /* 0x2000000c0b047230 */ /* 0x020fca0000200000 */
[----:B------:R-:W-:-:S05]  /*2fa0*/  PRMT R5, R11, R13, R4 ;  /* 0x0000000d0b057216 */ /* 0x000fca0000000004 */
[----:B------:R-:W2:Y:S02]  /*2fb0*/  ATOM.E.CAS.STRONG.GPU PT, R4, [R6], R11, R5 ;  /* 0x0000000b0604738b */ /* 0x000ea400001ee105 */
[----:B--2---:R-:W-:Y:S01]  /*2fc0*/  ISETP.NE.U32.AND P0, PT, R4, R11, PT ;  /* 0x0000000b0400720c */ /* 0x004fe20003f05070 */
[----:B------:R-:W-:-:S12]  /*2fd0*/  IMAD.MOV.U32 R11, RZ, RZ, R4 ;  /* 0x000000ffff0b7224 */ /* 0x000fd800078e0004 */
[----:B------:R-:W-:Y:S05]  /*2fe0*/  @P0 BRA `(.L_x_169) ;  /* 0xfffffffc00e80947 */ /* 0x000fea000383ffff */
[----:B------:R-:W-:Y:S05]  /*2ff0*/  BSYNC B0 ;  /* 0x0000000000007941 */ /* 0x000fea0003800000 */
.L_x_168:
[----:B------:R-:W-:Y:S01]  /*3000*/  IADD3 R9, R9, -0x1, RZ ;  /* 0xffffffff09097810 */ /* 0x000fe20007ffe0ff */
[----:B------:R-:W-:Y:S01]  /*3010*/  UIADD3 UR4, UR4, 0x4, URZ ;  /* 0x0000000404047890 */ /* 0x000fe2000fffe03f */
[----:B------:R-:W-:Y:S02]  /*3020*/  VIADD R0, R0, 0x1 ;  /* 0x0000000100007836 */ /* 0x000fe40000000000 */
[----:B------:R-:W-:-:S13]  /*3030*/  ISETP.NE.AND P0, PT, R9, RZ, PT ;  /* 0x000000ff0900720c */ /* 0x000fda0003f05270 */
[----:B------:R-:W-:Y:S05]  /*3040*/  @P0 BRA `(.L_x_170) ;  /* 0xfffffffc006c0947 */ /* 0x000fea000383ffff */
[----:B------:R-:W-:Y:S05]  /*3050*/  EXIT ;  /* 0x000000000000794d */ /* 0x000fea0003800000 */
        .weak           $__internal_4_$__cuda_sm20_div_u64
        .type           $__internal_4_$__cuda_sm20_div_u64,@function
        .size           $__internal_4_$__cuda_sm20_div_u64,(.L_x_514 - $__internal_4_$__cuda_sm20_div_u64)
$__internal_4_$__cuda_sm20_div_u64:
[----:B------:R-:W-:Y:S01]  /*3060*/  UMOV UR6, UR12 ;  /* 0x0000000c00067c82 */ /* 0x000fe20008000000 */
        /* <DEDUP_REMOVED lines=14> */
[----:B------:R-:W-:-:S05]  /*3150*/  IMAD.HI.U32 R4, P1, R3, R7, R4 ;  /* 0x0000000703047227 */ /* 0x000fca0007820004 */
[----:B------:R-:W-:Y:S01]  /*3160*/  IADD3 R5, P2, R13, R4, RZ ;  /* 0x000000040d057210 */ /* 0x000fe20007f5e0ff */
[----:B------:R-:W-:-:S04]  /*3170*/  IMAD.X R4, R11, 0x1, R3, P0 ;  /* 0x000000010b047824 */ /* 0x000fc800000e0603 */
        /* <DEDUP_REMOVED lines=13> */
[----:B------:R-:W-:-:S03]  /*3250*/  IMAD.HI.U32 R2, R5, UR8, RZ ;  /* 0x0000000805027c27 */ /* 0x000fc6000f8e00ff */
[----:B------:R-:W-:Y:S01]  /*3260*/  IADD3.X R7, RZ, RZ, R7, P2, P1 ;  /* 0x000000ffff077210 */ /* 0x000fe200017e2407 */
[----:B------:R-:W-:-:S04]  /*3270*/  IMAD.WIDE.U32 R2, R5, UR11, R2 ;  /* 0x0000000b05027c25 */ /* 0x000fc8000f8e0002 */
[C---:B------:R-:W-:Y:S02]  /*3280*/  IMAD R5, R7.reuse, UR11, RZ ;  /* 0x0000000b07057c24 */ /* 0x040fe4000f8e02ff */
[----:B------:R-:W-:-:S04]  /*3290*/  IMAD.HI.U32 R2, P0, R7, UR8, R2 ;  /* 0x0000000807027c27 */ /* 0x000fc8000f800002 */
[----:B------:R-:W-:Y:S01]  /*32a0*/  IMAD.HI.U32 R7, R7, UR11, RZ ;  /* 0x0000000b07077c27 */ /* 0x000fe2000f8e00ff */
[----:B------:R-:W-:-:S03]  /*32b0*/  IADD3 R4, P1, R5, R2, RZ ;  /* 0x0000000205047210 */ /* 0x000fc60007f3e0ff */
[----:B------:R-:W-:-:S04]  /*32c0*/  IMAD.X R2, RZ, RZ, R7, P0 ;  /* 0x000000ffff027224 */ /* 0x000fc800000e0607 */
[----:B------:R-:W-:Y:S02]  /*32d0*/  IMAD.X R5, RZ, RZ, R2, P1 ;  /* 0x000000ffff057224 */ /* 0x000fe400008e0602 */
[----:B------:R-:W-:-:S04]  /*32e0*/  IMAD.WIDE.U32 R2, R4, UR12, RZ ;  /* 0x0000000c04027c25 */ /* 0x000fc8000f8e00ff */
[----:B------:R-:W-:Y:S01]  /*32f0*/  IMAD R3, R5, UR12, R3 ;  /* 0x0000000c05037c24 */ /* 0x000fe2000f8e0203 */
[----:B------:R-:W-:-:S04]  /*3300*/  IADD3 R11, P0, -R2, UR8, RZ ;  /* 0x00000008020b7c10 */ /* 0x000fc8000ff1e1ff */
[----:B------:R-:W-:Y:S02]  /*3310*/  IADD3.X R10, ~R3, UR11, RZ, P0, !PT ;  /* 0x0000000b030a7c10 */ /* 0x000fe400087fe5ff */
[C---:B------:R-:W-:Y:S02]  /*3320*/  ISETP.GE.U32.AND P0, PT, R11.reuse, UR12, PT ;  /* 0x0000000c0b007c0c */ /* 0x040fe4000bf06070 */
[----:B------:R-:W-:Y:S02]  /*3330*/  IADD3 R3, P2, R4, 0x1, RZ ;  /* 0x0000000104037810 */ /* 0x000fe40007f5e0ff */
[----:B------:R-:W-:Y:S02]  /*3340*/  IADD3 R6, P1, R11, -UR12, RZ ;  /* 0x8000000c0b067c10 */ /* 0x000fe4000ff3e0ff */
[C---:B------:R-:W-:Y:S01]  /*3350*/  ISETP.GE.U32.AND.EX P0, PT, R10.reuse, RZ, PT, P0 ;  /* 0x000000ff0a00720c */ /* 0x040fe20003f06100 */
[----:B------:R-:W-:Y:S01]  /*3360*/  IMAD.X R2, RZ, RZ, R5, P2 ;  /* 0x000000ffff027224 */ /* 0x000fe200010e0605 */
[----:B------:R-:W-:-:S02]  /*3370*/  IADD3.X R7, R10, -0x1, RZ, P1, !PT ;  /* 0xffffffff0a077810 */ /* 0x000fc40000ffe4ff */
[----:B------:R-:W-:Y:S02]  /*3380*/  SEL R6, R6, R11, P0 ;  /* 0x0000000b06067207 */ /* 0x000fe40000000000 */
[----:B------:R-:W-:Y:S02]  /*3390*/  SEL R3, R3, R4, P0 ;  /* 0x0000000403037207 */ /* 0x000fe40000000000 */
[----:B------:R-:W-:Y:S02]  /*33a0*/  SEL R7, R7, R10, P0 ;  /* 0x0000000a07077207 */ /* 0x000fe40000000000 */
[----:B------:R-:W-:Y:S02]  /*33b0*/  SEL R2, R2, R5, P0 ;  /* 0x0000000502027207 */ /* 0x000fe40000000000 */
[----:B------:R-:W-:Y:S02]  /*33c0*/  ISETP.GE.U32.AND P0, PT, R6, UR12, PT ;  /* 0x0000000c06007c0c */ /* 0x000fe4000bf06070 */
[----:B------:R-:W-:-:S02]  /*33d0*/  IADD3 R4, P2, R3, 0x1, RZ ;  /* 0x0000000103047810 */ /* 0x000fc40007f5e0ff */
[----:B------:R-:W-:Y:S02]  /*33e0*/  ISETP.GE.U32.AND.EX P0, PT, R7, RZ, PT, P0 ;  /* 0x000000ff0700720c */ /* 0x000fe40003f06100 */
[-C--:B------:R-:W-:Y:S02]  /*33f0*/  IADD3.X R5, RZ, R2.reuse, RZ, P2, !PT ;  /* 0x00000002ff057210 */ /* 0x080fe400017fe4ff */
[----:B------:R-:W-:Y:S02]  /*3400*/  ISETP.NE.U32.AND P1, PT, RZ, UR12, PT ;  /* 0x0000000cff007c0c */ /* 0x000fe4000bf25070 */
[----:B------:R-:W-:Y:S01]  /*3410*/  SEL R4, R4, R3, P0 ;  /* 0x0000000304047207 */ /* 0x000fe20000000000 */
[----:B------:R-:W-:Y:S01]  /*3420*/  IMAD.MOV.U32 R3, RZ, RZ, 0x0 ;  /* 0x00000000ff037424 */ /* 0x000fe200078e00ff */
[----:B------:R-:W-:Y:S01]  /*3430*/  SEL R5, R5, R2, P0 ;  /* 0x0000000205057207 */ /* 0x000fe20000000000 */
[----:B------:R-:W-:Y:S01]  /*3440*/  IMAD.MOV.U32 R2, RZ, RZ, R0 ;  /* 0x000000ffff027224 */ /* 0x000fe200078e0000 */
[----:B------:R-:W-:-:S04]  /*3450*/  ISETP.NE.AND.EX P1, PT, RZ, RZ, PT, P1 ;  /* 0x000000ffff00720c */ /* 0x000fc80003f25310 */
[----:B------:R-:W-:Y:S02]  /*3460*/  SEL R4, R4, 0xffffffff, P1 ;  /* 0xffffffff04047807 */ /* 0x000fe40000800000 */
[----:B------:R-:W-:Y:S01]  /*3470*/  SEL R5, R5, 0xffffffff, P1 ;  /* 0xffffffff05057807 */ /* 0x000fe20000800000 */
[----:B------:R-:W-:Y:S06]  /*3480*/  RET.REL.NODEC R2 `(_Z21moe_wna16_gemm_kernelI13__nv_bfloat16Li4ELi8EEvPKT_PS1_PKjS3_S6_PKfPKiSA_SA_tttjjjtttbb) ;  /* 0xffffffc802dc7950 */ /* 0x000fec0003c3ffff */
.L_x_171:
        /* <DEDUP_REMOVED lines=15> */
.L_x_514:


//--------------------- .text._Z21moe_wna16_gemm_kernelI13__nv_bfloat16Li4ELi4EEvPKT_PS1_PKjS3_S6_PKfPKiSA_SA_tttjjjtttbb --------------------------
	.section	.text._Z21moe_wna16_gemm_kernelI13__nv_bfloat16Li4ELi4EEvPKT_PS1_PKjS3_S6_PKfPKiSA_SA_tttjjjtttbb,"ax",@progbits
	.align	128
        .global         _Z21moe_wna16_gemm_kernelI13__nv_bfloat16Li4ELi4EEvPKT_PS1_PKjS3_S6_PKfPKiSA_SA_tttjjjtttbb
        .type           _Z21moe_wna16_gemm_kernelI13__nv_bfloat16Li4ELi4EEvPKT_PS1_PKjS3_S6_PKfPKiSA_SA_tttjjjtttbb,@function
        .size           _Z21moe_wna16_gemm_kernelI13__nv_bfloat16Li4ELi4EEvPKT_PS1_PKjS3_S6_PKfPKiSA_SA_tttjjjtttbb,(.L_x_515 - _Z21moe_wna16_gemm_kernelI13__nv_bfloat16Li4ELi4EEvPKT_PS1_PKjS3_S6_PKfPKiSA_SA_tttjjjtttbb)
        .other          _Z21moe_wna16_gemm_kernelI13__nv_bfloat16Li4ELi4EEvPKT_PS1_PKjS3_S6_PKfPKiSA_SA_tttjjjtttbb,@"STO_CUDA_ENTRY STV_DEFAULT"
_Z21moe_wna16_gemm_kernelI13__nv_bfloat16Li4ELi4EEvPKT_PS1_PKjS3_S6_PKfPKiSA_SA_tttjjjtttbb:
.text._Z21moe_wna16_gemm_kernelI13__nv_bfloat16Li4ELi4EEvPKT_PS1_PKjS3_S6_PKfPKiSA_SA_tttjjjtttbb:
        /* <DEDUP_REMOVED lines=73> */
.L_x_177:
        /* <DEDUP_REMOVED lines=47> */
.L_x_176:
        /* <DEDUP_REMOVED lines=15> */
.L_x_175:
[----:B------:R-:W-:Y:S05]  /*0870*/  BSYNC B0 ;  /* 0x0000000000007941 */ /* 0x000fea0003800000 */
.L_x_174:
[----:B------:R-:W-:-:S06]  /*0880*/  UISETP.GE.U32.AND UP0, UPT, UR4, UR8, UPT ;  /* 0x000000080400728c */ /* 0x000fcc000bf06070 */
[----:B------:R-:W-:-:S13]  /*0890*/  PLOP3.LUT P0, PT, PT, PT, UP0, 0x80, 0x0 ;  /* 0x000000000000781c */ /* 0x000fda0003f0f008 */
[----:B------:R-:W-:Y:S05]  /*08a0*/  @!P0 BRA `(.L_x_177) ;  /* 0xfffffff800f88947 */ /* 0x000fea000383ffff */
[----:B------:R-:W-:Y:S05]  /*08b0*/  BRA `(.L_x_172) ;  /* 0x00000000009c7947 */ /* 0x000fea0003800000 */
.L_x_173:
        /* <DEDUP_REMOVED lines=12> */
.L_x_178:
        /* <DEDUP_REMOVED lines=27> */
.L_x_172:
        /* <DEDUP_REMOVED lines=19> */
[----:B01----:R-:W-:Y:S05]  /*0c60*/  CALL.REL.NOINC `($__internal_5_$__cuda_sm20_div_u64) ;  /* 0x0000002000f07944 */ /* 0x003fea0003c00000 */
[----:B------:R-:W-:Y:S05]  /*0c70*/  BRA `(.L_x_180) ;  /* 0x0000000000547947 */ /* 0x000fea0003800000 */
.L_x_179:
[----:B------:R-:W2:Y:S01]  /*0c80*/  I2F.U32.RP R0, UR12 ;  /* 0x0000000c00007d06 */ /* 0x000ea20008209000 */
[----:B------:R-:W-:Y:S01]  /*0c90*/  UMOV UR6, URZ ;  /* 0x0000003f00067c82 */ /* 0x000fe20008000000 */
[----:B------:R-:W-:Y:S01]  /*0ca0*/  UISETP.NE.U32.AND UP2, UPT, UR12, URZ, UPT ;  /* 0x0000003f0c00728c */ /* 0x000fe2000bf45070 */
[----:B0-----:R-:W-:-:S05]  /*0cb0*/  IMAD.MOV.U32 R5, RZ, RZ, RZ ;  /* 0x000000ffff057224 */ /* 0x001fca00078e00ff */
[----:B--2---:R-:W0:Y:S02]  /*0cc0*/  MUFU.RCP R0, R0 ;  /* 0x0000000000007308 */ /* 0x004e240000001000 */
[----:B0-----:R-:W-:-:S06]  /*0cd0*/  VIADD R2, R0, 0xffffffe ;  /* 0x0ffffffe00027836 */ /* 0x001fcc0000000000 */
[----:B------:R-:W0:Y:S02]  /*0ce0*/  F2I.FTZ.U32.TRUNC.NTZ R2, R2 ;  /* 0x0000000200027305 */ /* 0x000e24000021f000 */
[----:B0-----:R-:W-:-:S13]  /*0cf0*/  R2UR UR7, R2 ;  /* 0x00000000020772ca */ /* 0x001fda00000e0000 */
        /* <DEDUP_REMOVED lines=12> */
[----:B------:R-:W-:-:S07]  /*0dc0*/  IMAD.U32 R4, RZ, RZ, UR7 ;  /* 0x00000007ff047e24 */ /* 0x000fce000f8e00ff */
.L_x_180:
[----:B------:R-:W1:Y:S01]  /*0dd0*/  LDC.U16 R0, c[0x0][0x25a] ;  /* 0x00009680ff007b82 */ /* 0x000e620000000400 */
[----:B------:R-:W-:Y:S01]  /*0de0*/  ULDC UR6, c[0x0][0x268] ;  /* 0x00009a0000067ab9 */ /* 0x000fe20000000800 */
[----:B------:R-:W-:Y:S02]  /*0df0*/  IMAD.MOV.U32 R2, RZ, RZ, RZ ;  /* 0x000000ffff027224 */ /* 0x000fe400078e00ff */
[----:B------:R-:W-:Y:S01]  /*0e00*/  IMAD.U32 R11, RZ, RZ, UR6 ;  /* 0x00000006ff0b7e24 */ /* 0x000fe2000f8e00ff */
[----:B-1----:R-:W0:Y:S08]  /*0e10*/  I2F.U32.RP R6, R0 ;  /* 0x0000000000067306 */ /* 0x002e300000209000 */
[----:B0-----:R-:W0:Y:S02]  /*0e20*/  MUFU.RCP R6, R6 ;  /* 0x0000000600067308 */ /* 0x001e240000001000 */
[----:B0-----:R-:W-:-:S02]  /*0e30*/  IADD3 R3, R6, 0xffffffe, RZ ;  /* 0x0ffffffe06037810 */ /* 0x001fc40007ffe0ff */
[----:B------:R-:W-:-:S04]  /*0e40*/  LOP3.LUT R6, RZ, R0, RZ, 0x33, !PT ;  /* 0x00000000ff067212 */ /* 0x000fc800078e33ff */
        /* <DEDUP_REMOVED lines=10> */
[-C--:B------:R-:W-:Y:S01]  /*0ef0*/  @P0 IADD3 R3, R3, -R0.reuse, RZ ;  /* 0x8000000003030210 */ /* 0x080fe20007ffe0ff */
        /* <DEDUP_REMOVED lines=14> */
[-C--:B------:R-:W-:Y:S01]  /*0fe0*/  IABS R11, R0.reuse ;  /* 0x00000000000b7213 */ /* 0x080fe20000000000 */
[----:B------:R-:W-:Y:S01]  /*0ff0*/  IMAD.HI.U32 R7, R7, UR6, RZ ;  /* 0x0000000607077c27 */ /* 0x000fe2000f8e00ff */
[----:B------:R-:W-:Y:S02]  /*1000*/  IABS R14, UR10 ;  /* 0x0000000a000e7c13 */ /* 0x000fe40008000000 */
[----:B------:R-:W1:Y:S01]  /*1010*/  I2F.RP R10, R11 ;  /* 0x0000000b000a7306 */ /* 0x000e620000209400 */
[----:B------:R-:W-:-:S07]  /*1020*/  IABS R15, R0 ;  /* 0x00000000000f7213 */ /* 0x000fce0000000000 */
[----:B-1----:R-:W0:Y:S02]  /*1030*/  MUFU.RCP R10, R10 ;  /* 0x0000000a000a7308 */ /* 0x002e240000001000 */
[----:B0-----:R-:W-:-:S06]  /*1040*/  VIADD R2, R10, 0xffffffe ;  /* 0x0ffffffe0a027836 */ /* 0x001fcc0000000000 */
[----:B------:R0:W1:Y:S02]  /*1050*/  F2I.FTZ.U32.TRUNC.NTZ R3, R2 ;  /* 0x0000000200037305 */ /* 0x000064000021f000 */
[----:B0-----:R-:W-:Y:S02]  /*1060*/  IMAD.MOV.U32 R2, RZ, RZ, RZ ;  /* 0x000000ffff027224 */ /* 0x001fe400078e00ff */
[----:B-1----:R-:W-:-:S04]  /*1070*/  IMAD.MOV R12, RZ, RZ, -R3 ;  /* 0x000000ffff0c7224 */ /* 0x002fc800078e0a03 */
[----:B------:R-:W-:Y:S01]  /*1080*/  IMAD R13, R12, R11, RZ ;  /* 0x0000000b0c0d7224 */ /* 0x000fe200078e02ff */
[----:B------:R-:W-:-:S03]  /*1090*/  MOV R12, R14 ;  /* 0x0000000e000c7202 */ /* 0x000fc60000000f00 */
        /* <DEDUP_REMOVED lines=14> */
[----:B------:R-:W-:Y:S01]  /*1180*/  LOP3.LUT R10, R0, UR10, RZ, 0x3c, !PT ;  /* 0x0000000a000a7c12 */ /* 0x000fe2000f8e3cff */
[----:B------:R-:W-:-:S03]  /*1190*/  @P2 VIADD R7, R7, 0x1 ;  /* 0x0000000107072836 */ /* 0x000fc60000000000 */
[----:B------:R-:W-:-:S07]  /*11a0*/  ISETP.GE.AND P3, PT, R10, RZ, PT ;  /* 0x000000ff0a00720c */ /* 0x000fce0003f66270 */
[----:B------:R-:W-:Y:S01]  /*11b0*/  @P4 VIADD R2, R2, 0x1 ;  /* 0x0000000102024836 */ /* 0x000fe20000000000 */
[----:B------:R-:W-:Y:S02]  /*11c0*/  ISETP.GE.U32.AND P4, PT, R3, R0, PT ;  /* 0x000000000300720c */ /* 0x000fe40003f86070 */
[----:B------:R-:W-:-:S03]  /*11d0*/  LEA.HI R0, R8, R8, RZ, 0x1 ;  /* 0x0000000808007211 */ /* 0x000fc600078f08ff */
[----:B------:R-:W-:-:S05]  /*11e0*/  @!P3 IMAD.MOV R2, RZ, RZ, -R2 ;  /* 0x000000ffff02b224 */ /* 0x000fca00078e0a02 */
[----:B------:R-:W-:-:S03]  /*11f0*/  SEL R2, R6, R2, !P5 ;  /* 0x0000000206027207 */ /* 0x000fc60006800000 */
[----:B------:R-:W-:Y:S02]  /*1200*/  @P4 IADD3 R7, R7, 0x1, RZ ;  /* 0x0000000107074810 */ /* 0x000fe40007ffe0ff */
[----:B------:R-:W-:Y:S02]  /*1210*/  SHF.R.S32.HI R3, RZ, 0x1f, R2 ;  /* 0x0000001fff037819 */ /* 0x000fe40000011402 */
[----:B------:R-:W-:Y:S02]  /*1220*/  SEL R6, R6, R7, !P0 ;  /* 0x0000000706067207 */ /* 0x000fe40004000000 */
[----:B------:R-:W-:Y:S02]  /*1230*/  LEA.HI R2, R3, R2, RZ, 0x2 ;  /* 0x0000000203027211 */ /* 0x000fe400078f10ff */
[----:B------:R-:W-:Y:S02]  /*1240*/  SHF.R.S32.HI R3, RZ, 0x1, R0 ;  /* 0x00000001ff037819 */ /* 0x000fe40000011400 */
[----:B------:R-:W-:-:S02]  /*1250*/  SHF.R.U32.HI R6, RZ, 0x2, R6 ;  /* 0x00000002ff067819 */ /* 0x000fc40000011606 */
[----:B------:R-:W-:-:S05]  /*1260*/  SHF.R.S32.HI R2, RZ, 0x2, R2 ;  /* 0x00000002ff027819 */ /* 0x000fca0000011402 */
[----:B------:R-:W-:Y:S01]  /*1270*/  IMAD R2, R6, R3, R2 ;  /* 0x0000000306027224 */ /* 0x000fe200078e0202 */
[--C-:B------:R-:W-:Y:S02]  /*1280*/  SHF.R.U64 R3, R4, 0x3, R5.reuse ;  /* 0x0000000304037819 */ /* 0x100fe40000001205 */
[----:B------:R-:W-:Y:S02]  /*1290*/  SHF.R.U32.HI R5, RZ, 0x3, R5 ;  /* 0x00000003ff057819 */ /* 0x000fe40000011605 */
[----:B------:R-:W-:-:S04]  /*12a0*/  IADD3 R0, P0, R2, R3, RZ ;  /* 0x0000000302007210 */ /* 0x000fc80007f1e0ff */
[----:B------:R-:W-:Y:S02]  /*12b0*/  LEA.HI.X.SX32 R3, R2, R5, 0x1, P0 ;  /* 0x0000000502037211 */ /* 0x000fe400000f0eff */
[----:B------:R-:W-:-:S04]  /*12c0*/  LEA R2, P0, R0, UR6, 0x2 ;  /* 0x0000000600027c11 */ /* 0x000fc8000f8010ff */
[----:B------:R-:W-:-:S05]  /*12d0*/  LEA.HI.X R3, R0, UR7, R3, 0x2, P0 ;  /* 0x0000000700037c11 */ /* 0x000fca00080f1403 */
[----:B------:R-:W2:Y:S04]  /*12e0*/  LDG.E.CONSTANT R0, desc[UR16][R2.64] ;  /* 0x0000001002007981 */ /* 0x000ea8000c1e9900 */
[----:B--2---:R1:W-:Y:S01]  /*12f0*/  STL [R1+0x118], R0 ;  /* 0x0001180001007387 */ /* 0x0043e20000100800 */
[----:B------:R-:W-:Y:S05]  /*1300*/  BRA `(.L_x_182) ;  /* 0x0000000000087947 */ /* 0x000fea0003800000 */
.L_x_181:
[----:B------:R-:W1:Y:S02]  /*1310*/  I2F.BF16 R10, 0x8 ;  /* 0x00000008000a7906 */ /* 0x000e640000202400 */
[----:B-1----:R-:W-:-:S07]  /*1320*/  PRMT R10, R10, 0x5410, R10 ;  /* 0x000054100a0a7816 */ /* 0x002fce000000000a */
.L_x_182:
        /* <DEDUP_REMOVED lines=17> */
.L_x_188:
[----:B------:R-:W-:Y:S01]  /*1440*/  ULEA UR6, UR5, UR10, 0x3 ;  /* 0x0000000a05067291 */ /* 0x000fe2000f8e183f */
[----:B------:R-:W-:-:S03]  /*1450*/  ULDC UR7, c[0x0][0x268] ;  /* 0x00009a0000077ab9 */ /* 0x000fc60000000800 */
[----:B------:R-:W-:-:S06]  /*1460*/  UISETP.GE.U32.AND UP1, UPT, UR6, UR7, UPT ;  /* 0x000000070600728c */ /* 0x000fcc000bf26070 */
[----:B------:R-:W-:-:S13]  /*1470*/  PLOP3.LUT P0, PT, PT, PT, UP1, 0x80, 0x0 ;  /* 0x000000000000781c */ /* 0x000fda0003f0f018 */
[----:B-12--5:R-:W-:Y:S05]  /*1480*/  @P0 BRA `(.L_x_183) ;  /* 0x0000000c00f80947 */ /* 0x026fea0003800000 */
[----:B------:R-:W-:Y:S01]  /*1490*/  ULOP3.LUT UP1, UR20, UR5, 0x3, URZ, 0xc0, !UPT ;  /* 0x0000000305147892 */ /* 0x000fe2000f82c03f */
[----:B0-----:R-:W-:-:S05]  /*14a0*/  IMAD.U32 R3, RZ, RZ, UR6 ;  /* 0x00000006ff037e24 */ /* 0x001fca000f8e00ff */
[----:B------:R-:W-:-:S05]  /*14b0*/  PLOP3.LUT P0, PT, PT, PT, UP1, 0x80, 0x0 ;  /* 0x000000000000781c */ /* 0x000fca0003f0f018 */
[----:B------:R-:W-:Y:S02]  /*14c0*/  @!UP1 UMOV UR6, UR14 ;  /* 0x0000000e00069c82 */ /* 0x000fe40008000000 */
[----:B------:R-:W-:-:S06]  /*14d0*/  IMAD.U32 R4, RZ, RZ, UR6 ;  /* 0x00000006ff047e24 */ /* 0x000fcc000f8e00ff */
[----:B-1----:R-:W-:Y:S01]  /*14e0*/  @!P0 IMAD R0, R8, UR7, R3 ;  /* 0x0000000708008c24 */ /* 0x002fe2000f8e0203 */
[----:B------:R-:W-:Y:S02]  /*14f0*/  @!UP1 UMOV UR7, UR15 ;  /* 0x0000000f00079c82 */ /* 0x000fe40008000000 */
[----:B------:R-:W-:Y:S02]  /*1500*/  IMAD.U32 R5, RZ, RZ, UR7 ;  /* 0x00000007ff057e24 */ /* 0x000fe4000f8e00ff */
        /* <DEDUP_REMOVED lines=11> */
[----:B------:R-:W-:Y:S01]  /*15c0*/  HFMA2.MMA R13, -RZ, RZ, 0, 1.875 ;  /* 0x00003f80ff0d7435 */ /* 0x000fe200000001ff */
        /* <DEDUP_REMOVED lines=34> */
[----:B------:R-:W-:-:S06]  /*17f0*/  IMAD R11, R0, 0x2, R9 ;  /* 0x00000002000b7824 */ /* 0x000fcc00078e0209 */
        /* <DEDUP_REMOVED lines=10> */
.L_x_184:
        /* <DEDUP_REMOVED lines=14> */
[----:B------:R-:W-:Y:S01]  /*1980*/  MOV R0, R1 ;  /* 0x0000000100007202 */ /* 0x000fe20000000f00 */
[----:B------:R-:W-:Y:S02]  /*1990*/  UIADD3 UR7, -UR7, UR4, URZ ;  /* 0x0000000407077290 */ /* 0x000fe4000fffe13f */
[----:B0-----:R-:W-:-:S03]  /*19a0*/  ULEA UR25, UR20, UR6, 0x18 ;  /* 0x0000000614197291 */ /* 0x001fc6000f8ec03f */
[----:B------:R-:W-:-:S09]  /*19b0*/  UMOV UR6, URZ ;  /* 0x0000003f00067c82 */ /* 0x000fd20008000000 */
.L_x_187:
[----:B------:R-:W2:Y:S04]  /*19c0*/  @P2 LDL R14, [R0+0xc] ;  /* 0x00000c00000e2983 */ /* 0x000ea80000100800 */
[----:B------:R-:W3:Y:S04]  /*19d0*/  @P2 LDL R17, [R0] ;  /* 0x0000000000112983 */ /* 0x000ee80000100800 */
[----:B------:R-:W4:Y:S04]  /*19e0*/  @P2 LDL R16, [R0+0x4] ;  /* 0x0000040000102983 */ /* 0x000f280000100800 */
[----:B------:R-:W4:Y:S01]  /*19f0*/  @P2 LDL R15, [R0+0x8] ;  /* 0x00000800000f2983 */ /* 0x000f220000100800 */
[----:B------:R-:W-:Y:S01]  /*1a00*/  UIMAD UR21, UR12, UR6, URZ ;  /* 0x000000060c1572a4 */ /* 0x000fe2000f8e023f */
[----:B------:R-:W-:Y:S01]  /*1a10*/  HADD2.BF16_V2 R23, R6, -R10 ;  /* 0x8000000a06177230 */ /* 0x000fe20000200000 */
[----:B------:R-:W-:Y:S01]  /*1a20*/  HFMA2.MMA.BF16_V2 R19, R7, 1, 1, -R10 ;  /* 0x3f803f8007137835 */ /* 0x000fe2000030000a */
        /* <DEDUP_REMOVED lines=60> */
[----:B------:R-:W-:Y:S01]  /*1df0*/  PRMT R18, R22, 0x7610, R18 ;  /* 0x0000761016127816 */ /* 0x000fe20000000012 */
[----:B------:R-:W-:Y:S01]  /*1e00*/  IMAD.U32 R4, R4, 0x10000, RZ ;  /* 0x0001000004047824 */ /* 0x000fe200078e00ff */
[----:B------:R-:W-:Y:S01]  /*1e10*/  PRMT R19, R22, 0x7632, R19 ;  /* 0x0000763216137816 */ /* 0x000fe20000000013 */
[----:B------:R-:W-:Y:S01]  /*1e20*/  IMAD.U32 R5, R5, 0x10000, RZ ;  /* 0x0001000005057824 */ /* 0x000fe200078e00ff */
[C---:B------:R-:W-:Y:S01]  /*1e30*/  PRMT R21, R20.reuse, 0x7632, R21 ;  /* 0x0000763214157816 */ /* 0x040fe20000000015 */
[----:B------:R-:W-:-:S02]  /*1e40*/  IMAD.U32 R20, R20, 0x10000, RZ ;  /* 0x0001000014147824 */ /* 0x000fc400078e00ff */
[----:B------:R-:W-:Y:S01]  /*1e50*/  FADD.FTZ R2, R2, R3 ;  /* 0x0000000302027221 */ /* 0x000fe20000010000 */
[----:B------:R-:W-:Y:S01]  /*1e60*/  IMAD.U32 R18, R18, 0x10000, RZ ;  /* 0x0001000012127824 */ /* 0x000fe200078e00ff */
[----:B------:R-:W-:Y:S01]  /*1e70*/  SHF.L.U32 R21, R21, 0x10, RZ ;  /* 0x0000001015157819 */ /* 0x000fe200000006ff */
[----:B------:R-:W-:Y:S02]  /*1e80*/  IMAD.U32 R19, R19, 0x10000, RZ ;  /* 0x0001000013137824 */ /* 0x000fe400078e00ff */
[----:B------:R-:W-:Y:S01]  /*1e90*/  FADD.FTZ R5, R4, R5 ;  /* 0x0000000504057221 */ /* 0x000fe20000010000 */
[----:B------:R-:W-:Y:S02]  /*1ea0*/  VIADD R3, R0, 0x10 ;  /* 0x0000001000037836 */ /* 0x000fe40000000000 */
        /* <DEDUP_REMOVED lines=10> */
[----:B0-----:R-:W-:Y:S01]  /*1f50*/  MOV R0, R3 ;  /* 0x0000000300007202 */ /* 0x001fe20000000f00 */
[----:B------:R-:W-:Y:S06]  /*1f60*/  @P3 BRA `(.L_x_187) ;  /* 0xfffffff800943947 */ /* 0x000fec000383ffff */
.L_x_186:
        /* <DEDUP_REMOVED lines=49> */
[C---:B------:R-:W-:Y:S01]  /*2280*/  PRMT R3, R2.reuse, 0x7632, R3 ;  /* 0x0000763202037816 */ /* 0x040fe20000000003 */
[----:B------:R-:W-:-:S04]  /*2290*/  IMAD.U32 R2, R2, 0x10000, RZ ;  /* 0x0001000002027824 */ /* 0x000fc800078e00ff */
        /* <DEDUP_REMOVED lines=18> */
[C---:B------:R-:W-:Y:S02]  /*23c0*/  PRMT R2, R0.reuse, 0x7632, R2 ;  /* 0x0000763200027816 */ /* 0x040fe40000000002 */
[----:B------:R-:W-:-:S03]  /*23d0*/  SHF.L.U32 R0, R0, 0x10, RZ ;  /* 0x0000001000007819 */ /* 0x000fc600000006ff */
[----:B------:R-:W-:-:S04]  /*23e0*/  IMAD.U32 R3, R2, 0x10000, RZ ;  /* 0x0001000002037824 */ /* 0x000fc800078e00ff */
[----:B------:R-:W-:-:S04]  /*23f0*/  FADD.FTZ R0, R0, R3 ;  /* 0x0000000300007221 */ /* 0x000fc80000010000 */
[----:B--2---:R-:W-:-:S05]  /*2400*/  @P0 FADD.FTZ R0, R0, R15 ;  /* 0x0000000f00000221 */ /* 0x004fca0000010000 */
[----:B------:R2:W-:Y:S02]  /*2410*/  STL [UR22+0x8], R0 ;  /* 0x00000800ff007987 */ /* 0x0005e40008100816 */
.L_x_185:
[----:B------:R-:W-:Y:S02]  /*2420*/  USHF.R.U32.HI UR6, URZ, 0x3, UR12 ;  /* 0x000000033f067899 */ /* 0x000fe4000801160c */
[----:B------:R-:W-:-:S04]  /*2430*/  UIADD3 UR5, UR5, 0x1, URZ ;  /* 0x0000000105057890 */ /* 0x000fc8000fffe03f */
[----:B------:R-:W-:-:S06]  /*2440*/  UISETP.GE.U32.AND UP1, UPT, UR5, UR6, UPT ;  /* 0x000000060500728c */ /* 0x000fcc000bf26070 */
[----:B------:R-:W-:-:S13]  /*2450*/  PLOP3.LUT P0, PT, PT, PT, UP1, 0x80, 0x0 ;  /* 0x000000000000781c */ /* 0x000fda0003f0f018 */
[----:B------:R-:W-:Y:S05]  /*2460*/  @!P0 BRA `(.L_x_188) ;  /* 0xffffffec00f48947 */ /* 0x000fea000383ffff */
.L_x_183:
        /* <DEDUP_REMOVED lines=13> */
.L_x_198:
[----:B------:R-:W-:Y:S01]  /*2540*/  UIADD3 UR10, UR13, UR5, URZ ;  /* 0x000000050d0a7290 */ /* 0x000fe2000fffe03f */
[----:B01----:R-:W0:Y:S01]  /*2550*/  @P0 LDC.64 R2, c[0x0][0x238] ;  /* 0x00008e00ff020b82 */ /* 0x003e220000000a00 */
[----:B------:R-:W-:Y:S01]  /*2560*/  ULDC.64 UR8, c[0x0][0x240] ;  /* 0x0000900000087ab9 */ /* 0x000fe20000000a00 */
[----:B------:R-:W-:Y:S02]  /*2570*/  ULEA UR11, UR5, UR18, 0x2 ;  /* 0x00000012050b7291 */ /* 0x000fe4000f8e103f */
[----:B------:R-:W-:Y:S01]  /*2580*/  UIMAD.WIDE.U32 UR6, UR10, 0x4, UR8 ;  /* 0x000000040a0678a5 */ /* 0x000fe2000f8e0008 */
[----:B------:R-:W-:-:S03]  /*2590*/  ULDC UR12, c[0x0][0x264] ;  /* 0x00009900000c7ab9 */ /* 0x000fc60000000800 */
[----:B------:R-:W1:Y:S02]  /*25a0*/  LDC.64 R4, c[0x0][0x218] ;  /* 0x00008600ff047b82 */ /* 0x000e640000000a00 */
[----:B------:R-:W-:Y:S02]  /*25b0*/  IMAD.U32 R7, RZ, RZ, UR7 ;  /* 0x00000007ff077e24 */ /* 0x000fe4000f8e00ff */
[----:B------:R-:W-:-:S05]  /*25c0*/  IMAD.U32 R6, RZ, RZ, UR6 ;  /* 0x00000006ff067e24 */ /* 0x000fca000f8e00ff */
[----:B------:R-:W2:Y:S02]  /*25d0*/  LDG.E.CONSTANT R7, desc[UR16][R6.64] ;  /* 0x0000001006077981 */ /* 0x000ea4000c1e9900 */
[----:B--2---:R-:W-:Y:S02]  /*25e0*/  SHF.R.S32.HI R0, RZ, 0x1f, R7 ;  /* 0x0000001fff007819 */ /* 0x004fe40000011407 */
[----:B0-----:R-:W-:-:S04]  /*25f0*/  @P0 LEA R12, P1, R7, R2, 0x2 ;  /* 0x00000002070c0211 */ /* 0x001fc800078210ff */
[C---:B------:R-:W-:Y:S02]  /*2600*/  @P0 LEA.HI.X R13, R7.reuse, R3, R0, 0x2, P1 ;  /* 0x00000003070d0211 */ /* 0x040fe400008f1400 */
[----:B------:R-:W2:Y:S04]  /*2610*/  @P0 LDL R0, [UR11] ;  /* 0x0000000bff000983 */ /* 0x000ea80008100800 */
[----:B------:R-:W2:Y:S01]  /*2620*/  @P0 LDG.E.CONSTANT R13, desc[UR16][R12.64] ;  /* 0x000000100c0d0981 */ /* 0x000ea2000c1e9900 */
[----:B-----5:R-:W-:-:S04]  /*2630*/  IMAD R11, R7, UR12, R8 ;  /* 0x0000000c070b7c24 */ /* 0x020fc8000f8e0208 */
[----:B-1----:R-:W-:-:S03]  /*2640*/  IMAD.WIDE.U32 R10, R11, 0x2, R4 ;  /* 0x000000020b0a7825 */ /* 0x002fc600078e0004 */
[----:B------:R-:W-:Y:S02]  /*2650*/  LOP3.LUT R6, R10, 0xfffffffd, RZ, 0xc0, !PT ;  /* 0xfffffffd0a067812 */ /* 0x000fe400078ec0ff */
[----:B------:R-:W-:Y:S01]  /*2660*/  MOV R7, R11 ;  /* 0x0000000b00077202 */ /* 0x000fe20000000f00 */
        /* <DEDUP_REMOVED lines=10> */
.L_x_191:
[----:B-----5:R-:W-:-:S05]  /*2710*/  HADD2.BF16_V2 R12, R17, R16.H0_H0 ;  /* 0x20000010110c7230 */ /* 0x020fca0000200000 */
[----:B------:R-:W-:-:S05]  /*2720*/  PRMT R13, R17, R18, R12 ;  /* 0x00000012110d7216 */ /* 0x000fca000000000c */
[----:B------:R-:W2:Y:S02]  /*2730*/  ATOM.E.CAS.STRONG.GPU PT, R12, [R6], R17, R13 ;  /* 0x00000011060c738b */ /* 0x000ea400001ee10d */
[----:B--2---:R-:W-:Y:S01]  /*2740*/  ISETP.NE.U32.AND P1, PT, R12, R17, PT ;  /* 0x000000110c00720c */ /* 0x004fe20003f25070 */
[----:B------:R-:W-:-:S12]  /*2750*/  IMAD.MOV.U32 R17, RZ, RZ, R12 ;  /* 0x000000ffff117224 */ /* 0x000fd800078e000c */
[----:B------:R-:W-:Y:S05]  /*2760*/  @P1 BRA `(.L_x_191) ;  /* 0xfffffffc00e81947 */ /* 0x000fea000383ffff */
[----:B------:R-:W-:Y:S05]  /*2770*/  BSYNC B0 ;  /* 0x0000000000007941 */ /* 0x000fea0003800000 */
.L_x_190:
[----:B------:R-:W-:-:S04]  /*2780*/  UIADD3 UR6, UR10, 0x1, URZ ;  /* 0x000000010a067890 */ /* 0x000fc8000fffe03f */
[----:B------:R-:W-:-:S06]  /*2790*/  UIMAD.WIDE.U32 UR6, UR6, 0x4, UR8 ;  /* 0x00000004060678a5 */ /* 0x000fcc000f8e0008 */
[----:B------:R-:W-:Y:S02]  /*27a0*/  IMAD.U32 R7, RZ, RZ, UR7 ;  /* 0x00000007ff077e24 */ /* 0x000fe4000f8e00ff */
        /* <DEDUP_REMOVED lines=13> */
[----:B------:R-:W-:Y:S01]  /*2880*/  BSSY B0, `(.L_x_192) ;  /* 0x000000d000007945 */ /* 0x000fe20003800000 */
[----:B------:R-:W-:Y:S02]  /*2890*/  MOV R7, R11 ;  /* 0x0000000b00077202 */ /* 0x000fe40000000f00 */
[----:B------:R-:W-:-:S03]  /*28a0*/  LOP3.LUT R16, R10, 0x2, RZ, 0xc0, !PT ;  /* 0x000000020a107812 */ /* 0x000fc600078ec0ff */
[----:B------:R0:W5:Y:S01]  /*28b0*/  LD.E R17, desc[UR16][R6.64] ;  /* 0x0000001006117980 */ /* 0x000162000c101900 */
[----:B------:R-:W-:-:S04]  /*28c0*/  ISETP.EQ.U32.AND P1, PT, R16, RZ, PT ;  /* 0x000000ff1000720c */ /* 0x000fc80003f22070 */
[----:B------:R-:W-:Y:S02]  /*28d0*/  SEL R18, R0, 0x7610, P1 ;  /* 0x0000761000127807 */ /* 0x000fe40000800000 */
[----:B0-2---:R-:W-:-:S07]  /*28e0*/  F2FP.BF16.F32.PACK_AB R16, RZ, R15 ;  /* 0x0000000fff10723e */ /* 0x005fce00000010ff */
.L_x_193:
[----:B-----5:R-:W-:-:S05]  /*28f0*/  HADD2.BF16_V2 R12, R17, R16.H0_H0 ;  /* 0x20000010110c7230 */ /* 0x020fca0000200000 */
[----:B------:R-:W-:-:S05]  /*2900*/  PRMT R13, R17, R18, R12 ;  /* 0x00000012110d7216 */ /* 0x000fca000000000c */
[----:B------:R-:W2:Y:S02]  /*2910*/  ATOM.E.CAS.STRONG.GPU PT, R12, [R6], R17, R13 ;  /* 0x00000011060c738b */ /* 0x000ea400001ee10d */
[----:B--2---:R-:W-:Y:S01]  /*2920*/  ISETP.NE.U32.AND P1, PT, R12, R17, PT ;  /* 0x000000110c00720c */ /* 0x004fe20003f25070 */
[----:B------:R-:W-:-:S12]  /*2930*/  IMAD.MOV.U32 R17, RZ, RZ, R12 ;  /* 0x000000ffff117224 */ /* 0x000fd800078e000c */
[----:B------:R-:W-:Y:S05]  /*2940*/  @P1 BRA `(.L_x_193) ;  /* 0xfffffffc00e81947 */ /* 0x000fea000383ffff */
[----:B------:R-:W-:Y:S05]  /*2950*/  BSYNC B0 ;  /* 0x0000000000007941 */ /* 0x000fea0003800000 */
.L_x_192:
        /* <DEDUP_REMOVED lines=23> */
.L_x_195:
[----:B-----5:R-:W-:-:S05]  /*2ad0*/  HADD2.BF16_V2 R12, R17, R16.H0_H0 ;  /* 0x20000010110c7230 */ /* 0x020fca0000200000 */
[----:B------:R-:W-:-:S05]  /*2ae0*/  PRMT R13, R17, R18, R12 ;  /* 0x00000012110d7216 */ /* 0x000fca000000000c */
[----:B------:R-:W2:Y:S02]  /*2af0*/  ATOM.E.CAS.STRONG.GPU PT, R12, [R6], R17, R13 ;  /* 0x00000011060c738b */ /* 0x000ea400001ee10d */
[----:B--2---:R-:W-:Y:S02]  /*2b00*/  ISETP.NE.U32.AND P1, PT, R12, R17, PT ;  /* 0x000000110c00720c */ /* 0x004fe40003f25070 */
[----:B------:R-:W-:-:S11]  /*2b10*/  MOV R17, R12 ;  /* 0x0000000c00117202 */ /* 0x000fd60000000f00 */
[----:B------:R-:W-:Y:S05]  /*2b20*/  @P1 BRA `(.L_x_195) ;  /* 0xfffffffc00e81947 */ /* 0x000fea000383ffff */
[----:B------:R-:W-:Y:S05]  /*2b30*/  BSYNC B0 ;  /* 0x0000000000007941 */ /* 0x000fea0003800000 */
.L_x_194:
[----:B------:R-:W-:-:S04]  /*2b40*/  UIADD3 UR6, UR10, 0x3, URZ ;  /* 0x000000030a067890 */ /* 0x000fc8000fffe03f */
[----:B------:R-:W-:-:S06]  /*2b50*/  UIMAD.WIDE.U32 UR6, UR6, 0x4, UR8 ;  /* 0x00000004060678a5 */ /* 0x000fcc000f8e0008 */
[----:B------:R-:W-:Y:S02]  /*2b60*/  IMAD.U32 R7, RZ, RZ, UR7 ;  /* 0x00000007ff077e24 */ /* 0x000fe4000f8e00ff */
        /* <DEDUP_REMOVED lines=20> */
.L_x_197:
[----:B-----5:R-:W-:-:S05]  /*2cb0*/  HADD2.BF16_V2 R0, R13, R2.H0_H0 ;  /* 0x200000020d007230 */ /* 0x020fca0000200000 */
[----:B------:R-:W-:-:S05]  /*2cc0*/  PRMT R3, R13, R11, R0 ;  /* 0x0000000b0d037216 */ /* 0x000fca0000000000 */
[----:B------:R-:W2:Y:S02]  /*2cd0*/  ATOM.E.CAS.STRONG.GPU PT, R0, [R6], R13, R3 ;  /* 0x0000000d0600738b */ /* 0x000ea400001ee103 */
[----:B--2---:R-:W-:Y:S01]  /*2ce0*/  ISETP.NE.U32.AND P1, PT, R0, R13, PT ;  /* 0x0000000d0000720c */ /* 0x004fe20003f25070 */
[----:B------:R-:W-:-:S12]  /*2cf0*/  IMAD.MOV.U32 R13, RZ, RZ, R0 ;  /* 0x000000ffff0d7224 */ /* 0x000fd800078e0000 */
[----:B------:R-:W-:Y:S05]  /*2d00*/  @P1 BRA `(.L_x_197) ;  /* 0xfffffffc00e81947 */ /* 0x000fea000383ffff */
[----:B------:R-:W-:Y:S05]  /*2d10*/  BSYNC B0 ;  /* 0x0000000000007941 */ /* 0x000fea0003800000 */
.L_x_196:
[----:B------:R-:W-:Y:S01]  /*2d20*/  IADD3 R14, R14, -0x4, RZ ;  /* 0xfffffffc0e0e7810 */ /* 0x000fe20007ffe0ff */
[----:B------:R-:W-:-:S03]  /*2d30*/  UIADD3 UR5, UR5, 0x4, URZ ;  /* 0x0000000405057890 */ /* 0x000fc6000fffe03f */
[----:B------:R-:W-:-:S13]  /*2d40*/  ISETP.NE.AND P1, PT, R14, RZ, PT ;  /* 0x000000ff0e00720c */ /* 0x000fda0003f25270 */
[----:B------:R-:W-:Y:S05]  /*2d50*/  @P1 BRA `(.L_x_198) ;  /* 0xfffffff400f81947 */ /* 0x000fea000383ffff */
.L_x_189:
[----:B------:R-:W-:-:S13]  /*2d60*/  ISETP.NE.AND P0, PT, R9, RZ, PT ;  /* 0x000000ff0900720c */ /* 0x000fda0003f05270 */
[----:B------:R-:W-:Y:S05]  /*2d70*/  @!P0 EXIT ;  /* 0x000000000000894d */ /* 0x000fea0003800000 */
[----:B------:R-:W-:Y:S01]  /*2d80*/  UIADD3 UR6, UR13, UR5, URZ ;  /* 0x000000050d067290 */ /* 0x000fe2000fffe03f */
[----:B------:R-:W-:Y:S02]  /*2d90*/  ULDC.S8 UR4, c[0x0][0x273] ;  /* 0x00009cc000047ab9 */ /* 0x000fe40000000200 */
[----:B------:R-:W-:Y:S01]  /*2da0*/  ISETP.NE.AND P1, PT, RZ, UR4, PT ;  /* 0x00000004ff007c0c */ /* 0x000fe2000bf25270 */
[----:B------:R-:W-:Y:S02]  /*2db0*/  UIMAD UR4, UR5, 0x4, UR18 ;  /* 0x00000004050478a4 */ /* 0x000fe4000f8e0212 */
[----:B-12---:R-:W-:-:S10]  /*2dc0*/  IMAD.U32 R0, RZ, RZ, UR6 ;  /* 0x00000006ff007e24 */ /* 0x006fd4000f8e00ff */
.L_x_201:
[----:B0-----:R-:W0:Y:S01]  /*2dd0*/  LDC.64 R2, c[0x0][0x240] ;  /* 0x00009000ff027b82 */ /* 0x001e220000000a00 */
        /* <DEDUP_REMOVED lines=24> */
.L_x_200:
[----:B-----5:R-:W-:-:S05]  /*2f60*/  HADD2.BF16_V2 R4, R11, R12.H0_H0 ;  /* 0x2000000c0b047230 */ /* 0x020fca0000200000 */
[----:B------:R-:W-:-:S05]  /*2f70*/  PRMT R5, R11, R13, R4 ;  /* 0x0000000d0b057216 */ /* 0x000fca0000000004 */
[----:B------:R-:W2:Y:S02]  /*2f80*/  ATOM.E.CAS.STRONG.GPU PT, R4, [R6], R11, R5 ;  /* 0x0000000b0604738b */ /* 0x000ea400001ee105 */
[----:B--2---:R-:W-:Y:S01]  /*2f90*/  ISETP.NE.U32.AND P0, PT, R4, R11, PT ;  /* 0x0000000b0400720c */ /* 0x004fe20003f05070 */
[----:B------:R-:W-:-:S12]  /*2fa0*/  IMAD.MOV.U32 R11, RZ, RZ, R4 ;  /* 0x000000ffff0b7224 */ /* 0x000fd800078e0004 */
[----:B------:R-:W-:Y:S05]  /*2fb0*/  @P0 BRA `(.L_x_200) ;  /* 0xfffffffc00e80947 */ /* 0x000fea000383ffff */
[----:B------:R-:W-:Y:S05]  /*2fc0*/  BSYNC B0 ;  /* 0x0000000000007941 */ /* 0x000fea0003800000 */
.L_x_199:
[----:B------:R-:W-:Y:S01]  /*2fd0*/  IADD3 R9, R9, -0x1, RZ ;  /* 0xffffffff09097810 */ /* 0x000fe20007ffe0ff */
[----:B------:R-:W-:Y:S01]  /*2fe0*/  UIADD3 UR4, UR4, 0x4, URZ ;  /* 0x0000000404047890 */ /* 0x000fe2000fffe03f */
[----:B------:R-:W-:Y:S02]  /*2ff0*/  VIADD R0, R0, 0x1 ;  /* 0x0000000100007836 */ /* 0x000fe40000000000 */
[----:B------:R-:W-:-:S13]  /*3000*/  ISETP.NE.AND P0, PT, R9, RZ, PT ;  /* 0x000000ff0900720c */ /* 0x000fda0003f05270 */
[----:B------:R-:W-:Y:S05]  /*3010*/  @P0 BRA `(.L_x_201) ;  /* 0xfffffffc006c0947 */ /* 0x000fea000383ffff */
[----:B------:R-:W-:Y:S05]  /*3020*/  EXIT ;  /* 0x000000000000794d */ /* 0x000fea0003800000 */
        .weak           $__internal_5_$__cuda_sm20_div_u64
        .type           $__internal_5_$__cuda_sm20_div_u64,@function
        .size           $__internal_5_$__cuda_sm20_div_u64,(.L_x_515 - $__internal_5_$__cuda_sm20_div_u64)
$__internal_5_$__cuda_sm20_div_u64:
        /* <DEDUP_REMOVED lines=66> */
[----:B------:R-:W-:Y:S06]  /*3450*/  RET.REL.NODEC R2 `(_Z21moe_wna16_gemm_kernelI13__nv_bfloat16Li4ELi4EEvPKT_PS1_PKjS3_S6_PKfPKiSA_SA_tttjjjtttbb) ;  /* 0xffffffc802e87950 */ /* 0x000fec0003c3ffff */
.L_x_202:
        /* <DEDUP_REMOVED lines=10> */
.L_x_515:


//--------------------- .text._Z21moe_wna16_gemm_kernelI13__nv_bfloat16Li4ELi2EEvPKT_PS1_PKjS3_S6_PKfPKiSA_SA_tttjjjtttbb --------------------------
	.section	.text._Z21moe_wna16_gemm_kernelI13__nv_bfloat16Li4ELi2EEvPKT_PS1_PKjS3_S6_PKfPKiSA_SA_tttjjjtttbb,"ax",@progbits
	.align	128
        .global         _Z21moe_wna16_gemm_kernelI13__nv_bfloat16Li4ELi2EEvPKT_PS1_PKjS3_S6_PKfPKiSA_SA_tttjjjtttbb
        .type           _Z21moe_wna16_gemm_kernelI13__nv_bfloat16Li4ELi2EEvPKT_PS1_PKjS3_S6_PKfPKiSA_SA_tttjjjtttbb,@function
        .size           _Z21moe_wna16_gemm_kernelI13__nv_bfloat16Li4ELi2EEvPKT_PS1_PKjS3_S6_PKfPKiSA_SA_tttjjjtttbb,(.L_x_516 - _Z21moe_wna16_gemm_kernelI13__nv_bfloat16Li4ELi2EEvPKT_PS1_PKjS3_S6_PKfPKiSA_SA_tttjjjtttbb)
        .other          _Z21moe_wna16_gemm_kernelI13__nv_bfloat16Li4ELi2EEvPKT_PS1_PKjS3_S6_PKfPKiSA_SA_tttjjjtttbb,@"STO_CUDA_ENTRY STV_DEFAULT"
_Z21moe_wna16_gemm_kernelI13__nv_bfloat16Li4ELi2EEvPKT_PS1_PKjS3_S6_PKfPKiSA_SA_tttjjjtttbb:
.text._Z21moe_wna16_gemm_kernelI13__nv_bfloat16Li4ELi2EEvPKT_PS1_PKjS3_S6_PKfPKiSA_SA_tttjjjtttbb:
        /* <DEDUP_REMOVED lines=73> */
.L_x_208:
        /* <DEDUP_REMOVED lines=47> */
.L_x_207:
        /* <DEDUP_REMOVED lines=15> */
.L_x_206:
[----:B------:R-:W-:Y:S05]  /*0870*/  BSYNC B0 ;  /* 0x0000000000007941 */ /* 0x000fea0003800000 */
.L_x_205:
[----:B------:R-:W-:-:S06]  /*0880*/  UISETP.GE.U32.AND UP0, UPT, UR4, UR8, UPT ;  /* 0x000000080400728c */ /* 0x000fcc000bf06070 */
[----:B------:R-:W-:-:S13]  /*0890*/  PLOP3.LUT P0, PT, PT, PT, UP0, 0x80, 0x0 ;  /* 0x000000000000781c */ /* 0x000fda0003f0f008 */
[----:B------:R-:W-:Y:S05]  /*08a0*/  @!P0 BRA `(.L_x_208) ;  /* 0xfffffff800f88947 */ /* 0x000fea000383ffff */
[----:B------:R-:W-:Y:S05]  /*08b0*/  BRA `(.L_x_203) ;  /* 0x00000000009c7947 */ /* 0x000fea0003800000 */
.L_x_204:
        /* <DEDUP_REMOVED lines=12> */
.L_x_209:
        /* <DEDUP_REMOVED lines=27> */
.L_x_203:
        /* <DEDUP_REMOVED lines=19> */
[----:B01----:R-:W-:Y:S05]  /*0c60*/  CALL.REL.NOINC `($__internal_6_$__cuda_sm20_div_u64) ;  /* 0x0000002000f87944 */ /* 0x003fea0003c00000 */
[----:B------:R-:W-:Y:S02]  /*0c70*/  IMAD.MOV.U32 R2, RZ, RZ, R4 ;  /* 0x000000ffff027224 */ /* 0x000fe400078e0004 */
[----:B------:R-:W-:Y:S01]  /*0c80*/  IMAD.MOV.U32 R3, RZ, RZ, R5 ;  /* 0x000000ffff037224 */ /* 0x000fe200078e0005 */
[----:B------:R-:W-:Y:S06]  /*0c90*/  BRA `(.L_x_211) ;  /* 0x0000000000547947 */ /* 0x000fec0003800000 */
.L_x_210:
        /* <DEDUP_REMOVED lines=21> */
.L_x_211:
[----:B------:R-:W2:Y:S01]  /*0df0*/  LDC.U16 R4, c[0x0][0x25a] ;  /* 0x00009680ff047b82 */ /* 0x000ea20000000400 */
[----:B-1----:R-:W-:Y:S01]  /*0e00*/  HFMA2.MMA R6, -RZ, RZ, 0, 0 ;  /* 0x00000000ff067435 */ /* 0x002fe200000001ff */
[----:B------:R-:W-:Y:S02]  /*0e10*/  ULDC UR6, c[0x0][0x268] ;  /* 0x00009a0000067ab9 */ /* 0x000fe40000000800 */
[----:B------:R-:W-:Y:S01]  /*0e20*/  IMAD.U32 R11, RZ, RZ, UR6 ;  /* 0x00000006ff0b7e24 */ /* 0x000fe2000f8e00ff */
[----:B--2---:R-:W1:Y:S08]  /*0e30*/  I2F.U32.RP R0, R4 ;  /* 0x0000000400007306 */ /* 0x004e700000209000 */
[----:B-1----:R-:W1:Y:S02]  /*0e40*/  MUFU.RCP R0, R0 ;  /* 0x0000000000007308 */ /* 0x002e640000001000 */
[----:B-1----:R-:W-:-:S06]  /*0e50*/  VIADD R7, R0, 0xffffffe ;  /* 0x0ffffffe00077836 */ /* 0x002fcc0000000000 */
        /* <DEDUP_REMOVED lines=26> */
[-C--:B------:R-:W-:Y:S01]  /*1000*/  IABS R13, R4.reuse ;  /* 0x00000004000d7213 */ /* 0x080fe20000000000 */
[----:B------:R-:W-:Y:S01]  /*1010*/  IMAD.HI.U32 R6, R6, UR6, RZ ;  /* 0x0000000606067c27 */ /* 0x000fe2000f8e00ff */
[----:B------:R-:W-:Y:S02]  /*1020*/  IABS R14, UR10 ;  /* 0x0000000a000e7c13 */ /* 0x000fe40008000000 */
[----:B0-----:R-:W0:Y:S01]  /*1030*/  I2F.RP R0, R13 ;  /* 0x0000000d00007306 */ /* 0x001e220000209400 */
[----:B------:R-:W-:Y:S02]  /*1040*/  IABS R15, R4 ;  /* 0x00000004000f7213 */ /* 0x000fe40000000000 */
[----:B------:R-:W-:-:S04]  /*1050*/  SHF.R.U64 R2, R2, 0x1, R3 ;  /* 0x0000000102027819 */ /* 0x000fc80000001203 */
[----:B------:R-:W-:Y:S01]  /*1060*/  LOP3.LUT R2, R2, 0xfffffffc, RZ, 0xc0, !PT ;  /* 0xfffffffc02027812 */ /* 0x000fe200078ec0ff */
[----:B0-----:R-:W0:Y:S02]  /*1070*/  MUFU.RCP R0, R0 ;  /* 0x0000000000007308 */ /* 0x001e240000001000 */
[----:B0-----:R-:W-:Y:S01]  /*1080*/  IADD3 R10, R0, 0xffffffe, RZ ;  /* 0x0ffffffe000a7810 */ /* 0x001fe20007ffe0ff */
[----:B------:R-:W-:-:S05]  /*1090*/  IMAD.MOV R0, RZ, RZ, -R15 ;  /* 0x000000ffff007224 */ /* 0x000fca00078e0a0f */
[----:B------:R0:W1:Y:S02]  /*10a0*/  F2I.FTZ.U32.TRUNC.NTZ R11, R10 ;  /* 0x0000000a000b7305 */ /* 0x000064000021f000 */
[----:B0-----:R-:W-:Y:S02]  /*10b0*/  IMAD.MOV.U32 R10, RZ, RZ, RZ ;  /* 0x000000ffff0a7224 */ /* 0x001fe400078e00ff */
[----:B-1----:R-:W-:-:S04]  /*10c0*/  IMAD.MOV R12, RZ, RZ, -R11 ;  /* 0x000000ffff0c7224 */ /* 0x002fc800078e0a0b */
[----:B------:R-:W-:Y:S02]  /*10d0*/  IMAD R7, R12, R13, RZ ;  /* 0x0000000d0c077224 */ /* 0x000fe400078e02ff */
[----:B------:R-:W-:Y:S02]  /*10e0*/  IMAD.MOV.U32 R12, RZ, RZ, R14 ;  /* 0x000000ffff0c7224 */ /* 0x000fe400078e000e */
[----:B------:R-:W-:Y:S01]  /*10f0*/  IMAD.HI.U32 R11, R11, R7, R10 ;  /* 0x000000070b0b7227 */ /* 0x000fe200078e000a */
[----:B------:R-:W-:-:S05]  /*1100*/  IADD3 R7, RZ, -R6, RZ ;  /* 0x80000006ff077210 */ /* 0x000fca0007ffe0ff */
[----:B------:R-:W-:-:S04]  /*1110*/  IMAD.HI.U32 R11, R11, R12, RZ ;  /* 0x0000000c0b0b7227 */ /* 0x000fc800078e00ff */
[----:B------:R-:W-:Y:S02]  /*1120*/  IMAD R0, R11, R0, R12 ;  /* 0x000000000b007224 */ /* 0x000fe400078e020c */
[----:B------:R-:W-:Y:S01]  /*1130*/  IMAD R7, R4, R7, UR6 ;  /* 0x0000000604077e24 */ /* 0x000fe2000f8e0207 */
[----:B------:R-:W-:Y:S02]  /*1140*/  ULDC.64 UR6, c[0x0][0x230] ;  /* 0x00008c0000067ab9 */ /* 0x000fe40000000a00 */
[----:B------:R-:W-:Y:S02]  /*1150*/  ISETP.GT.U32.AND P6, PT, R13, R0, PT ;  /* 0x000000000d00720c */ /* 0x000fe40003fc4070 */
[----:B------:R-:W-:-:S11]  /*1160*/  ISETP.GE.U32.AND P4, PT, R7, R4, PT ;  /* 0x000000040700720c */ /* 0x000fd60003f86070 */
[----:B------:R-:W-:Y:S02]  /*1170*/  @!P6 IMAD.IADD R0, R0, 0x1, -R13 ;  /* 0x000000010000e824 */ /* 0x000fe400078e0a0d */
[----:B------:R-:W-:Y:S01]  /*1180*/  @P4 IMAD.IADD R7, R7, 0x1, -R4 ;  /* 0x0000000107074824 */ /* 0x000fe200078e0a04 */
[----:B------:R-:W-:Y:S01]  /*1190*/  @P4 IADD3 R6, R6, 0x1, RZ ;  /* 0x0000000106064810 */ /* 0x000fe20007ffe0ff */
[----:B------:R-:W-:Y:S01]  /*11a0*/  @!P6 VIADD R11, R11, 0x1 ;  /* 0x000000010b0be836 */ /* 0x000fe20000000000 */
[----:B------:R-:W-:Y:S02]  /*11b0*/  ISETP.GE.U32.AND P5, PT, R0, R13, PT ;  /* 0x0000000d0000720c */ /* 0x000fe40003fa6070 */
[----:B------:R-:W-:Y:S02]  /*11c0*/  LOP3.LUT R0, R4, UR10, RZ, 0x3c, !PT ;  /* 0x0000000a04007c12 */ /* 0x000fe4000f8e3cff */
[----:B------:R-:W-:Y:S02]  /*11d0*/  ISETP.GE.U32.AND P2, PT, R7, R4, PT ;  /* 0x000000040700720c */ /* 0x000fe40003f46070 */
[----:B------:R-:W-:-:S02]  /*11e0*/  ISETP.GE.AND P3, PT, R0, RZ, PT ;  /* 0x000000ff0000720c */ /* 0x000fc40003f66270 */
[----:B------:R-:W-:Y:S02]  /*11f0*/  ISETP.NE.AND P4, PT, R4, RZ, PT ;  /* 0x000000ff0400720c */ /* 0x000fe40003f85270 */
[----:B------:R-:W-:Y:S02]  /*1200*/  SHF.R.U32.HI R7, RZ, 0x1, R3 ;  /* 0x00000001ff077819 */ /* 0x000fe40000011603 */
[----:B------:R-:W-:Y:S01]  /*1210*/  LEA.HI R0, R8, R8, RZ, 0x1 ;  /* 0x0000000808007211 */ /* 0x000fe200078f08ff */
[----:B------:R-:W-:Y:S01]  /*1220*/  @P5 VIADD R11, R11, 0x1 ;  /* 0x000000010b0b5836 */ /* 0x000fe20000000000 */
[----:B------:R-:W-:Y:S02]  /*1230*/  LOP3.LUT R7, R7, 0x7fffffff, RZ, 0xc0, !PT ;  /* 0x7fffffff07077812 */ /* 0x000fe400078ec0ff */
[----:B------:R-:W-:Y:S01]  /*1240*/  SHF.R.S32.HI R0, RZ, 0x1, R0 ;  /* 0x00000001ff007819 */ /* 0x000fe20000011400 */
[----:B------:R-:W-:Y:S02]  /*1250*/  @P2 VIADD R6, R6, 0x1 ;  /* 0x0000000106062836 */ /* 0x000fe40000000000 */
[----:B------:R-:W-:-:S03]  /*1260*/  @!P3 IMAD.MOV R11, RZ, RZ, -R11 ;  /* 0x000000ffff0bb224 */ /* 0x000fc600078e0a0b */
[C---:B------:R-:W-:Y:S02]  /*1270*/  SEL R6, R5.reuse, R6, !P0 ;  /* 0x0000000605067207 */ /* 0x040fe40004000000 */
[----:B------:R-:W-:Y:S02]  /*1280*/  SEL R5, R5, R11, !P4 ;  /* 0x0000000b05057207 */ /* 0x000fe40006000000 */
[----:B------:R-:W-:Y:S02]  /*1290*/  IADD3 R2, P0, R2, UR6, RZ ;  /* 0x0000000602027c10 */ /* 0x000fe4000ff1e0ff */
[----:B------:R-:W-:Y:S02]  /*12a0*/  LEA.HI R3, R5, R5, RZ, 0x1 ;  /* 0x0000000505037211 */ /* 0x000fe400078f08ff */
[----:B------:R-:W-:Y:S02]  /*12b0*/  SHF.R.U32.HI R5, RZ, 0x1, R6 ;  /* 0x00000001ff057819 */ /* 0x000fe40000011606 */
[----:B------:R-:W-:-:S02]  /*12c0*/  SHF.R.S32.HI R4, RZ, 0x1, R3 ;  /* 0x00000001ff047819 */ /* 0x000fc40000011403 */
[----:B------:R-:W-:-:S03]  /*12d0*/  IADD3.X R3, R7, UR7, RZ, P0, !PT ;  /* 0x0000000707037c10 */ /* 0x000fc600087fe4ff */
[----:B------:R-:W-:-:S04]  /*12e0*/  IMAD R5, R0, R5, R4 ;  /* 0x0000000500057224 */ /* 0x000fc800078e0204 */
[----:B------:R-:W-:-:S05]  /*12f0*/  IMAD.WIDE R2, R5, 0x2, R2 ;  /* 0x0000000205027825 */ /* 0x000fca00078e0202 */
[----:B------:R-:W2:Y:S04]  /*1300*/  LDG.E.U16.CONSTANT R0, desc[UR16][R2.64] ;  /* 0x0000001002007981 */ /* 0x000ea8000c1e9500 */
[----:B--2---:R1:W-:Y:S01]  /*1310*/  STL.U16 [R1+0x114], R0 ;  /* 0x0001140001007387 */ /* 0x0043e20000100400 */
[----:B------:R-:W-:Y:S05]  /*1320*/  BRA `(.L_x_213) ;  /* 0x0000000000087947 */ /* 0x000fea0003800000 */
.L_x_212:
[----:B------:R-:W1:Y:S02]  /*1330*/  I2F.BF16 R10, 0x8 ;  /* 0x00000008000a7906 */ /* 0x000e640000202400 */
[----:B-1----:R-:W-:-:S07]  /*1340*/  PRMT R10, R10, 0x5410, R10 ;  /* 0x000054100a0a7816 */ /* 0x002fce000000000a */
.L_x_213:
        /* <DEDUP_REMOVED lines=17> */
.L_x_219:
[----:B------:R-:W-:Y:S01]  /*1460*/  ULEA UR6, UR5, UR10, 0x3 ;  /* 0x0000000a05067291 */ /* 0x000fe2000f8e183f */
[----:B------:R-:W-:-:S03]  /*1470*/  ULDC UR7, c[0x0][0x268] ;  /* 0x00009a0000077ab9 */ /* 0x000fc60000000800 */
[----:B------:R-:W-:-:S06]  /*1480*/  UISETP.GE.U32.AND UP1, UPT, UR6, UR7, UPT ;  /* 0x000000070600728c */ /* 0x000fcc000bf26070 */
[----:B------:R-:W-:-:S13]  /*1490*/  PLOP3.LUT P0, PT, PT, PT, UP1, 0x80, 0x0 ;  /* 0x000000000000781c */ /* 0x000fda0003f0f018 */
[----:B012--5:R-:W-:Y:S05]  /*14a0*/  @P0 BRA `(.L_x_214) ;  /* 0x0000000c00f80947 */ /* 0x027fea0003800000 */
[----:B------:R-:W-:Y:S01]  /*14b0*/  ULOP3.LUT UP1, UR20, UR5, 0x3, URZ, 0xc0, !UPT ;  /* 0x0000000305147892 */ /* 0x000fe2000f82c03f */
[----:B------:R-:W-:-:S05]  /*14c0*/  IMAD.U32 R3, RZ, RZ, UR6 ;  /* 0x00000006ff037e24 */ /* 0x000fca000f8e00ff */
[----:B------:R-:W-:-:S05]  /*14d0*/  PLOP3.LUT P0, PT, PT, PT, UP1, 0x80, 0x0 ;  /* 0x000000000000781c */ /* 0x000fca0003f0f018 */
[----:B------:R-:W-:Y:S02]  /*14e0*/  @!UP1 UMOV UR6, UR14 ;  /* 0x0000000e00069c82 */ /* 0x000fe40008000000 */
[----:B------:R-:W-:-:S06]  /*14f0*/  IMAD.U32 R4, RZ, RZ, UR6 ;  /* 0x00000006ff047e24 */ /* 0x000fcc000f8e00ff */
[----:B01----:R-:W-:Y:S01]  /*1500*/  @!P0 IMAD R0, R8, UR7, R3 ;  /* 0x0000000708008c24 */ /* 0x003fe2000f8e0203 */
        /* <DEDUP_REMOVED lines=59> */
.L_x_215:
        /* <DEDUP_REMOVED lines=18> */
.L_x_218:
        /* <DEDUP_REMOVED lines=91> */
.L_x_217:
        /* <DEDUP_REMOVED lines=28> */
[----:B------:R-:W-:-:S03]  /*2150*/  IMAD.U32 R2, R2, 0x10000, RZ ;  /* 0x0001000002027824 */ /* 0x000fc600078e00ff */
[----:B------:R-:W-:-:S05]  /*2160*/  SHF.L.U32 R3, R3, 0x10, RZ ;  /* 0x0000001003037819 */ /* 0x000fca00000006ff */
        /* <DEDUP_REMOVED lines=40> */
[----:B------:R-:W-:-:S03]  /*23f0*/  IMAD.U32 R0, R0, 0x10000, RZ ;  /* 0x0001000000007824 */ /* 0x000fc600078e00ff */
[----:B------:R-:W-:-:S05]  /*2400*/  SHF.L.U32 R3, R2, 0x10, RZ ;  /* 0x0000001002037819 */ /* 0x000fca00000006ff */
[----:B------:R-:W-:-:S04]  /*2410*/  FADD.FTZ R0, R0, R3 ;  /* 0x0000000300007221 */ /* 0x000fc80000010000 */
[----:B--2---:R-:W-:-:S05]  /*2420*/  @P0 FADD.FTZ R0, R0, R15 ;  /* 0x0000000f00000221 */ /* 0x004fca0000010000 */
[----:B------:R2:W-:Y:S02]  /*2430*/  STL [UR22+0x8], R0 ;  /* 0x00000800ff007987 */ /* 0x0005e40008100816 */
.L_x_216:
[----:B------:R-:W-:Y:S02]  /*2440*/  USHF.R.U32.HI UR6, URZ, 0x3, UR12 ;  /* 0x000000033f067899 */ /* 0x000fe4000801160c */
[----:B------:R-:W-:-:S04]  /*2450*/  UIADD3 UR5, UR5, 0x1, URZ ;  /* 0x0000000105057890 */ /* 0x000fc8000fffe03f */
[----:B------:R-:W-:-:S06]  /*2460*/  UISETP.GE.U32.AND UP1, UPT, UR5, UR6, UPT ;  /* 0x000000060500728c */ /* 0x000fcc000bf26070 */
[----:B------:R-:W-:-:S13]  /*2470*/  PLOP3.LUT P0, PT, PT, PT, UP1, 0x80, 0x0 ;  /* 0x000000000000781c */ /* 0x000fda0003f0f018 */
[----:B------:R-:W-:Y:S05]  /*2480*/  @!P0 BRA `(.L_x_219) ;  /* 0xffffffec00f48947 */ /* 0x000fea000383ffff */
.L_x_214:
        /* <DEDUP_REMOVED lines=13> */
.L_x_229:
        /* <DEDUP_REMOVED lines=29> */
.L_x_222:
[----:B-----5:R-:W-:-:S05]  /*2730*/  HADD2.BF16_V2 R12, R17, R16.H0_H0 ;  /* 0x20000010110c7230 */ /* 0x020fca0000200000 */
[----:B------:R-:W-:-:S05]  /*2740*/  PRMT R13, R17, R18, R12 ;  /* 0x00000012110d7216 */ /* 0x000fca000000000c */
[----:B------:R-:W2:Y:S02]  /*2750*/  ATOM.E.CAS.STRONG.GPU PT, R12, [R6], R17, R13 ;  /* 0x00000011060c738b */ /* 0x000ea400001ee10d */
[----:B--2---:R-:W-:Y:S01]  /*2760*/  ISETP.NE.U32.AND P1, PT, R12, R17, PT ;  /* 0x000000110c00720c */ /* 0x004fe20003f25070 */
[----:B------:R-:W-:-:S12]  /*2770*/  IMAD.MOV.U32 R17, RZ, RZ, R12 ;  /* 0x000000ffff117224 */ /* 0x000fd800078e000c */
[----:B------:R-:W-:Y:S05]  /*2780*/  @P1 BRA `(.L_x_222) ;  /* 0xfffffffc00e81947 */ /* 0x000fea000383ffff */
[----:B------:R-:W-:Y:S05]  /*2790*/  BSYNC B0 ;  /* 0x0000000000007941 */ /* 0x000fea0003800000 */
.L_x_221:
        /* <DEDUP_REMOVED lines=23> */
.L_x_224:
[----:B-----5:R-:W-:-:S05]  /*2910*/  HADD2.BF16_V2 R12, R17, R16.H0_H0 ;  /* 0x20000010110c7230 */ /* 0x020fca0000200000 */
[----:B------:R-:W-:-:S05]  /*2920*/  PRMT R13, R17, R18, R12 ;  /* 0x00000012110d7216 */ /* 0x000fca000000000c */
[----:B------:R-:W2:Y:S02]  /*2930*/  ATOM.E.CAS.STRONG.GPU PT, R12, [R6], R17, R13 ;  /* 0x00000011060c738b */ /* 0x000ea400001ee10d */
[----:B--2---:R-:W-:Y:S01]  /*2940*/  ISETP.NE.U32.AND P1, PT, R12, R17, PT ;  /* 0x000000110c00720c */ /* 0x004fe20003f25070 */
[----:B------:R-:W-:-:S12]  /*2950*/  IMAD.MOV.U32 R17, RZ, RZ, R12 ;  /* 0x000000ffff117224 */ /* 0x000fd800078e000c */
[----:B------:R-:W-:Y:S05]  /*2960*/  @P1 BRA `(.L_x_224) ;  /* 0xfffffffc00e81947 */ /* 0x000fea000383ffff */
[----:B------:R-:W-:Y:S05]  /*2970*/  BSYNC B0 ;  /* 0x0000000000007941 */ /* 0x000fea0003800000 */
.L_x_223:
        /* <DEDUP_REMOVED lines=23> */
.L_x_226:
[----:B-----5:R-:W-:-:S05]  /*2af0*/  HADD2.BF16_V2 R12, R17, R16.H0_H0 ;  /* 0x20000010110c7230 */ /* 0x020fca0000200000 */
[----:B------:R-:W-:-:S05]  /*2b00*/  PRMT R13, R17, R18, R12 ;  /* 0x00000012110d7216 */ /* 0x000fca000000000c */
[----:B------:R-:W2:Y:S02]  /*2b10*/  ATOM.E.CAS.STRONG.GPU PT, R12, [R6], R17, R13 ;  /* 0x00000011060c738b */ /* 0x000ea400001ee10d */
[----:B--2---:R-:W-:Y:S01]  /*2b20*/  ISETP.NE.U32.AND P1, PT, R12, R17, PT ;  /* 0x000000110c00720c */ /* 0x004fe20003f25070 */
[----:B------:R-:W-:-:S12]  /*2b30*/  IMAD.MOV.U32 R17, RZ, RZ, R12 ;  /* 0x000000ffff117224 */ /* 0x000fd800078e000c */
[----:B------:R-:W-:Y:S05]  /*2b40*/  @P1 BRA `(.L_x_226) ;  /* 0xfffffffc00e81947 */ /* 0x000fea000383ffff */
[----:B------:R-:W-:Y:S05]  /*2b50*/  BSYNC B0 ;  /* 0x0000000000007941 */ /* 0x000fea0003800000 */
.L_x_225:
        /* <DEDUP_REMOVED lines=23> */
.L_x_228:
[----:B-----5:R-:W-:-:S05]  /*2cd0*/  HADD2.BF16_V2 R0, R13, R2.H0_H0 ;  /* 0x200000020d007230 */ /* 0x020fca0000200000 */
[----:B------:R-:W-:-:S05]  /*2ce0*/  PRMT R3, R13, R11, R0 ;  /* 0x0000000b0d037216 */ /* 0x000fca0000000000 */
[----:B------:R-:W2:Y:S02]  /*2cf0*/  ATOM.E.CAS.STRONG.GPU PT, R0, [R6], R13, R3 ;  /* 0x0000000d0600738b */ /* 0x000ea400001ee103 */
[----:B--2---:R-:W-:Y:S01]  /*2d00*/  ISETP.NE.U32.AND P1, PT, R0, R13, PT ;  /* 0x0000000d0000720c */ /* 0x004fe20003f25070 */
[----:B------:R-:W-:-:S12]  /*2d10*/  IMAD.MOV.U32 R13, RZ, RZ, R0 ;  /* 0x000000ffff0d7224 */ /* 0x000fd800078e0000 */
[----:B------:R-:W-:Y:S05]  /*2d20*/  @P1 BRA `(.L_x_228) ;  /* 0xfffffffc00e81947 */ /* 0x000fea000383ffff */
[----:B------:R-:W-:Y:S05]  /*2d30*/  BSYNC B0 ;  /* 0x0000000000007941 */ /* 0x000fea0003800000 */
.L_x_227:
[----:B------:R-:W-:Y:S01]  /*2d40*/  VIADD R14, R14, 0xfffffffc ;  /* 0xfffffffc0e0e7836 */ /* 0x000fe20000000000 */
[----:B------:R-:W-:-:S04]  /*2d50*/  UIADD3 UR5, UR5, 0x4, URZ ;  /* 0x0000000405057890 */ /* 0x000fc8000fffe03f */
[----:B------:R-:W-:-:S13]  /*2d60*/  ISETP.NE.AND P1, PT, R14, RZ, PT ;  /* 0x000000ff0e00720c */ /* 0x000fda0003f25270 */
[----:B------:R-:W-:Y:S05]  /*2d70*/  @P1 BRA `(.L_x_229) ;  /* 0xfffffff400f81947 */ /* 0x000fea000383ffff */
.L_x_220:
[----:B------:R-:W-:-:S13]  /*2d80*/  ISETP.NE.AND P0, PT, R9, RZ, PT ;  /* 0x000000ff0900720c */ /* 0x000fda0003f05270 */
[----:B------:R-:W-:Y:S05]  /*2d90*/  @!P0 EXIT ;  /* 0x000000000000894d */ /* 0x000fea0003800000 */
[----:B------:R-:W-:Y:S01]  /*2da0*/  UIADD3 UR6, UR13, UR5, URZ ;  /* 0x000000050d067290 */ /* 0x000fe2000fffe03f */
[----:B------:R-:W-:Y:S02]  /*2db0*/  ULDC.S8 UR4, c[0x0][0x273] ;  /* 0x00009cc000047ab9 */ /* 0x000fe40000000200 */
[----:B------:R-:W-:Y:S01]  /*2dc0*/  ISETP.NE.AND P1, PT, RZ, UR4, PT ;  /* 0x00000004ff007c0c */ /* 0x000fe2000bf25270 */
[----:B------:R-:W-:Y:S02]  /*2dd0*/  UIMAD UR4, UR5, 0x4, UR18 ;  /* 0x00000004050478a4 */ /* 0x000fe4000f8e0212 */
[----:B012---:R-:W-:-:S10]  /*2de0*/  MOV R0, UR6 ;  /* 0x0000000600007c02 */ /* 0x007fd40008000f00 */
.L_x_232:
[----:B------:R-:W0:Y:S01]  /*2df0*/  LDC.64 R2, c[0x0][0x240] ;  /* 0x00009000ff027b82 */ /* 0x000e220000000a00 */
        /* <DEDUP_REMOVED lines=24> */
.L_x_231:
[----:B-----5:R-:W-:-:S05]  /*2f80*/  HADD2.BF16_V2 R4, R11, R12.H0_H0 ;  /* 0x2000000c0b047230 */ /* 0x020fca0000200000 */
[----:B------:R-:W-:-:S05]  /*2f90*/  PRMT R5, R11, R13, R4 ;  /* 0x0000000d0b057216 */ /* 0x000fca0000000004 */
[----:B------:R-:W2:Y:S02]  /*2fa0*/  ATOM.E.CAS.STRONG.GPU PT, R4, [R6], R11, R5 ;  /* 0x0000000b0604738b */ /* 0x000ea400001ee105 */
[----:B--2---:R-:W-:Y:S01]  /*2fb0*/  ISETP.NE.U32.AND P0, PT, R4, R11, PT ;  /* 0x0000000b0400720c */ /* 0x004fe20003f05070 */
[----:B------:R-:W-:-:S12]  /*2fc0*/  IMAD.MOV.U32 R11, RZ, RZ, R4 ;  /* 0x000000ffff0b7224 */ /* 0x000fd800078e0004 */
[----:B------:R-:W-:Y:S05]  /*2fd0*/  @P0 BRA `(.L_x_231) ;  /* 0xfffffffc00e80947 */ /* 0x000fea000383ffff */
[----:B------:R-:W-:Y:S05]  /*2fe0*/  BSYNC B0 ;  /* 0x0000000000007941 */ /* 0x000fea0003800000 */
.L_x_230:
[----:B------:R-:W-:Y:S01]  /*2ff0*/  IADD3 R9, R9, -0x1, RZ ;  /* 0xffffffff09097810 */ /* 0x000fe20007ffe0ff */
[----:B------:R-:W-:Y:S01]  /*3000*/  UIADD3 UR4, UR4, 0x4, URZ ;  /* 0x0000000404047890 */ /* 0x000fe2000fffe03f */
[----:B------:R-:W-:Y:S02]  /*3010*/  VIADD R0, R0, 0x1 ;  /* 0x0000000100007836 */ /* 0x000fe40000000000 */
[----:B------:R-:W-:-:S13]  /*3020*/  ISETP.NE.AND P0, PT, R9, RZ, PT ;  /* 0x000000ff0900720c */ /* 0x000fda0003f05270 */
[----:B------:R-:W-:Y:S05]  /*3030*/  @P0 BRA `(.L_x_232) ;  /* 0xfffffffc006c0947 */ /* 0x000fea000383ffff */
[----:B------:R-:W-:Y:S05]  /*3040*/  EXIT ;  /* 0x000000000000794d */ /* 0x000fea0003800000 */
        .weak           $__internal_6_$__cuda_sm20_div_u64
        .type           $__internal_6_$__cuda_sm20_div_u64,@function
        .size           $__internal_6_$__cuda_sm20_div_u64,(.L_x_516 - $__internal_6_$__cuda_sm20_div_u64)
$__internal_6_$__cuda_sm20_div_u64:
        /* <DEDUP_REMOVED lines=66> */
[----:B------:R-:W-:Y:S06]  /*3470*/  RET.REL.NODEC R2 `(_Z21moe_wna16_gemm_kernelI13__nv_bfloat16Li4ELi2EEvPKT_PS1_PKjS3_S6_PKfPKiSA_SA_tttjjjtttbb) ;  /* 0xffffffc802e07950 */ /* 0x000fec0003c3ffff */
.L_x_233:
        /* <DEDUP_REMOVED lines=16> */
.L_x_516:


//--------------------- .text._Z21moe_wna16_gemm_kernelI13__nv_bfloat16Li4ELi1EEvPKT_PS1_PKjS3_S6_PKfPKiSA_SA_tttjjjtttbb --------------------------
	.section	.text._Z21moe_wna16_gemm_kernelI13__nv_bfloat16Li4ELi1EEvPKT_PS1_PKjS3_S6_PKfPKiSA_SA_tttjjjtttbb,"ax",@progbits
	.align	128
        .global         _Z21moe_wna16_gemm_kernelI13__nv_bfloat16Li4ELi1EEvPKT_PS1_PKjS3_S6_PKfPKiSA_SA_tttjjjtttbb
        .type           _Z21moe_wna16_gemm_kernelI13__nv_bfloat16Li4ELi1EEvPKT_PS1_PKjS3_S6_PKfPKiSA_SA_tttjjjtttbb,@function
        .size           _Z21moe_wna16_gemm_kernelI13__nv_bfloat16Li4ELi1EEvPKT_PS1_PKjS3_S6_PKfPKiSA_SA_tttjjjtttbb,(.L_x_517 - _Z21moe_wna16_gemm_kernelI13__nv_bfloat16Li4ELi1EEvPKT_PS1_PKjS3_S6_PKfPKiSA_SA_tttjjjtttbb)
        .other          _Z21moe_wna16_gemm_kernelI13__nv_bfloat16Li4ELi1EEvPKT_PS1_PKjS3_S6_PKfPKiSA_SA_tttjjjtttbb,@"STO_CUDA_ENTRY STV_DEFAULT"
_Z21moe_wna16_gemm_kernelI13__nv_bfloat16Li4ELi1EEvPKT_PS1_PKjS3_S6_PKfPKiSA_SA_tttjjjtttbb:
.text._Z21moe_wna16_gemm_kernelI13__nv_bfloat16Li4ELi1EEvPKT_PS1_PKjS3_S6_PKfPKiSA_SA_tttjjjtttbb:
        /* <DEDUP_REMOVED lines=40> */
[----:B------:R-:W-:Y:S01]  /*0280*/  MOV R10, UR4 ;  /* 0x00000004000a7c02 */ /* 0x000fe20008000f00 */
[----:B------:R-:W-:-:S03]  /*0290*/  ULOP3.LUT UR4, UR4, UR14, URZ, 0x3c, !UPT ;  /* 0x0000000e04047292 */ /* 0x000fc6000f8e3c3f */
[----:B------:R-:W-:-:S03]  /*02a0*/  IABS R10, R10 ;  /* 0x0000000a000a7213 */ /* 0x000fc60000000000 */
        /* <DEDUP_REMOVED lines=9> */
[----:B0-----:R-:W-:Y:S02]  /*0340*/  IMAD.MOV.U32 R4, RZ, RZ, RZ ;  /* 0x000000ffff047224 */ /* 0x001fe400078e00ff */
[----:B-1----:R-:W-:-:S04]  /*0350*/  IMAD.MOV R12, RZ, RZ, -R5 ;  /* 0x000000ffff0c7224 */ /* 0x002fc800078e0a05 */
        /* <DEDUP_REMOVED lines=8> */
[----:B------:R-:W-:Y:S01]  /*03e0*/  @!P1 IMAD.IADD R4, R4, 0x1, -R7 ;  /* 0x0000000104049824 */ /* 0x000fe200078e0a07 */
[----:B------:R-:W-:Y:S02]  /*03f0*/  @!P1 IADD3 R3, R3, 0x1, RZ ;  /* 0x0000000103039810 */ /* 0x000fe40007ffe0ff */
        /* <DEDUP_REMOVED lines=9> */
.L_x_239:
[----:B------:R-:W-:Y:S01]  /*0490*/  UIADD3 UR11, UR13, UR4, URZ ;  /* 0x000000040d0b7290 */ /* 0x000fe2000fffe03f */
[----:B------:R-:W-:-:S03]  /*04a0*/  ULDC.64 UR6, c[0x0][0x240] ;  /* 0x0000900000067ab9 */ /* 0x000fc60000000a00 */
[----:B------:R-:W-:-:S06]  /*04b0*/  UIMAD.WIDE UR6, UR11, 0x4, UR6 ;  /* 0x000000040b0678a5 */ /* 0x000fcc000f8e0206 */
[----:B-1----:R-:W-:Y:S01]  /*04c0*/  MOV R7, UR7 ;  /* 0x0000000700077c02 */ /* 0x002fe20008000f00 */
[----:B------:R-:W-:Y:S01]  /*04d0*/  IMAD.U32 R6, RZ, RZ, UR6 ;  /* 0x00000006ff067e24 */ /* 0x000fe2000f8e00ff */
[----:B------:R-:W-:Y:S01]  /*04e0*/  IABS R12, R2 ;  /* 0x00000002000c7213 */ /* 0x000fe20000000000 */
[----:B------:R-:W-:-:S03]  /*04f0*/  ULDC UR6, c[0x0][0x260] ;  /* 0x0000980000067ab9 */ /* 0x000fc60000000800 */
[----:B------:R-:W2:Y:S01]  /*0500*/  LDG.E.CONSTANT R7, desc[UR16][R6.64] ;  /* 0x0000001006077981 */ /* 0x000ea2000c1e9900 */
[----:B0-----:R-:W0:Y:S01]  /*0510*/  I2F.RP R5, R12 ;  /* 0x0000000c00057306 */ /* 0x001e220000209400 */
[----:B------:R-:W-:-:S07]  /*0520*/  IABS R13, R2 ;  /* 0x00000002000d7213 */ /* 0x000fce0000000000 */
[----:B0-----:R-:W0:Y:S02]  /*0530*/  MUFU.RCP R5, R5 ;  /* 0x0000000500057308 */ /* 0x001e240000001000 */
[----:B0-----:R-:W-:Y:S02]  /*0540*/  VIADD R10, R5, 0xffffffe ;  /* 0x0ffffffe050a7836 */ /* 0x001fe40000000000 */
[----:B------:R-:W-:-:S04]  /*0550*/  IMAD.MOV R5, RZ, RZ, -R13 ;  /* 0x000000ffff057224 */ /* 0x000fc800078e0a0d */
[----:B------:R0:W1:Y:S02]  /*0560*/  F2I.FTZ.U32.TRUNC.NTZ R11, R10 ;  /* 0x0000000a000b7305 */ /* 0x000064000021f000 */
[----:B0-----:R-:W-:Y:S02]  /*0570*/  IMAD.MOV.U32 R10, RZ, RZ, RZ ;  /* 0x000000ffff0a7224 */ /* 0x001fe400078e00ff */
[----:B-1----:R-:W-:-:S04]  /*0580*/  IMAD.MOV R9, RZ, RZ, -R11 ;  /* 0x000000ffff097224 */ /* 0x002fc800078e0a0b */
        /* <DEDUP_REMOVED lines=8> */
[-C--:B------:R-:W-:Y:S01]  /*0610*/  @!P1 IADD3 R5, R5, -R12.reuse, RZ ;  /* 0x8000000c05059210 */ /* 0x080fe20007ffe0ff */
        /* <DEDUP_REMOVED lines=15> */
[----:B------:R-:W-:Y:S01]  /*0710*/  IMAD.MOV.U32 R12, RZ, RZ, RZ ;  /* 0x000000ffff0c7224 */ /* 0x000fe200078e00ff */
[----:B------:R-:W-:-:S04]  /*0720*/  UMOV UR6, 0x400 ;  /* 0x0000040000067882 */ /* 0x000fc80000000000 */
[----:B------:R-:W1:Y:S01]  /*0730*/  LDC.64 R6, c[0x0][0x210] ;  /* 0x00008400ff067b82 */ /* 0x000e620000000a00 */
[----:B0-----:R-:W-:-:S03]  /*0740*/  ULEA UR6, UR7, UR6, 0x18 ;  /* 0x0000000607067291 */ /* 0x001fc6000f8ec03f */
[----:B------:R-:W-:Y:S02]  /*0750*/  ULDC UR7, c[0x0][0x268] ;  /* 0x00009a0000077ab9 */ /* 0x000fe40000000800 */
[----:B------:R-:W-:Y:S01]  /*0760*/  IMAD R9, R11, UR7, R4 ;  /* 0x000000070b097c24 */ /* 0x000fe2000f8e0204 */
[----:B------:R-:W-:-:S06]  /*0770*/  ULDC UR7, c[0x0][0x268] ;  /* 0x00009a0000077ab9 */ /* 0x000fcc0000000800 */
.L_x_238:
[----:B------:R-:W-:-:S05]  /*0780*/  IMAD R11, R12, UR14, RZ ;  /* 0x0000000e0c0b7c24 */ /* 0x000fca000f8e02ff */
[----:B0-----:R-:W-:-:S05]  /*0790*/  IADD3 R5, R11, R0, RZ ;  /* 0x000000000b057210 */ /* 0x001fca0007ffe0ff */
[----:B------:R-:W-:-:S05]  /*07a0*/  VIADD R10, R5, UR10 ;  /* 0x0000000a050a7c36 */ /* 0x000fca0008000000 */
[----:B------:R-:W-:-:S04]  /*07b0*/  ISETP.GE.U32.AND P0, PT, R10, UR7, PT ;  /* 0x000000070a007c0c */ /* 0x000fc8000bf06070 */
[----:B------:R-:W-:-:S13]  /*07c0*/  ISETP.GE.OR P0, PT, R5, UR5, P0 ;  /* 0x0000000505007c0c */ /* 0x000fda0008706670 */
[----:B------:R-:W-:Y:S05]  /*07d0*/  @P0 BRA `(.L_x_237) ;  /* 0x0000000000240947 */ /* 0x000fea0003800000 */
[----:B------:R-:W-:-:S04]  /*07e0*/  IMAD.IADD R11, R9, 0x1, R11 ;  /* 0x00000001090b7824 */ /* 0x000fc800078e020b */
[----:B-1----:R-:W-:-:S06]  /*07f0*/  IMAD.WIDE R10, R11, 0x2, R6 ;  /* 0x000000020b0a7825 */ /* 0x002fcc00078e0206 */
[----:B------:R-:W2:Y:S01]  /*0800*/  LDG.E.U16.CONSTANT R10, desc[UR16][R10.64] ;  /* 0x000000100a0a7981 */ /* 0x000ea2000c1e9500 */
[----:B------:R-:W-:Y:S02]  /*0810*/  VIADD R5, R5, UR11 ;  /* 0x0000000b05057c36 */ /* 0x000fe40008000000 */
[----:B------:R-:W-:-:S03]  /*0820*/  VIADD R12, R12, 0x1 ;  /* 0x000000010c0c7836 */ /* 0x000fc60000000000 */
[----:B------:R-:W-:Y:S02]  /*0830*/  LEA R5, R5, UR6, 0x1 ;  /* 0x0000000605057c11 */ /* 0x000fe4000f8e08ff */
[----:B------:R-:W-:-:S03]  /*0840*/  ISETP.GE.AND P0, PT, R12, R3, PT ;  /* 0x000000030c00720c */ /* 0x000fc60003f06270 */
[----:B--2---:R0:W-:Y:S10]  /*0850*/  STS.U16 [R5], R10 ;  /* 0x0000000a05007388 */ /* 0x0041f40000000400 */
[----:B------:R-:W-:Y:S05]  /*0860*/  @!P0 BRA `(.L_x_238) ;  /* 0xfffffffc00c48947 */ /* 0x000fea000383ffff */
.L_x_237:
[----:B------:R-:W-:Y:S05]  /*0870*/  BSYNC B0 ;  /* 0x0000000000007941 */ /* 0x000fea0003800000 */
.L_x_236:
[----:B------:R-:W-:-:S06]  /*0880*/  UISETP.GE.U32.AND UP0, UPT, UR4, UR8, UPT ;  /* 0x000000080400728c */ /* 0x000fcc000bf06070 */
[----:B------:R-:W-:-:S13]  /*0890*/  PLOP3.LUT P0, PT, PT, PT, UP0, 0x80, 0x0 ;  /* 0x000000000000781c */ /* 0x000fda0003f0f008 */
[----:B------:R-:W-:Y:S05]  /*08a0*/  @!P0 BRA `(.L_x_239) ;  /* 0xfffffff800f88947 */ /* 0x000fea000383ffff */
[----:B------:R-:W-:Y:S05]  /*08b0*/  BRA `(.L_x_234) ;  /* 0x00000000009c7947 */ /* 0x000fea0003800000 */
.L_x_235:
[----:B------:R-:W-:Y:S01]  /*08c0*/  IABS R7, R2 ;  /* 0x0000000200077213 */ /* 0x000fe20000000000 */
[----:B------:R-:W-:Y:S01]  /*08d0*/  UMOV UR4, URZ ;  /* 0x0000003f00047c82 */ /* 0x000fe20008000000 */
[----:B------:R-:W-:Y:S01]  /*08e0*/  ULDC.64 UR20, c[0x0][0x240] ;  /* 0x0000900000147ab9 */ /* 0x000fe20000000a00 */
[----:B------:R-:W-:Y:S01]  /*08f0*/  ULDC UR11, c[0x0][0x260] ;  /* 0x00009800000b7ab9 */ /* 0x000fe20000000800 */
[----:B------:R-:W0:Y:S08]  /*0900*/  I2F.RP R3, R7 ;  /* 0x0000000700037306 */ /* 0x000e300000209400 */
[----:B0-----:R-:W0:Y:S02]  /*0910*/  MUFU.RCP R3, R3 ;  /* 0x0000000300037308 */ /* 0x001e240000001000 */
[----:B0-----:R-:W-:-:S06]  /*0920*/  IADD3 R4, R3, 0xffffffe, RZ ;  /* 0x0ffffffe03047810 */ /* 0x001fcc0007ffe0ff */
[----:B------:R0:W1:Y:S02]  /*0930*/  F2I.FTZ.U32.TRUNC.NTZ R5, R4 ;  /* 0x0000000400057305 */ /* 0x000064000021f000 */
[----:B0-----:R-:W-:Y:S02]  /*0940*/  IMAD.MOV.U32 R4, RZ, RZ, RZ ;  /* 0x000000ffff047224 */ /* 0x001fe400078e00ff */
[----:B-1----:R-:W-:-:S04]  /*0950*/  IMAD.MOV R6, RZ, RZ, -R5 ;  /* 0x000000ffff067224 */ /* 0x002fc800078e0a05 */
[----:B------:R-:W-:-:S04]  /*0960*/  IMAD R9, R6, R7, RZ ;  /* 0x0000000706097224 */ /* 0x000fc800078e02ff */
[----:B------:R-:W-:-:S07]  /*0970*/  IMAD.HI.U32 R9, R5, R9, R4 ;  /* 0x0000000905097227 */ /* 0x000fce00078e0004 */
.L_x_240:
[----:B------:R-:W-:-:S04]  /*0980*/  UIADD3 UR6, UR13, UR4, URZ ;  /* 0x000000040d067290 */ /* 0x000fc8000fffe03f */
[----:B------:R-:W-:-:S06]  /*0990*/  UIMAD.WIDE UR6, UR6, 0x4, UR20 ;  /* 0x00000004060678a5 */ /* 0x000fcc000f8e0214 */
[----:B------:R-:W-:Y:S02]  /*09a0*/  IMAD.U32 R5, RZ, RZ, UR7 ;  /* 0x00000007ff057e24 */ /* 0x000fe4000f8e00ff */
[----:B------:R-:W-:-:S05]  /*09b0*/  IMAD.U32 R4, RZ, RZ, UR6 ;  /* 0x00000006ff047e24 */ /* 0x000fca000f8e00ff */
[----:B------:R-:W2:Y:S01]  /*09c0*/  LDG.E.CONSTANT R5, desc[UR16][R4.64] ;  /* 0x0000001004057981 */ /* 0x000ea2000c1e9900 */
[-C--:B------:R-:W-:Y:S02]  /*09d0*/  IABS R3, R2.reuse ;  /* 0x0000000200037213 */ /* 0x080fe40000000000 */
[-C--:B------:R-:W-:Y:S02]  /*09e0*/  IABS R11, R2.reuse ;  /* 0x00000002000b7213 */ /* 0x080fe40000000000 */
[----:B------:R-:W-:Y:S02]  /*09f0*/  IADD3 R10, RZ, -R3, RZ ;  /* 0x80000003ff0a7210 */ /* 0x000fe40007ffe0ff */
        /* <DEDUP_REMOVED lines=15> */
[----:B------:R-:W-:-:S04]  /*0af0*/  UIADD3 UR4, UR4, 0x1, URZ ;  /* 0x0000000104047890 */ /* 0x000fc8000fffe03f */
[----:B------:R-:W-:-:S06]  /*0b00*/  UISETP.GE.U32.AND UP0, UPT, UR4, UR8, UPT ;  /* 0x000000080400728c */ /* 0x000fcc000bf06070 */
[----:B------:R-:W-:-:S13]  /*0b10*/  PLOP3.LUT P0, PT, PT, PT, UP0, 0x80, 0x0 ;  /* 0x000000000000781c */ /* 0x000fda0003f0f008 */
[----:B------:R-:W-:Y:S05]  /*0b20*/  @!P0 BRA `(.L_x_240) ;  /* 0xfffffffc00948947 */ /* 0x000fea000383ffff */
.L_x_234:
        /* <DEDUP_REMOVED lines=8> */
[----:B------:R-:W-:Y:S02]  /*0bb0*/  ULDC UR7, c[0x0][0x268] ;  /* 0x00009a0000077ab9 */ /* 0x000fe40000000800 */
        /* <DEDUP_REMOVED lines=9> */
[----:B01----:R-:W-:Y:S05]  /*0c50*/  CALL.REL.NOINC `($__internal_7_$__cuda_sm20_div_u64) ;  /* 0x0000002000d07944 */ /* 0x003fea0003c00000 */
[----:B------:R-:W-:Y:S01]  /*0c60*/  MOV R2, R4 ;  /* 0x0000000400027202 */ /* 0x000fe20000000f00 */
[----:B------:R-:W-:Y:S01]  /*0c70*/  IMAD.MOV.U32 R3, RZ, RZ, R5 ;  /* 0x000000ffff037224 */ /* 0x000fe200078e0005 */
[----:B------:R-:W-:Y:S06]  /*0c80*/  BRA `(.L_x_242) ;  /* 0x0000000000547947 */ /* 0x000fec0003800000 */
.L_x_241:
[----:B------:R-:W2:Y:S01]  /*0c90*/  I2F.U32.RP R2, UR12 ;  /* 0x0000000c00027d06 */ /* 0x000ea20008209000 */
[----:B------:R-:W-:Y:S01]  /*0ca0*/  UMOV UR6, URZ ;  /* 0x0000003f00067c82 */ /* 0x000fe20008000000 */
[----:B------:R-:W-:-:S06]  /*0cb0*/  UISETP.NE.U32.AND UP2, UPT, UR12, URZ, UPT ;  /* 0x0000003f0c00728c */ /* 0x000fcc000bf45070 */
[----:B--2---:R-:W2:Y:S02]  /*0cc0*/  MUFU.RCP R2, R2 ;  /* 0x0000000200027308 */ /* 0x004ea40000001000 */
[----:B--2---:R-:W-:-:S06]  /*0cd0*/  VIADD R3, R2, 0xffffffe ;  /* 0x0ffffffe02037836 */ /* 0x004fcc0000000000 */
[----:B------:R-:W2:Y:S02]  /*0ce0*/  F2I.FTZ.U32.TRUNC.NTZ R3, R3 ;  /* 0x0000000300037305 */ /* 0x000ea4000021f000 */
[----:B--2---:R-:W-:Y:S01]  /*0cf0*/  R2UR UR7, R3 ;  /* 0x00000000030772ca */ /* 0x004fe200000e0000 */
[----:B------:R-:W-:-:S12]  /*0d00*/  IMAD.MOV.U32 R3, RZ, RZ, RZ ;  /* 0x000000ffff037224 */ /* 0x000fd800078e00ff */
        /* <DEDUP_REMOVED lines=13> */
.L_x_242:
[----:B------:R-:W2:Y:S01]  /*0de0*/  LDC.U16 R4, c[0x0][0x25a] ;  /* 0x00009680ff047b82 */ /* 0x000ea20000000400 */
[----:B------:R-:W-:Y:S01]  /*0df0*/  ULDC UR12, c[0x0][0x268] ;  /* 0x00009a00000c7ab9 */ /* 0x000fe20000000800 */
[----:B-1----:R-:W-:Y:S01]  /*0e00*/  IMAD.MOV.U32 R6, RZ, RZ, RZ ;  /* 0x000000ffff067224 */ /* 0x002fe200078e00ff */
[----:B------:R-:W-:Y:S01]  /*0e10*/  ULDC.64 UR6, c[0x0][0x228] ;  /* 0x00008a0000067ab9 */ /* 0x000fe20000000a00 */
[----:B------:R-:W-:Y:S01]  /*0e20*/  IMAD.U32 R11, RZ, RZ, UR12 ;  /* 0x0000000cff0b7e24 */ /* 0x000fe2000f8e00ff */
[----:B--2---:R-:W1:Y:S08]  /*0e30*/  I2F.U32.RP R9, R4 ;  /* 0x0000000400097306 */ /* 0x004e700000209000 */
[----:B-1----:R-:W1:Y:S02]  /*0e40*/  MUFU.RCP R9, R9 ;  /* 0x0000000900097308 */ /* 0x002e640000001000 */
[----:B-1----:R-:W-:-:S06]  /*0e50*/  IADD3 R7, R9, 0xffffffe, RZ ;  /* 0x0ffffffe09077810 */ /* 0x002fcc0007ffe0ff */
[----:B------:R-:W0:Y:S02]  /*0e60*/  F2I.FTZ.U32.TRUNC.NTZ R7, R7 ;  /* 0x0000000700077305 */ /* 0x000e24000021f000 */
[----:B0-----:R-:W-:-:S04]  /*0e70*/  IMAD.MOV R5, RZ, RZ, -R7 ;  /* 0x000000ffff057224 */ /* 0x001fc800078e0a07 */
[----:B------:R-:W-:-:S04]  /*0e80*/  IMAD R5, R5, R4, RZ ;  /* 0x0000000405057224 */ /* 0x000fc800078e02ff */
[----:B------:R-:W-:-:S04]  /*0e90*/  IMAD.HI.U32 R6, R7, R5, R6 ;  /* 0x0000000507067227 */ /* 0x000fc800078e0006 */
[----:B------:R-:W-:-:S04]  /*0ea0*/  IMAD R5, R8, R11, UR10 ;  /* 0x0000000a08057e24 */ /* 0x000fc8000f8e020b */
[----:B------:R-:W-:-:S04]  /*0eb0*/  IMAD.HI.U32 R10, R6, R5, RZ ;  /* 0x00000005060a7227 */ /* 0x000fc800078e00ff */
[----:B------:R-:W-:-:S04]  /*0ec0*/  IMAD.MOV R9, RZ, RZ, -R10 ;  /* 0x000000ffff097224 */ /* 0x000fc800078e0a0a */
[----:B------:R-:W-:-:S05]  /*0ed0*/  IMAD R5, R4, R9, R5 ;  /* 0x0000000904057224 */ /* 0x000fca00078e0205 */
[----:B------:R-:W-:-:S13]  /*0ee0*/  ISETP.GE.U32.AND P0, PT, R5, R4, PT ;  /* 0x000000040500720c */ /* 0x000fda0003f06070 */
[-C--:B------:R-:W-:Y:S01]  /*0ef0*/  @P0 IADD3 R5, R5, -R4.reuse, RZ ;  /* 0x8000000405050210 */ /* 0x080fe20007ffe0ff */
[----:B------:R-:W-:Y:S01]  /*0f00*/  @P0 VIADD R10, R10, 0x1 ;  /* 0x000000010a0a0836 */ /* 0x000fe20000000000 */
        /* <DEDUP_REMOVED lines=13> */
[-C--:B------:R-:W-:Y:S01]  /*0fe0*/  IABS R13, R4.reuse ;  /* 0x00000004000d7213 */ /* 0x080fe20000000000 */
[----:B------:R-:W-:Y:S01]  /*0ff0*/  IMAD.HI.U32 R6, R6, UR12, RZ ;  /* 0x0000000c06067c27 */ /* 0x000fe2000f8e00ff */
[----:B------:R-:W-:Y:S01]  /*1000*/  IABS R14, UR10 ;  /* 0x0000000a000e7c13 */ /* 0x000fe20008000000 */
[----:B------:R-:W-:Y:S01]  /*1010*/  ULDC.64 UR6, c[0x0][0x230] ;  /* 0x00008c0000067ab9 */ /* 0x000fe20000000a00 */
[----:B------:R-:W0:Y:S01]  /*1020*/  I2F.RP R7, R13 ;  /* 0x0000000d00077306 */ /* 0x000e220000209400 */
[----:B------:R-:W-:Y:S02]  /*1030*/  IABS R16, R4 ;  /* 0x0000000400107213 */ /* 0x000fe40000000000 */
[----:B------:R-:W-:-:S05]  /*1040*/  SHF.R.U64 R2, R2, 0x1, R3 ;  /* 0x0000000102027819 */ /* 0x000fca0000001203 */
[----:B0-----:R-:W0:Y:S02]  /*1050*/  MUFU.RCP R7, R7 ;  /* 0x0000000700077308 */ /* 0x001e240000001000 */
[----:B0-----:R-:W-:Y:S02]  /*1060*/  VIADD R10, R7, 0xffffffe ;  /* 0x0ffffffe070a7836 */ /* 0x001fe40000000000 */
[----:B------:R-:W-:-:S04]  /*1070*/  IMAD.MOV R7, RZ, RZ, -R16 ;  /* 0x000000ffff077224 */ /* 0x000fc800078e0a10 */
[----:B------:R0:W1:Y:S02]  /*1080*/  F2I.FTZ.U32.TRUNC.NTZ R11, R10 ;  /* 0x0000000a000b7305 */ /* 0x000064000021f000 */
[----:B0-----:R-:W-:Y:S02]  /*1090*/  IMAD.MOV.U32 R10, RZ, RZ, RZ ;  /* 0x000000ffff0a7224 */ /* 0x001fe400078e00ff */
[----:B-1----:R-:W-:-:S04]  /*10a0*/  IMAD.MOV R12, RZ, RZ, -R11 ;  /* 0x000000ffff0c7224 */ /* 0x002fc800078e0a0b */
[----:B------:R-:W-:Y:S01]  /*10b0*/  IMAD R15, R12, R13, RZ ;  /* 0x0000000d0c0f7224 */ /* 0x000fe200078e02ff */
[----:B------:R-:W-:-:S03]  /*10c0*/  MOV R12, R14 ;  /* 0x0000000e000c7202 */ /* 0x000fc60000000f00 */
[----:B------:R-:W-:-:S06]  /*10d0*/  IMAD.HI.U32 R11, R11, R15, R10 ;  /* 0x0000000f0b0b7227 */ /* 0x000fcc00078e000a */
[----:B------:R-:W-:-:S04]  /*10e0*/  IMAD.HI.U32 R11, R11, R12, RZ ;  /* 0x0000000c0b0b7227 */ /* 0x000fc800078e00ff */
[----:B------:R-:W-:Y:S02]  /*10f0*/  IMAD R10, R11, R7, R12 ;  /* 0x000000070b0a7224 */ /* 0x000fe400078e020c */
[----:B------:R-:W-:-:S03]  /*1100*/  IMAD.MOV R7, RZ, RZ, -R6 ;  /* 0x000000ffff077224 */ /* 0x000fc600078e0a06 */
[----:B------:R-:W-:Y:S01]  /*1110*/  ISETP.GT.U32.AND P5, PT, R13, R10, PT ;  /* 0x0000000a0d00720c */ /* 0x000fe20003fa4070 */
[----:B------:R-:W-:-:S05]  /*1120*/  IMAD R7, R4, R7, UR12 ;  /* 0x0000000c04077e24 */ /* 0x000fca000f8e0207 */
[----:B------:R-:W-:-:S07]  /*1130*/  ISETP.GE.U32.AND P3, PT, R7, R4, PT ;  /* 0x000000040700720c */ /* 0x000fce0003f66070 */
[----:B------:R-:W-:Y:S02]  /*1140*/  @!P5 IMAD.IADD R10, R10, 0x1, -R13 ;  /* 0x000000010a0ad824 */ /* 0x000fe400078e0a0d */
[----:B------:R-:W-:-:S03]  /*1150*/  @!P5 VIADD R11, R11, 0x1 ;  /* 0x000000010b0bd836 */ /* 0x000fc60000000000 */
[----:B------:R-:W-:Y:S01]  /*1160*/  ISETP.GE.U32.AND P4, PT, R10, R13, PT ;  /* 0x0000000d0a00720c */ /* 0x000fe20003f86070 */
[----:B------:R-:W-:Y:S01]  /*1170*/  @P3 VIADD R6, R6, 0x1 ;  /* 0x0000000106063836 */ /* 0x000fe20000000000 */
[-C--:B------:R-:W-:Y:S02]  /*1180*/  @P3 IADD3 R7, R7, -R4.reuse, RZ ;  /* 0x8000000407073210 */ /* 0x080fe40007ffe0ff */
[----:B------:R-:W-:Y:S02]  /*1190*/  LOP3.LUT R10, R4, UR10, RZ, 0x3c, !PT ;  /* 0x0000000a040a7c12 */ /* 0x000fe4000f8e3cff */
[----:B------:R-:W-:Y:S02]  /*11a0*/  ISETP.GE.U32.AND P1, PT, R7, R4, PT ;  /* 0x000000040700720c */ /* 0x000fe40003f26070 */
[----:B------:R-:W-:Y:S02]  /*11b0*/  ISETP.GE.AND P2, PT, R10, RZ, PT ;  /* 0x000000ff0a00720c */ /* 0x000fe40003f46270 */
[----:B------:R-:W-:-:S02]  /*11c0*/  ISETP.NE.AND P3, PT, R4, RZ, PT ;  /* 0x000000ff0400720c */ /* 0x000fc40003f65270 */
[----:B------:R-:W-:Y:S01]  /*11d0*/  LEA.HI R4, R8, R8, RZ, 0x1 ;  /* 0x0000000808047211 */ /* 0x000fe200078f08ff */
[----:B------:R-:W-:-:S03]  /*11e0*/  @P4 VIADD R11, R11, 0x1 ;  /* 0x000000010b0b4836 */ /* 0x000fc60000000000 */
[----:B------:R-:W-:-:S03]  /*11f0*/  SHF.R.S32.HI R4, RZ, 0x1, R4 ;  /* 0x00000001ff047819 */ /* 0x000fc60000011404 */
[----:B------:R-:W-:Y:S02]  /*1200*/  @P1 VIADD R6, R6, 0x1 ;  /* 0x0000000106061836 */ /* 0x000fe40000000000 */
[----:B------:R-:W-:-:S03]  /*1210*/  @!P2 IADD3 R11, RZ, -R11, RZ ;  /* 0x8000000bff0ba210 */ /* 0x000fc60007ffe0ff */
[C---:B------:R-:W-:Y:S02]  /*1220*/  SEL R7, R5.reuse, R6, !P0 ;  /* 0x0000000605077207 */ /* 0x040fe40004000000 */
[----:B------:R-:W-:Y:S02]  /*1230*/  SEL R5, R5, R11, !P3 ;  /* 0x0000000b05057207 */ /* 0x000fe40005800000 */
[----:B------:R-:W-:Y:S02]  /*1240*/  SHF.R.U32.HI R6, RZ, 0x1, R3 ;  /* 0x00000001ff067819 */ /* 0x000fe40000011603 */
[----:B------:R-:W-:Y:S01]  /*1250*/  LOP3.LUT R3, R2, 0xfffffffc, RZ, 0xc0, !PT ;  /* 0xfffffffc02037812 */ /* 0x000fe200078ec0ff */
[----:B------:R-:W-:Y:S01]  /*1260*/  IMAD R4, R4, R7, R5 ;  /* 0x0000000704047224 */ /* 0x000fe200078e0205 */
[----:B------:R-:W-:-:S04]  /*1270*/  LOP3.LUT R5, R6, 0x7fffffff, RZ, 0xc0, !PT ;  /* 0x7fffffff06057812 */ /* 0x000fc800078ec0ff */
[----:B------:R-:W-:Y:S02]  /*1280*/  IADD3 R2, P0, P1, R4, UR6, R3 ;  /* 0x0000000604027c10 */ /* 0x000fe4000f91e003 */
[----:B------:R-:W-:-:S04]  /*1290*/  SHF.R.S32.HI R4, RZ, 0x1f, R4 ;  /* 0x0000001fff047819 */ /* 0x000fc80000011404 */
[----:B------:R-:W-:-:S05]  /*12a0*/  IADD3.X R3, R4, UR7, R5, P0, P1 ;  /* 0x0000000704037c10 */ /* 0x000fca00087e2405 */
[----:B------:R0:W5:Y:S01]  /*12b0*/  LDG.E.U8.CONSTANT R2, desc[UR16][R2.64] ;  /* 0x0000001002027981 */ /* 0x000162000c1e9100 */
[----:B------:R-:W-:Y:S05]  /*12c0*/  BRA `(.L_x_244) ;  /* 0x00000000000c7947 */ /* 0x000fea0003800000 */
.L_x_243:
[----:B------:R-:W0:Y:S01]  /*12d0*/  I2F.BF16 R10, 0x8 ;  /* 0x00000008000a7906 */ /* 0x000e220000202400 */
[----:B------:R-:W-:Y:S01]  /*12e0*/  IMAD.MOV.U32 R2, RZ, RZ, RZ ;  /* 0x000000ffff027224 */ /* 0x000fe200078e00ff */
[----:B0-----:R-:W-:-:S07]  /*12f0*/  PRMT R10, R10, 0x5410, R10 ;  /* 0x000054100a0a7816 */ /* 0x001fce000000000a */
.L_x_244:
[----:B------:R-:W-:Y:S02]  /*1300*/  ULDC UR12, c[0x0][0x270] ;  /* 0x00009c00000c7ab9 */ /* 0x000fe40000000800 */
[----:B------:R-:W-:-:S04]  /*1310*/  ULOP3.LUT UR12, UR12, 0xffff, URZ, 0xc0, !UPT ;  /* 0x0000ffff0c0c7892 */ /* 0x000fc8000f8ec03f */
[----:B------:R-:W-:-:S04]  /*1320*/  USHF.R.U32.HI UR5, URZ, 0x3, UR12 ;  /* 0x000000033f057899 */ /* 0x000fc8000801160c */
[----:B------:R-:W-:-:S06]  /*1330*/  UPRMT UR5, UR5, 0x9910, URZ ;  /* 0x0000991005057896 */ /* 0x000fcc000800003f */
[----:B------:R-:W-:-:S13]  /*1340*/  ISETP.NE.AND P0, PT, RZ, UR5, PT ;  /* 0x00000005ff007c0c */ /* 0x000fda000bf05270 */
[----:B------:R-:W-:Y:S05]  /*1350*/  @!P0 BRA `(.L_x_245) ;  /* 0x0000001000208947 */ /* 0x000fea0003800000 */
[----:B------:R-:W-:Y:S01]  /*1360*/  IMAD.SHL.U32 R0, R0, 0x4, RZ ;  /* 0x0000000400007824 */ /* 0x000fe200078e00ff */
[----:B------:R-:W-:Y:S02]  /*1370*/  USHF.R.U64 UR14, UR8, 0x1, UR11 ;  /* 0x00000001080e7899 */ /* 0x000fe4000800120b */
[----:B------:R-:W-:Y:S02]  /*1380*/  USHF.R.U32.HI UR15, URZ, 0x1, UR11 ;  /* 0x000000013f0f7899 */ /* 0x000fe4000801160b */
[----:B0-----:R-:W-:Y:S01]  /*1390*/  LOP3.LUT R3, R0, 0x4, RZ, 0xc0, !PT ;  /* 0x0000000400037812 */ /* 0x001fe200078ec0ff */
[----:B------:R-:W-:Y:S01]  /*13a0*/  ULOP3.LUT UR14, UR14, 0xfffffffc, URZ, 0xc0, !UPT ;  /* 0xfffffffc0e0e7892 */ /* 0x000fe2000f8ec03f */
[----:B------:R-:W-:Y:S02]  /*13b0*/  ULDC.64 UR6, c[0x0][0x220] ;  /* 0x0000880000067ab9 */ /* 0x000fe40000000a00 */
[----:B-----5:R-:W-:Y:S01]  /*13c0*/  SHF.R.U32.HI R2, RZ, R3, R2 ;  /* 0x00000003ff027219 */ /* 0x020fe20000011602 */
[----:B------:R-:W-:-:S02]  /*13d0*/  UIADD3 UR5, UR4, -0x1, URZ ;  /* 0xffffffff04057890 */ /* 0x000fc4000fffe03f */
[----:B------:R-:W-:Y:S01]  /*13e0*/  ULOP3.LUT UR15, UR15, 0x7fffffff, URZ, 0xc0, !UPT ;  /* 0x7fffffff0f0f7892 */ /* 0x000fe2000f8ec03f */
[----:B------:R-:W-:Y:S01]  /*13f0*/  LOP3.LUT R2, R2, 0xf, RZ, 0xc0, !PT ;  /* 0x0000000f02027812 */ /* 0x000fe200078ec0ff */
[----:B------:R-:W-:Y:S02]  /*1400*/  UIADD3 UR14, UP0, UR14, UR6, URZ ;  /* 0x000000060e0e7290 */ /* 0x000fe4000ff1e03f */
[----:B------:R-:W-:Y:S02]  /*1410*/  UIADD3 UR24, UR19, 0x100, URZ ;  /* 0x0000010013187890 */ /* 0x000fe4000fffe03f */
[----:B------:R-:W-:Y:S01]  /*1420*/  UIADD3.X UR15, UR15, UR7, URZ, UP0, !UPT ;  /* 0x000000070f0f7290 */ /* 0x000fe200087fe43f */
[----:B------:R-:W0:Y:S01]  /*1430*/  I2F.U16 R2, R2 ;  /* 0x0000000200027306 */ /* 0x000e220000101000 */
[----:B------:R-:W-:-:S03]  /*1440*/  UISETP.GE.U32.AND UP0, UPT, UR5, 0x3, UPT ;  /* 0x000000030500788c */ /* 0x000fc6000bf06070 */
[----:B------:R-:W-:-:S04]  /*1450*/  UMOV UR5, URZ ;  /* 0x0000003f00057c82 */ /* 0x000fc80008000000 */
[----:B0-----:R-:W0:Y:S08]  /*1460*/  F2I.FTZ.TRUNC.NTZ R11, R2 ;  /* 0x00000002000b7305 */ /* 0x001e30000021f100 */
[----:B0-----:R-:W0:Y:S02]  /*1470*/  I2F.BF16 R11, R11 ;  /* 0x0000000b000b7306 */ /* 0x001e240000202400 */
.L_x_249:
[----:B------:R-:W-:Y:S01]  /*1480*/  ULEA UR6, UR5, UR10, 0x3 ;  /* 0x0000000a05067291 */ /* 0x000fe2000f8e183f */
[----:B------:R-:W-:-:S03]  /*1490*/  ULDC UR7, c[0x0][0x268] ;  /* 0x00009a0000077ab9 */ /* 0x000fc60000000800 */
[----:B------:R-:W-:-:S06]  /*14a0*/  UISETP.GE.U32.AND UP1, UPT, UR6, UR7, UPT ;  /* 0x000000070600728c */ /* 0x000fcc000bf26070 */
[----:B------:R-:W-:-:S13]  /*14b0*/  PLOP3.LUT P0, PT, PT, PT, UP1, 0x80, 0x0 ;  /* 0x000000000000781c */ /* 0x000fda0003f0f018 */
[----:B012---:R-:W-:Y:S05]  /*14c0*/  @P0 BRA `(.L_x_245) ;  /* 0x0000000c00c40947 */ /* 0x007fea0003800000 */
[----:B------:R-:W-:Y:S01]  /*14d0*/  ULOP3.LUT UP1, UR20, UR5, 0x3, URZ, 0xc0, !UPT ;  /* 0x0000000305147892 */ /* 0x000fe2000f82c03f */
[----:B------:R-:W-:-:S05]  /*14e0*/  IMAD.U32 R3, RZ, RZ, UR6 ;  /* 0x00000006ff037e24 */ /* 0x000fca000f8e00ff */
[----:B------:R-:W-:-:S05]  /*14f0*/  PLOP3.LUT P0, PT, PT, PT, UP1, 0x80, 0x0 ;  /* 0x000000000000781c */ /* 0x000fca0003f0f018 */
[----:B------:R-:W-:Y:S02]  /*1500*/  @!UP1 UMOV UR6, UR14 ;  /* 0x0000000e00069c82 */ /* 0x000fe40008000000 */
[----:B------:R-:W-:-:S06]  /*1510*/  IMAD.U32 R4, RZ, RZ, UR6 ;  /* 0x00000006ff047e24 */ /* 0x000fcc000f8e00ff */
        /* <DEDUP_REMOVED lines=8> */
[----:B------:R-:W-:Y:S01]  /*15a0*/  ULEA UR6, UR20, UR24, 0x2 ;  /* 0x0000001814067291 */ /* 0x000fe2000f8e103f */
[----:B------:R-:W-:Y:S02]  /*15b0*/  HFMA2.MMA R13, -RZ, RZ, 0, 1.875 ;  /* 0x00003f80ff0d7435 */ /* 0x000fe400000001ff */
[----:B--2---:R1:W-:Y:S06]  /*15c0*/  @!P0 STL.128 [R1+0x100], R4 ;  /* 0x0001000401008387 */ /* 0x0043ec0000100c00 */
[----:B------:R-:W2:Y:S01]  /*15d0*/  LDL R3, [UR6] ;  /* 0x00000006ff037983 */ /* 0x000ea20008100800 */
[----:B------:R-:W-:Y:S01]  /*15e0*/  ULDC.U16 UR6, c[0x0][0x25a] ;  /* 0x0000968000067ab9 */ /* 0x000fe20000000400 */
[----:B------:R-:W-:Y:S01]  /*15f0*/  PRMT R13, R13, 0x5410, R13 ;  /* 0x000054100d0d7816 */ /* 0x000fe2000000000d */
[----:B------:R-:W-:-:S03]  /*1600*/  USHF.R.U32.HI UR21, URZ, 0x3, UR6 ;  /* 0x000000033f157899 */ /* 0x000fc60008011606 */
[----:B------:R-:W-:Y:S01]  /*1610*/  UMOV UR6, URZ ;  /* 0x0000003f00067c82 */ /* 0x000fe20008000000 */
[----:B------:R-:W-:Y:S02]  /*1620*/  UIADD3 UR20, URZ, -UR21, URZ ;  /* 0x800000153f147290 */ /* 0x000fe4000fffe03f */
[----:B------:R-:W-:-:S03]  /*1630*/  ISETP.NE.U32.AND P1, PT, RZ, UR21, PT ;  /* 0x00000015ff007c0c */ /* 0x000fc6000bf25070 */
[----:B------:R-:W3:Y:S01]  /*1640*/  I2F.U16.RP R0, UR21 ;  /* 0x0000001500007d06 */ /* 0x000ee20008109000 */
[----:B-1----:R-:W-:-:S07]  /*1650*/  IMAD.MOV.U32 R5, RZ, RZ, 0x43004300 ;  /* 0x43004300ff057424 */ /* 0x002fce00078e00ff */
[----:B---3--:R-:W1:Y:S02]  /*1660*/  MUFU.RCP R0, R0 ;  /* 0x0000000000007308 */ /* 0x008e640000001000 */
[----:B-1----:R-:W-:-:S06]  /*1670*/  VIADD R2, R0, 0xffffffe ;  /* 0x0ffffffe00027836 */ /* 0x002fcc0000000000 */
[----:B------:R-:W1:Y:S02]  /*1680*/  F2I.FTZ.U32.TRUNC.NTZ R2, R2 ;  /* 0x0000000200027305 */ /* 0x000e64000021f000 */
[----:B-1----:R-:W-:-:S13]  /*1690*/  R2UR UR7, R2 ;  /* 0x00000000020772ca */ /* 0x002fda00000e0000 */
[----:B------:R-:W-:-:S04]  /*16a0*/  UIMAD UR20, UR20, UR7, URZ ;  /* 0x00000007141472a4 */ /* 0x000fc8000f8e023f */
[----:B------:R-:W-:-:S04]  /*16b0*/  UIMAD.WIDE.U32 UR6, UR7, UR20, UR6 ;  /* 0x00000014070672a5 */ /* 0x000fc8000f8e0006 */
[----:B------:R-:W-:-:S04]  /*16c0*/  UIMAD.WIDE.U32 UR6, UR7, UR5, URZ ;  /* 0x00000005070672a5 */ /* 0x000fc8000f8e003f */
[----:B------:R-:W-:-:S03]  /*16d0*/  UIADD3 UR7, URZ, -UR7, URZ ;  /* 0x800000073f077290 */ /* 0x000fc6000fffe03f */
[----:B------:R-:W-:Y:S01]  /*16e0*/  ULDC.S8 UR6, c[0x0][0x272] ;  /* 0x00009c8000067ab9 */ /* 0x000fe20000000200 */
[----:B------:R-:W-:-:S06]  /*16f0*/  UIMAD UR7, UR21, UR7, UR5 ;  /* 0x00000007150772a4 */ /* 0x000fcc000f8e0205 */
[----:B------:R-:W-:-:S05]  /*1700*/  IMAD.U32 R0, RZ, RZ, UR7 ;  /* 0x00000007ff007e24 */ /* 0x000fca000f8e00ff */
[----:B------:R-:W-:-:S13]  /*1710*/  ISETP.GE.U32.AND P0, PT, R0, UR21, PT ;  /* 0x0000001500007c0c */ /* 0x000fda000bf06070 */
[----:B------:R-:W-:-:S05]  /*1720*/  @P0 VIADD R0, R0, -UR21 ;  /* 0x8000001500000c36 */ /* 0x000fca0008000000 */
[----:B------:R-:W-:-:S13]  /*1730*/  ISETP.GE.U32.AND P0, PT, R0, UR21, PT ;  /* 0x0000001500007c0c */ /* 0x000fda000bf06070 */
[----:B------:R-:W-:Y:S01]  /*1740*/  @P0 VIADD R0, R0, -UR21 ;  /* 0x8000001500000c36 */ /* 0x000fe20008000000 */
[----:B------:R-:W-:Y:S02]  /*1750*/  @!P1 LOP3.LUT R0, RZ, UR21, RZ, 0x33, !PT ;  /* 0x00000015ff009c12 */ /* 0x000fe4000f8e33ff */
[----:B------:R-:W-:Y:S02]  /*1760*/  ISETP.NE.AND P1, PT, RZ, UR4, PT ;  /* 0x00000004ff007c0c */ /* 0x000fe4000bf25270 */
[----:B------:R-:W-:-:S04]  /*1770*/  ISETP.NE.AND P0, PT, R0, RZ, PT ;  /* 0x000000ff0000720c */ /* 0x000fc80003f05270 */
[----:B------:R-:W-:-:S13]  /*1780*/  ISETP.EQ.OR P0, PT, RZ, UR6, P0 ;  /* 0x00000006ff007c0c */ /* 0x000fda0008702670 */
[----:B0-----:R-:W-:Y:S02]  /*1790*/  @!P0 PRMT R10, R11, 0x5410, R11 ;  /* 0x000054100b0a8816 */ /* 0x001fe4000000000b */
[--C-:B--2---:R-:W-:Y:S02]  /*17a0*/  SHF.R.S32.HI R0, RZ, 0x4, R3.reuse ;  /* 0x00000004ff007819 */ /* 0x104fe40000011403 */
[--C-:B------:R-:W-:Y:S02]  /*17b0*/  SHF.R.S32.HI R2, RZ, 0x8, R3.reuse ;  /* 0x00000008ff027819 */ /* 0x100fe40000011403 */
[----:B------:R-:W-:Y:S02]  /*17c0*/  SHF.R.S32.HI R4, RZ, 0xc, R3 ;  /* 0x0000000cff047819 */ /* 0x000fe40000011403 */
[--C-:B------:R-:W-:Y:S02]  /*17d0*/  LOP3.LUT R6, R3, 0xf000f, R5.reuse, 0xea, !PT ;  /* 0x000f000f03067812 */ /* 0x100fe400078eea05 */
[----:B------:R-:W-:-:S02]  /*17e0*/  LOP3.LUT R0, R0, 0xf000f, R5, 0xea, !PT ;  /* 0x000f000f00007812 */ /* 0x000fc400078eea05 */
[--C-:B------:R-:W-:Y:S01]  /*17f0*/  LOP3.LUT R2, R2, 0xf000f, R5.reuse, 0xea, !PT ;  /* 0x000f000f02027812 */ /* 0x100fe200078eea05 */
[-C--:B------:R-:W-:Y:S01]  /*1800*/  HFMA2.BF16_V2 R6, R6, R13.reuse.H1_H1, -128, -128 ;  /* 0xc300c30006067431 */ /* 0x080fe2000026000d */
[----:B------:R-:W-:Y:S01]  /*1810*/  LOP3.LUT R4, R4, 0xf000f, R5, 0xea, !PT ;  /* 0x000f000f04047812 */ /* 0x000fe200078eea05 */
[-C--:B------:R-:W-:Y:S02]  /*1820*/  HFMA2.BF16_V2 R7, R0, R13.reuse.H1_H1, -128, -128 ;  /* 0xc300c30000077431 */ /* 0x080fe4000026000d */
[-C--:B------:R-:W-:Y:S02]  /*1830*/  HFMA2.BF16_V2 R12, R2, R13.reuse.H1_H1, -128, -128 ;  /* 0xc300c300020c7431 */ /* 0x080fe4000026000d */
[----:B------:R-:W-:Y:S01]  /*1840*/  HFMA2.BF16_V2 R13, R4, R13.H1_H1, -128, -128 ;  /* 0xc300c300040d7431 */ /* 0x000fe2000026000d */
        /* <DEDUP_REMOVED lines=14> */
.L_x_248:
[----:B------:R-:W2:Y:S04]  /*1930*/  @P1 LDL R14, [R0+0xc] ;  /* 0x00000c00000e1983 */ /* 0x000ea80000100800 */
[----:B------:R-:W3:Y:S04]  /*1940*/  @P1 LDL R17, [R0] ;  /* 0x0000000000111983 */ /* 0x000ee80000100800 */
[----:B------:R-:W4:Y:S04]  /*1950*/  @P1 LDL R16, [R0+0x4] ;  /* 0x0000040000101983 */ /* 0x000f280000100800 */
[----:B------:R-:W5:Y:S01]  /*1960*/  @P1 LDL R15, [R0+0x8] ;  /* 0x00000800000f1983 */ /* 0x000f620000100800 */
[----:B------:R-:W-:Y:S01]  /*1970*/  UIMAD UR21, UR12, UR6, URZ ;  /* 0x000000060c1572a4 */ /* 0x000fe2000f8e023f */
[----:B------:R-:W-:Y:S01]  /*1980*/  HADD2.BF16_V2 R23, R6, -R10 ;  /* 0x8000000a06177230 */ /* 0x000fe20000200000 */
[----:B------:R-:W-:Y:S01]  /*1990*/  HFMA2.MMA.BF16_V2 R19, R7, 1, 1, -R10 ;  /* 0x3f803f8007137835 */ /* 0x000fe2000030000a */
[----:B------:R-:W-:-:S02]  /*19a0*/  UIADD3 UR7, UR7, -0x4, URZ ;  /* 0xfffffffc07077890 */ /* 0x000fc4000fffe03f */
[----:B------:R-:W-:Y:S01]  /*19b0*/  USHF.R.U32.HI UR20, URZ, 0x1, UR21 ;  /* 0x000000013f147899 */ /* 0x000fe20008011615 */
[-C--:B------:R-:W-:Y:S01]  /*19c0*/  HMUL2.BF16_V2 R23, R23, R9.reuse.H0_H0 ;  /* 0x2000000917177232 */ /* 0x080fe20000200000 */
        /* <DEDUP_REMOVED lines=76> */
[----:B-----5:R-:W-:-:S03]  /*1e90*/  @P1 FADD.FTZ R18, R18, R15 ;  /* 0x0000000f12121221 */ /* 0x020fc60000010000 */
[----:B------:R-:W-:Y:S04]  /*1ea0*/  STL [R0+0x4], R5 ;  /* 0x0000040500007387 */ /* 0x000fe80000100800 */
[----:B------:R0:W-:Y:S02]  /*1eb0*/  STL [R0+0x8], R18 ;  /* 0x0000081200007387 */ /* 0x0001e40000100800 */
[----:B0-----:R-:W-:Y:S01]  /*1ec0*/  IMAD.MOV.U32 R0, RZ, RZ, R3 ;  /* 0x000000ffff007224 */ /* 0x001fe200078e0003 */
[----:B------:R-:W-:Y:S06]  /*1ed0*/  @P2 BRA `(.L_x_248) ;  /* 0xfffffff800942947 */ /* 0x000fec000383ffff */
.L_x_247:
        /* <DEDUP_REMOVED lines=12> */
[-C--:B------:R-:W-:Y:S01]  /*1fa0*/  HMUL2.BF16_V2 R4, R4, R9.reuse.H0_H0 ;  /* 0x2000000904047232 */ /* 0x080fe20000200000 */
        /* <DEDUP_REMOVED lines=62> */
.L_x_246:
[----:B------:R-:W-:Y:S02]  /*2390*/  USHF.R.U32.HI UR6, URZ, 0x3, UR12 ;  /* 0x000000033f067899 */ /* 0x000fe4000801160c */
[----:B------:R-:W-:-:S04]  /*23a0*/  UIADD3 UR5, UR5, 0x1, URZ ;  /* 0x0000000105057890 */ /* 0x000fc8000fffe03f */
[----:B------:R-:W-:-:S06]  /*23b0*/  UISETP.GE.U32.AND UP1, UPT, UR5, UR6, UPT ;  /* 0x000000060500728c */ /* 0x000fcc000bf26070 */
[----:B------:R-:W-:-:S13]  /*23c0*/  PLOP3.LUT P0, PT, PT, PT, UP1, 0x80, 0x0 ;  /* 0x000000000000781c */ /* 0x000fda0003f0f018 */
[----:B------:R-:W-:Y:S05]  /*23d0*/  @!P0 BRA `(.L_x_249) ;  /* 0xfffffff000288947 */ /* 0x000fea000383ffff */
.L_x_245:
[----:B------:R-:W-:-:S13]  /*23e0*/  ISETP.NE.AND P0, PT, RZ, UR4, PT ;  /* 0x00000004ff007c0c */ /* 0x000fda000bf05270 */
[----:B------:R-:W-:Y:S05]  /*23f0*/  @!P0 EXIT ;  /* 0x000000000000894d */ /* 0x000fea0003800000 */
[----:B------:R-:W-:-:S04]  /*2400*/  UIADD3 UR5, UR4, -0x1, URZ ;  /* 0xffffffff04057890 */ /* 0x000fc8000fffe03f */
[----:B------:R-:W-:Y:S02]  /*2410*/  UISETP.GE.U32.AND UP0, UPT, UR5, 0x3, UPT ;  /* 0x000000030500788c */ /* 0x000fe4000bf06070 */
[----:B------:R-:W-:-:S04]  /*2420*/  ULOP3.LUT UR5, UR4, 0x3, URZ, 0xc0, !UPT ;  /* 0x0000000304057892 */ /* 0x000fc8000f8ec03f */
[----:B------:R-:W-:Y:S02]  /*2430*/  PLOP3.LUT P0, PT, PT, PT, UP0, 0x80, 0x0 ;  /* 0x000000000000781c */ /* 0x000fe40003f0f008 */
[----:B-----5:R-:W-:Y:S01]  /*2440*/  IMAD.U32 R9, RZ, RZ, UR5 ;  /* 0x00000005ff097e24 */ /* 0x020fe2000f8e00ff */
[----:B------:R-:W-:-:S10]  /*2450*/  UMOV UR5, URZ ;  /* 0x0000003f00057c82 */ /* 0x000fd40008000000 */
[----:B------:R-:W-:Y:S05]  /*2460*/  @!P0 BRA `(.L_x_250) ;  /* 0x0000000800188947 */ /* 0x000fea0003800000 */
[----:B------:R-:W-:Y:S01]  /*2470*/  ULDC.S8 UR5, c[0x0][0x273] ;  /* 0x00009cc000057ab9 */ /* 0x000fe20000000200 */
[----:B------:R-:W-:Y:S02]  /*2480*/  IADD3 R14, -R9, UR4, RZ ;  /* 0x00000004090e7c10 */ /* 0x000fe4000fffe1ff */
[----:B------:R-:W-:Y:S01]  /*2490*/  ISETP.NE.AND P0, PT, RZ, UR5, PT ;  /* 0x00000005ff007c0c */ /* 0x000fe2000bf05270 */
[----:B------:R-:W-:-:S12]  /*24a0*/  UMOV UR5, URZ ;  /* 0x0000003f00057c82 */ /* 0x000fd80008000000 */
.L_x_259:
        /* <DEDUP_REMOVED lines=15> */
[----:B------:R-:W-:-:S04]  /*25a0*/  IMAD R11, R7, UR12, R8 ;  /* 0x0000000c070b7c24 */ /* 0x000fc8000f8e0208 */
        /* <DEDUP_REMOVED lines=13> */
.L_x_252:
[----:B-----5:R-:W-:-:S05]  /*2680*/  HADD2.BF16_V2 R12, R17, R16.H0_H0 ;  /* 0x20000010110c7230 */ /* 0x020fca0000200000 */
[----:B------:R-:W-:-:S05]  /*2690*/  PRMT R13, R17, R18, R12 ;  /* 0x00000012110d7216 */ /* 0x000fca000000000c */
[----:B------:R-:W2:Y:S02]  /*26a0*/  ATOM.E.CAS.STRONG.GPU PT, R12, [R6], R17, R13 ;  /* 0x00000011060c738b */ /* 0x000ea400001ee10d */
[----:B--2---:R-:W-:Y:S01]  /*26b0*/  ISETP.NE.U32.AND P1, PT, R12, R17, PT ;  /* 0x000000110c00720c */ /* 0x004fe20003f25070 */
[----:B------:R-:W-:-:S12]  /*26c0*/  IMAD.MOV.U32 R17, RZ, RZ, R12 ;  /* 0x000000ffff117224 */ /* 0x000fd800078e000c */
[----:B------:R-:W-:Y:S05]  /*26d0*/  @P1 BRA `(.L_x_252) ;  /* 0xfffffffc00e81947 */ /* 0x000fea000383ffff */
[----:B------:R-:W-:Y:S05]  /*26e0*/  BSYNC B0 ;  /* 0x0000000000007941 */ /* 0x000fea0003800000 */
.L_x_251:
        /* <DEDUP_REMOVED lines=23> */
.L_x_254:
[----:B-----5:R-:W-:-:S05]  /*2860*/  HADD2.BF16_V2 R12, R17, R16.H0_H0 ;  /* 0x20000010110c7230 */ /* 0x020fca0000200000 */
[----:B------:R-:W-:-:S05]  /*2870*/  PRMT R13, R17, R18, R12 ;  /* 0x00000012110d7216 */ /* 0x000fca000000000c */
[----:B------:R-:W2:Y:S02]  /*2880*/  ATOM.E.CAS.STRONG.GPU PT, R12, [R6], R17, R13 ;  /* 0x00000011060c738b */ /* 0x000ea400001ee10d */
[----:B--2---:R-:W-:Y:S01]  /*2890*/  ISETP.NE.U32.AND P1, PT, R12, R17, PT ;  /* 0x000000110c00720c */ /* 0x004fe20003f25070 */
[----:B------:R-:W-:-:S12]  /*28a0*/  IMAD.MOV.U32 R17, RZ, RZ, R12 ;  /* 0x000000ffff117224 */ /* 0x000fd800078e000c */
[----:B------:R-:W-:Y:S05]  /*28b0*/  @P1 BRA `(.L_x_254) ;  /* 0xfffffffc00e81947 */ /* 0x000fea000383ffff */
[----:B------:R-:W-:Y:S05]  /*28c0*/  BSYNC B0 ;  /* 0x0000000000007941 */ /* 0x000fea0003800000 */
.L_x_253:
        /* <DEDUP_REMOVED lines=23> */
.L_x_256:
[----:B-----5:R-:W-:-:S05]  /*2a40*/  HADD2.BF16_V2 R12, R17, R16.H0_H0 ;  /* 0x20000010110c7230 */ /* 0x020fca0000200000 */
[----:B------:R-:W-:-:S05]  /*2a50*/  PRMT R13, R17, R18, R12 ;  /* 0x00000012110d7216 */ /* 0x000fca000000000c */
[----:B------:R-:W2:Y:S02]  /*2a60*/  ATOM.E.CAS.STRONG.GPU PT, R12, [R6], R17, R13 ;  /* 0x00000011060c738b */ /* 0x000ea400001ee10d */
[----:B--2---:R-:W-:Y:S01]  /*2a70*/  ISETP.NE.U32.AND P1, PT, R12, R17, PT ;  /* 0x000000110c00720c */ /* 0x004fe20003f25070 */
[----:B------:R-:W-:-:S12]  /*2a80*/  IMAD.MOV.U32 R17, RZ, RZ, R12 ;  /* 0x000000ffff117224 */ /* 0x000fd800078e000c */
[----:B------:R-:W-:Y:S05]  /*2a90*/  @P1 BRA `(.L_x_256) ;  /* 0xfffffffc00e81947 */ /* 0x000fea000383ffff */
[----:B------:R-:W-:Y:S05]  /*2aa0*/  BSYNC B0 ;  /* 0x0000000000007941 */ /* 0x000fea0003800000 */
.L_x_255:
        /* <DEDUP_REMOVED lines=11> */
[----:B------:R-:W-:-:S03]  /*2b60*/  IMAD.WIDE.U32 R4, R11, 0x2, R4 ;  /* 0x000000020b047825 */ /* 0x000fc600078e0004 */
[----:B------:R-:W-:Y:S02]  /*2b70*/  LOP3.LUT R6, R4, 0xfffffffd, RZ, 0xc0, !PT ;  /* 0xfffffffd04067812 */ /* 0x000fe400078ec0ff */
[----:B------:R-:W-:Y:S01]  /*2b80*/  MOV R7, R5 ;  /* 0x0000000500077202 */ /* 0x000fe20000000f00 */
        /* <DEDUP_REMOVED lines=9> */
.L_x_258:
[----:B-----5:R-:W-:-:S05]  /*2c20*/  HADD2.BF16_V2 R0, R13, R2.H0_H0 ;  /* 0x200000020d007230 */ /* 0x020fca0000200000 */
[----:B------:R-:W-:-:S05]  /*2c30*/  PRMT R3, R13, R11, R0 ;  /* 0x0000000b0d037216 */ /* 0x000fca0000000000 */
[----:B------:R-:W2:Y:S02]  /*2c40*/  ATOM.E.CAS.STRONG.GPU PT, R0, [R6], R13, R3 ;  /* 0x0000000d0600738b */ /* 0x000ea400001ee103 */
[----:B--2---:R-:W-:Y:S01]  /*2c50*/  ISETP.NE.U32.AND P1, PT, R0, R13, PT ;  /* 0x0000000d0000720c */ /* 0x004fe20003f25070 */
[----:B------:R-:W-:-:S12]  /*2c60*/  IMAD.MOV.U32 R13, RZ, RZ, R0 ;  /* 0x000000ffff0d7224 */ /* 0x000fd800078e0000 */
[----:B------:R-:W-:Y:S05]  /*2c70*/  @P1 BRA `(.L_x_258) ;  /* 0xfffffffc00e81947 */ /* 0x000fea000383ffff */
[----:B------:R-:W-:Y:S05]  /*2c80*/  BSYNC B0 ;  /* 0x0000000000007941 */ /* 0x000fea0003800000 */
.L_x_257:
[----:B------:R-:W-:Y:S01]  /*2c90*/  VIADD R14, R14, 0xfffffffc ;  /* 0xfffffffc0e0e7836 */ /* 0x000fe20000000000 */
[----:B------:R-:W-:-:S04]  /*2ca0*/  UIADD3 UR5, UR5, 0x4, URZ ;  /* 0x0000000405057890 */ /* 0x000fc8000fffe03f */
[----:B------:R-:W-:-:S13]  /*2cb0*/  ISETP.NE.AND P1, PT, R14, RZ, PT ;  /* 0x000000ff0e00720c */ /* 0x000fda0003f25270 */
[----:B------:R-:W-:Y:S05]  /*2cc0*/  @P1 BRA `(.L_x_259) ;  /* 0xfffffff400f81947 */ /* 0x000fea000383ffff */
.L_x_250:
[----:B------:R-:W-:-:S13]  /*2cd0*/  ISETP.NE.AND P0, PT, R9, RZ, PT ;  /* 0x000000ff0900720c */ /* 0x000fda0003f05270 */
[----:B------:R-:W-:Y:S05]  /*2ce0*/  @!P0 EXIT ;  /* 0x000000000000894d */ /* 0x000fea0003800000 */
[----:B------:R-:W-:Y:S01]  /*2cf0*/  UIADD3 UR6, UR13, UR5, URZ ;  /* 0x000000050d067290 */ /* 0x000fe2000fffe03f */
[----:B------:R-:W-:Y:S02]  /*2d00*/  ULDC.S8 UR4, c[0x0][0x273] ;  /* 0x00009cc000047ab9 */ /* 0x000fe40000000200 */
[----:B------:R-:W-:Y:S01]  /*2d10*/  ISETP.NE.AND P1, PT, RZ, UR4, PT ;  /* 0x00000004ff007c0c */ /* 0x000fe2000bf25270 */
[----:B------:R-:W-:Y:S02]  /*2d20*/  UIMAD UR4, UR5, 0x4, UR18 ;  /* 0x00000004050478a4 */ /* 0x000fe4000f8e0212 */
[----:B--2---:R-:W-:-:S10]  /*2d30*/  IMAD.U32 R0, RZ, RZ, UR6 ;  /* 0x00000006ff007e24 */ /* 0x004fd4000f8e00ff */
.L_x_262:
        /* <DEDUP_REMOVED lines=11> */
[----:B------:R-:W-:-:S04]  /*2df0*/  IMAD R11, R3, UR5, R8 ;  /* 0x00000005030b7c24 */ /* 0x000fc8000f8e0208 */
[----:B0-----:R-:W-:-:S04]  /*2e00*/  IMAD.WIDE.U32 R2, R11, 0x2, R6 ;  /* 0x000000020b027825 */ /* 0x001fc800078e0006 */
[----:B--2---:R-:W-:-:S05]  /*2e10*/  @P1 FMUL.FTZ R10, R10, R5 ;  /* 0x000000050a0a1220 */ /* 0x004fca0000410000 */
[----:B------:R0:W-:Y:S04]  /*2e20*/  @P1 STL [UR4], R10 ;  /* 0x0000000aff001987 */ /* 0x0001e80008100804 */
[----:B------:R-:W2:Y:S01]  /*2e30*/  @!P1 LDL R10, [UR4] ;  /* 0x00000004ff0a9983 */ /* 0x000ea20008100800 */
[----:B------:R-:W-:Y:S01]  /*2e40*/  LOP3.LUT R6, R2, 0xfffffffd, RZ, 0xc0, !PT ;  /* 0xfffffffd02067812 */ /* 0x000fe200078ec0ff */
[----:B------:R-:W-:-:S05]  /*2e50*/  IMAD.MOV.U32 R7, RZ, RZ, R3 ;  /* 0x000000ffff077224 */ /* 0x000fca00078e0003 */
[----:B------:R0:W5:Y:S01]  /*2e60*/  LD.E R11, desc[UR16][R6.64] ;  /* 0x00000010060b7980 */ /* 0x000162000c101900 */
[----:B------:R-:W-:Y:S01]  /*2e70*/  HFMA2.MMA R13, -RZ, RZ, 0, 0.19775390625 ;  /* 0x00003254ff0d7435 */ /* 0x000fe200000001ff */
[----:B------:R-:W-:Y:S01]  /*2e80*/  LOP3.LUT R4, R2, 0x2, RZ, 0xc0, !PT ;  /* 0x0000000202047812 */ /* 0x000fe200078ec0ff */
[----:B------:R-:W-:Y:S03]  /*2e90*/  BSSY B0, `(.L_x_260) ;  /* 0x000000a000007945 */ /* 0x000fe60003800000 */
[----:B------:R-:W-:-:S05]  /*2ea0*/  ISETP.EQ.U32.AND P0, PT, R4, RZ, PT ;  /* 0x000000ff0400720c */ /* 0x000fca0003f02070 */
[----:B------:R-:W-:Y:S02]  /*2eb0*/  SEL R13, R13, 0x7610, P0 ;  /* 0x000076100d0d7807 */ /* 0x000fe40000000000 */
[----:B0-2---:R-:W-:-:S07]  /*2ec0*/  F2FP.BF16.F32.PACK_AB R12, RZ, R10 ;  /* 0x0000000aff0c723e */ /* 0x005fce00000010ff */
.L_x_261:
[----:B-----5:R-:W-:-:S05]  /*2ed0*/  HADD2.BF16_V2 R4, R11, R12.H0_H0 ;  /* 0x2000000c0b047230 */ /* 0x020fca0000200000 */
[----:B------:R-:W-:-:S05]  /*2ee0*/  PRMT R5, R11, R13, R4 ;  /* 0x0000000d0b057216 */ /* 0x000fca0000000004 */
[----:B------:R-:W2:Y:S02]  /*2ef0*/  ATOM.E.CAS.STRONG.GPU PT, R4, [R6], R11, R5 ;  /* 0x0000000b0604738b */ /* 0x000ea400001ee105 */
[----:B--2---:R-:W-:Y:S01]  /*2f00*/  ISETP.NE.U32.AND P0, PT, R4, R11, PT ;  /* 0x0000000b0400720c */ /* 0x004fe20003f05070 */
[----:B------:R-:W-:-:S12]  /*2f10*/  IMAD.MOV.U32 R11, RZ, RZ, R4 ;  /* 0x000000ffff0b7224 */ /* 0x000fd800078e0004 */
[----:B------:R-:W-:Y:S05]  /*2f20*/  @P0 BRA `(.L_x_261) ;  /* 0xfffffffc00e80947 */ /* 0x000fea000383ffff */
[----:B------:R-:W-:Y:S05]  /*2f30*/  BSYNC B0 ;  /* 0x0000000000007941 */ /* 0x000fea0003800000 */
.L_x_260:
[----:B------:R-:W-:Y:S01]  /*2f40*/  VIADD R9, R9, 0xffffffff ;  /* 0xffffffff09097836 */ /* 0x000fe20000000000 */
[----:B------:R-:W-:Y:S01]  /*2f50*/  UIADD3 UR4, UR4, 0x4, URZ ;  /* 0x0000000404047890 */ /* 0x000fe2000fffe03f */
[----:B------:R-:W-:-:S03]  /*2f60*/  VIADD R0, R0, 0x1 ;  /* 0x0000000100007836 */ /* 0x000fc60000000000 */
[----:B------:R-:W-:-:S13]  /*2f70*/  ISETP.NE.AND P0, PT, R9, RZ, PT ;  /* 0x000000ff0900720c */ /* 0x000fda0003f05270 */
[----:B------:R-:W-:Y:S05]  /*2f80*/  @P0 BRA `(.L_x_262) ;  /* 0xfffffffc006c0947 */ /* 0x000fea000383ffff */
[----:B------:R-:W-:Y:S05]  /*2f90*/  EXIT ;  /* 0x000000000000794d */ /* 0x000fea0003800000 */
        .weak           $__internal_7_$__cuda_sm20_div_u64
        .type           $__internal_7_$__cuda_sm20_div_u64,@function
        .size           $__internal_7_$__cuda_sm20_div_u64,(.L_x_517 - $__internal_7_$__cuda_sm20_div_u64)
$__internal_7_$__cuda_sm20_div_u64:
        /* <DEDUP_REMOVED lines=8> */
[----:B------:R-:W-:-:S04]  /*3020*/  IADD3 R9, P0, RZ, -R6, RZ ;  /* 0x80000006ff097210 */ /* 0x000fc80007f1e0ff */
[----:B------:R-:W-:Y:S01]  /*3030*/  IADD3.X R11, RZ, ~R7, RZ, P0, !PT ;  /* 0x80000007ff0b7210 */ /* 0x000fe200007fe4ff */
[----:B------:R-:W-:-:S04]  /*3040*/  IMAD.HI.U32 R6, R4, R9, RZ ;  /* 0x0000000904067227 */ /* 0x000fc800078e00ff */
[----:B------:R-:W-:Y:S02]  /*3050*/  IMAD.MOV.U32 R7, RZ, RZ, R4 ;  /* 0x000000ffff077224 */ /* 0x000fe400078e0004 */
        /* <DEDUP_REMOVED lines=19> */
[----:B------:R-:W-:-:S03]  /*3190*/  IMAD.HI.U32 R4, R7, UR8, RZ ;  /* 0x0000000807047c27 */ /* 0x000fc6000f8e00ff */
[----:B------:R-:W-:Y:S01]  /*31a0*/  IADD3.X R3, RZ, RZ, R3, P2, P1 ;  /* 0x000000ffff037210 */ /* 0x000fe200017e2403 */
[----:B------:R-:W-:-:S04]  /*31b0*/  IMAD.WIDE.U32 R4, R7, UR11, R4 ;  /* 0x0000000b07047c25 */ /* 0x000fc8000f8e0004 */
[C---:B------:R-:W-:Y:S02]  /*31c0*/  IMAD R7, R3.reuse, UR11, RZ ;  /* 0x0000000b03077c24 */ /* 0x040fe4000f8e02ff */
[----:B------:R-:W-:-:S04]  /*31d0*/  IMAD.HI.U32 R4, P0, R3, UR8, R4 ;  /* 0x0000000803047c27 */ /* 0x000fc8000f800004 */
[----:B------:R-:W-:Y:S01]  /*31e0*/  IMAD.HI.U32 R3, R3, UR11, RZ ;  /* 0x0000000b03037c27 */ /* 0x000fe2000f8e00ff */
[----:B------:R-:W-:-:S03]  /*31f0*/  IADD3 R6, P1, R7, R4, RZ ;  /* 0x0000000407067210 */ /* 0x000fc60007f3e0ff */
[----:B------:R-:W-:Y:S01]  /*3200*/  IMAD.X R3, RZ, RZ, R3, P0 ;  /* 0x000000ffff037224 */ /* 0x000fe200000e0603 */
[C---:B------:R-:W-:Y:S01]  /*3210*/  IADD3 R7, P2, R6.reuse, 0x1, RZ ;  /* 0x0000000106077810 */ /* 0x040fe20007f5e0ff */
[----:B------:R-:W-:-:S04]  /*3220*/  IMAD.WIDE.U32 R4, R6, UR12, RZ ;  /* 0x0000000c06047c25 */ /* 0x000fc8000f8e00ff */
[----:B------:R-:W-:Y:S01]  /*3230*/  IMAD.X R3, RZ, RZ, R3, P1 ;  /* 0x000000ffff037224 */ /* 0x000fe200008e0603 */
[----:B------:R-:W-:-:S03]  /*3240*/  IADD3 R10, P0, -R4, UR8, RZ ;  /* 0x00000008040a7c10 */ /* 0x000fc6000ff1e1ff */
[----:B------:R-:W-:Y:S01]  /*3250*/  IMAD R5, R3, UR12, R5 ;  /* 0x0000000c03057c24 */ /* 0x000fe2000f8e0205 */
[----:B------:R-:W-:-:S04]  /*3260*/  IADD3.X R4, RZ, R3, RZ, P2, !PT ;  /* 0x00000003ff047210 */ /* 0x000fc800017fe4ff */
[----:B------:R-:W-:Y:S02]  /*3270*/  IADD3.X R12, ~R5, UR11, RZ, P0, !PT ;  /* 0x0000000b050c7c10 */ /* 0x000fe400087fe5ff */
[C---:B------:R-:W-:Y:S02]  /*3280*/  ISETP.GE.U32.AND P0, PT, R10.reuse, UR12, PT ;  /* 0x0000000c0a007c0c */ /* 0x040fe4000bf06070 */
[----:B------:R-:W-:Y:S02]  /*3290*/  IADD3 R5, P1, R10, -UR12, RZ ;  /* 0x8000000c0a057c10 */ /* 0x000fe4000ff3e0ff */
[C---:B------:R-:W-:Y:S02]  /*32a0*/  ISETP.GE.U32.AND.EX P0, PT, R12.reuse, RZ, PT, P0 ;  /* 0x000000ff0c00720c */ /* 0x040fe40003f06100 */
[----:B------:R-:W-:Y:S02]  /*32b0*/  IADD3.X R9, R12, -0x1, RZ, P1, !PT ;  /* 0xffffffff0c097810 */ /* 0x000fe40000ffe4ff */
[----:B------:R-:W-:-:S02]  /*32c0*/  SEL R7, R7, R6, P0 ;  /* 0x0000000607077207 */ /* 0x000fc40000000000 */
[----:B------:R-:W-:Y:S02]  /*32d0*/  SEL R5, R5, R10, P0 ;  /* 0x0000000a05057207 */ /* 0x000fe40000000000 */
[----:B------:R-:W-:Y:S01]  /*32e0*/  SEL R6, R4, R3, P0 ;  /* 0x0000000304067207 */ /* 0x000fe20000000000 */
[----:B------:R-:W-:Y:S01]  /*32f0*/  IMAD.MOV.U32 R3, RZ, RZ, 0x0 ;  /* 0x00000000ff037424 */ /* 0x000fe200078e00ff */
[----:B------:R-:W-:Y:S02]  /*3300*/  IADD3 R4, P2, R7, 0x1, RZ ;  /* 0x0000000107047810 */ /* 0x000fe40007f5e0ff */
[----:B------:R-:W-:Y:S02]  /*3310*/  SEL R9, R9, R12, P0 ;  /* 0x0000000c09097207 */ /* 0x000fe40000000000 */
[----:B------:R-:W-:Y:S01]  /*3320*/  ISETP.GE.U32.AND P0, PT, R5, UR12, PT ;  /* 0x0000000c05007c0c */ /* 0x000fe2000bf06070 */
[----:B------:R-:W-:Y:S01]  /*3330*/  IMAD.X R5, RZ, RZ, R6, P2 ;  /* 0x000000ffff057224 */ /* 0x000fe200010e0606 */
[----:B------:R-:W-:-:S02]  /*3340*/  ISETP.NE.U32.AND P1, PT, RZ, UR12, PT ;  /* 0x0000000cff007c0c */ /* 0x000fc4000bf25070 */
[----:B------:R-:W-:Y:S02]  /*3350*/  ISETP.GE.U32.AND.EX P0, PT, R9, RZ, PT, P0 ;  /* 0x000000ff0900720c */ /* 0x000fe40003f06100 */
[----:B------:R-:W-:Y:S02]  /*3360*/  ISETP.NE.AND.EX P1, PT, RZ, RZ, PT, P1 ;  /* 0x000000ffff00720c */ /* 0x000fe40003f25310 */
[----:B------:R-:W-:Y:S02]  /*3370*/  SEL R4, R4, R7, P0 ;  /* 0x0000000704047207 */ /* 0x000fe40000000000 */
[----:B------:R-:W-:Y:S02]  /*3380*/  SEL R5, R5, R6, P0 ;  /* 0x0000000605057207 */ /* 0x000fe40000000000 */
[----:B------:R-:W-:Y:S02]  /*3390*/  SEL R4, R4, 0xffffffff, P1 ;  /* 0xffffffff04047807 */ /* 0x000fe40000800000 */
[----:B------:R-:W-:Y:S01]  /*33a0*/  SEL R5, R5, 0xffffffff, P1 ;  /* 0xffffffff05057807 */ /* 0x000fe20000800000 */
[----:B------:R-:W-:Y:S06]  /*33b0*/  RET.REL.NODEC R2 `(_Z21moe_wna16_gemm_kernelI13__nv_bfloat16Li4ELi1EEvPKT_PS1_PKjS3_S6_PKfPKiSA_SA_tttjjjtttbb) ;  /* 0xffffffcc02107950 */ /* 0x000fec0003c3ffff */
.L_x_263:
        /* <DEDUP_REMOVED lines=12> */
.L_x_517:


//--------------------- .text._Z21moe_wna16_gemm_kernelI6__halfLi8ELi8EEvPKT_PS1_PKjS3_S6_PKfPKiSA_SA_tttjjjtttbb --------------------------
	.section	.text._Z21moe_wna16_gemm_kernelI6__halfLi8ELi8EEvPKT_PS1_PKjS3_S6_PKfPKiSA_SA_tttjjjtttbb,"ax",@progbits
	.align	128
        .global         _Z21moe_wna16_gemm_kernelI6__halfLi8ELi8EEvPKT_PS1_PKjS3_S6_PKfPKiSA_SA_tttjjjtttbb
        .type           _Z21moe_wna16_gemm_kernelI6__halfLi8ELi8EEvPKT_PS1_PKjS3_S6_PKfPKiSA_SA_tttjjjtttbb,@function
        .size           _Z21moe_wna16_gemm_kernelI6__halfLi8ELi8EEvPKT_PS1_PKjS3_S6_PKfPKiSA_SA_tttjjjtttbb,(.L_x_518 - _Z21moe_wna16_gemm_kernelI6__halfLi8ELi8EEvPKT_PS1_PKjS3_S6_PKfPKiSA_SA_tttjjjtttbb)
        .other          _Z21moe_wna16_gemm_kernelI6__halfLi8ELi8EEvPKT_PS1_PKjS3_S6_PKfPKiSA_SA_tttjjjtttbb,@"STO_CUDA_ENTRY STV_DEFAULT"
_Z21moe_wna16_gemm_kernelI6__halfLi8ELi8EEvPKT_PS1_PKjS3_S6_PKfPKiSA_SA_tttjjjtttbb:
.text._Z21moe_wna16_gemm_kernelI6__halfLi8ELi8EEvPKT_PS1_PKjS3_S6_PKfPKiSA_SA_tttjjjtttbb:
        /* <DEDUP_REMOVED lines=8> */
[----:B------:R-:W-:-:S03]  /*0080*/  R2UR UR14, R1 ;  /* 0x00000000010e72ca */ /* 0x000fc600000e0000 */
[----:B0-----:R-:W-:-:S06]  /*0090*/  UIMAD UR13, UR8, UR6, URZ ;  /* 0x00000006080d72a4 */ /* 0x001fcc000f8e023f */
[----:B--2---:R-:W-:-:S13]  /*00a0*/  ISETP.LE.U32.AND P0, PT, R2, UR13, PT ;  /* 0x0000000d02007c0c */ /* 0x004fda000bf03070 */
[----:B------:R-:W-:Y:S05]  /*00b0*/  @P0 EXIT ;  /* 0x000000000000094d */ /* 0x000fea0003800000 */
[----:B------:R-:W-:Y:S01]  /*00c0*/  ULDC.64 UR4, c[0x0][0x248] ;  /* 0x0000920000047ab9 */ /* 0x000fe20000000a00 */
[----:B------:R-:W0:Y:S01]  /*00d0*/  S2R R2, SR_TID.X ;  /* 0x0000000000027919 */ /* 0x000e220000002100 */
[----:B------:R-:W-:Y:S01]  /*00e0*/  UIMAD.WIDE.U32 UR4, UR6, 0x4, UR4 ;  /* 0x00000004060478a5 */ /* 0x000fe2000f8e0004 */
[----:B------:R-:W1:Y:S05]  /*00f0*/  LDC R6, c[0x0][0x270] ;  /* 0x00009c00ff067b82 */ /* 0x000e6a0000000800 */
[----:B------:R-:W-:Y:S01]  /*0100*/  IMAD.U32 R8, RZ, RZ, UR4 ;  /* 0x00000004ff087e24 */ /* 0x000fe2000f8e00ff */
[----:B------:R-:W-:Y:S01]  /*0110*/  ULDC.U16 UR4, c[0x0][0x26c] ;  /* 0x00009b0000047ab9 */ /* 0x000fe20000000400 */
[----:B------:R-:W-:-:S05]  /*0120*/  IMAD.U32 R9, RZ, RZ, UR5 ;  /* 0x00000005ff097e24 */ /* 0x000fca000f8e00ff */
[----:B------:R-:W2:Y:S01]  /*0130*/  LDG.E.CONSTANT R8, desc[UR10][R8.64] ;  /* 0x0000000a08087981 */ /* 0x000ea2000c1e9900 */
[----:B------:R-:W0:Y:S01]  /*0140*/  S2UR UR5, SR_CTAID.Y ;  /* 0x00000000000579c3 */ /* 0x000e220000002600 */
[----:B------:R-:W-:-:S06]  /*0150*/  UPRMT UR4, UR4, 0x9910, URZ ;  /* 0x0000991004047896 */ /* 0x000fcc000800003f */
[----:B------:R-:W-:Y:S01]  /*0160*/  ISETP.NE.AND P0, PT, RZ, UR4, PT ;  /* 0x00000004ff007c0c */ /* 0x000fe2000bf05270 */
[----:B------:R-:W0:Y:S01]  /*0170*/  LDC.U16 R3, c[0x0][0x26e] ;  /* 0x00009b80ff037b82 */ /* 0x000e220000000400 */
[----:B------:R-:W-:Y:S01]  /*0180*/  UMOV UR4, URZ ;  /* 0x0000003f00047c82 */ /* 0x000fe20008000000 */
[----:B-1----:R-:W-:-:S06]  /*0190*/  LOP3.LUT R6, R6, 0xffff, RZ, 0xc0, !PT ;  /* 0x0000ffff06067812 */ /* 0x002fcc00078ec0ff */
[----:B------:R-:W1:Y:S01]  /*01a0*/  S2UR UR6, SR_CTAID.Z ;  /* 0x00000000000679c3 */ /* 0x000e620000002700 */
[----:B0-----:R-:W-:Y:S02]  /*01b0*/  IMAD R17, R3, UR5, R2 ;  /* 0x0000000503117c24 */ /* 0x001fe4000f8e0202 */
[----:B-1----:R-:W-:Y:S01]  /*01c0*/  IMAD R14, R6, UR6, RZ ;  /* 0x00000006060e7c24 */ /* 0x002fe2000f8e02ff */
[----:B--2---:R-:W-:Y:S01]  /*01d0*/  SHF.R.S32.HI R0, RZ, 0x1f, R8 ;  /* 0x0000001fff007819 */ /* 0x004fe20000011408 */
[----:B------:R-:W-:Y:S06]  /*01e0*/  @!P0 BRA `(.L_x_264) ;  /* 0x0000000800408947 */ /* 0x000fec0003800000 */
[----:B------:R-:W0:Y:S01]  /*01f0*/  LDC R4, c[0x0][0x25c] ;  /* 0x00009700ff047b82 */ /* 0x000e220000000800 */
[----:B------:R-:W-:Y:S02]  /*0200*/  ISETP.NE.AND P0, PT, R8, -0x1, PT ;  /* 0xffffffff0800780c */ /* 0x000fe40003f05270 */
[----:B0-----:R-:W-:-:S11]  /*0210*/  LOP3.LUT R4, R4, 0xffff, RZ, 0xc0, !PT ;  /* 0x0000ffff04047812 */ /* 0x001fd600078ec0ff */
[----:B------:R-:W-:Y:S05]  /*0220*/  @!P0 BRA `(.L_x_265) ;  /* 0x0000000400948947 */ /* 0x000fea0003800000 */
[-C--:B------:R-:W-:Y:S01]  /*0230*/  IABS R16, R3.reuse ;  /* 0x0000000300107213 */ /* 0x080fe20000000000 */
[----:B------:R-:W-:Y:S01]  /*0240*/  UMOV UR4, URZ ;  /* 0x0000003f00047c82 */ /* 0x000fe20008000000 */
[-C--:B------:R-:W-:Y:S02]  /*0250*/  IABS R9, R3.reuse ;  /* 0x0000000300097213 */ /* 0x080fe40000000000 */
[----:B------:R-:W0:Y:S01]  /*0260*/  I2F.RP R5, R16 ;  /* 0x0000001000057306 */ /* 0x000e220000209400 */
[----:B------:R-:W-:Y:S02]  /*0270*/  IADD3 R12, R3, -0x1, R6 ;  /* 0xffffffff030c7810 */ /* 0x000fe40007ffe006 */
[----:B------:R-:W-:Y:S02]  /*0280*/  IMAD.MOV R9, RZ, RZ, -R9 ;  /* 0x000000ffff097224 */ /* 0x000fe400078e0a09 */
[----:B------:R-:W-:Y:S02]  /*0290*/  IABS R18, R12 ;  /* 0x0000000c00127213 */ /* 0x000fe40000000000 */
[----:B------:R-:W-:-:S04]  /*02a0*/  LOP3.LUT R12, R12, R3, RZ, 0x3c, !PT ;  /* 0x000000030c0c7212 */ /* 0x000fc800078e3cff */
[----:B------:R-:W-:Y:S01]  /*02b0*/  ISETP.GE.AND P2, PT, R12, RZ, PT ;  /* 0x000000ff0c00720c */ /* 0x000fe20003f46270 */
[----:B0-----:R-:W0:Y:S02]  /*02c0*/  MUFU.RCP R5, R5 ;  /* 0x0000000500057308 */ /* 0x001e240000001000 */
[----:B0-----:R-:W-:-:S06]  /*02d0*/  IADD3 R10, R5, 0xffffffe, RZ ;  /* 0x0ffffffe050a7810 */ /* 0x001fcc0007ffe0ff */
[----:B------:R0:W1:Y:S02]  /*02e0*/  F2I.FTZ.U32.TRUNC.NTZ R11, R10 ;  /* 0x0000000a000b7305 */ /* 0x000064000021f000 */
[----:B0-----:R-:W-:Y:S02]  /*02f0*/  IMAD.MOV.U32 R10, RZ, RZ, RZ ;  /* 0x000000ffff0a7224 */ /* 0x001fe400078e00ff */
[----:B-1----:R-:W-:-:S04]  /*0300*/  IMAD.MOV R7, RZ, RZ, -R11 ;  /* 0x000000ffff077224 */ /* 0x002fc800078e0a0b */
[----:B------:R-:W-:-:S04]  /*0310*/  IMAD R7, R7, R16, RZ ;  /* 0x0000001007077224 */ /* 0x000fc800078e02ff */
[----:B------:R-:W-:Y:S01]  /*0320*/  IMAD.HI.U32 R11, R11, R7, R10 ;  /* 0x000000070b0b7227 */ /* 0x000fe200078e000a */
[----:B------:R-:W-:Y:S02]  /*0330*/  MOV R7, R9 ;  /* 0x0000000900077202 */ /* 0x000fe40000000f00 */
[C---:B------:R-:W-:Y:S02]  /*0340*/  LOP3.LUT R10, R2.reuse, 0x2, RZ, 0xc0, !PT ;  /* 0x00000002020a7812 */ /* 0x040fe400078ec0ff */
[----:B------:R-:W-:Y:S01]  /*0350*/  SHF.L.U32 R9, R2, 0x1, RZ ;  /* 0x0000000102097819 */ /* 0x000fe200000006ff */
[----:B------:R-:W-:-:S03]  /*0360*/  IMAD.HI.U32 R5, R11, R18, RZ ;  /* 0x000000120b057227 */ /* 0x000fc600078e00ff */
[----:B------:R-:W-:Y:S01]  /*0370*/  LOP3.LUT R9, R9, 0x2, RZ, 0xc0, !PT ;  /* 0x0000000209097812 */ /* 0x000fe200078ec0ff */
[----:B------:R-:W-:-:S05]  /*0380*/  IMAD R7, R5, R7, R18 ;  /* 0x0000000705077224 */ /* 0x000fca00078e0212 */
[----:B------:R-:W-:-:S13]  /*0390*/  ISETP.GT.U32.AND P1, PT, R16, R7, PT ;  /* 0x000000071000720c */ /* 0x000fda0003f24070 */
[----:B------:R-:W-:Y:S02]  /*03a0*/  @!P1 IMAD.IADD R7, R7, 0x1, -R16 ;  /* 0x0000000107079824 */ /* 0x000fe400078e0a10 */
[----:B------:R-:W-:Y:S01]  /*03b0*/  @!P1 VIADD R5, R5, 0x1 ;  /* 0x0000000105059836 */ /* 0x000fe20000000000 */
[----:B------:R-:W-:Y:S02]  /*03c0*/  ISETP.NE.AND P1, PT, R3, RZ, PT ;  /* 0x000000ff0300720c */ /* 0x000fe40003f25270 */
[----:B------:R-:W-:Y:S02]  /*03d0*/  ISETP.GE.U32.AND P0, PT, R7, R16, PT ;  /* 0x000000100700720c */ /* 0x000fe40003f06070 */
[----:B------:R-:W-:-:S04]  /*03e0*/  LOP3.LUT R7, R2, 0xfffffffc, RZ, 0xc0, !PT ;  /* 0xfffffffc02077812 */ /* 0x000fc800078ec0ff */
[----:B------:R-:W-:-:S04]  /*03f0*/  LEA.HI R7, R10, R7, RZ, 0x1f ;  /* 0x000000070a077211 */ /* 0x000fc800078ff8ff */
[----:B------:R-:W-:-:S03]  /*0400*/  IADD3 R7, R14, R7, R9 ;  /* 0x000000070e077210 */ /* 0x000fc60007ffe009 */
[----:B------:R-:W-:-:S04]  /*0410*/  @P0 VIADD R5, R5, 0x1 ;  /* 0x0000000105050836 */ /* 0x000fc80000000000 */
[----:B------:R-:W-:Y:S01]  /*0420*/  @!P2 IMAD.MOV R5, RZ, RZ, -R5 ;  /* 0x000000ffff05a224 */ /* 0x000fe200078e0a05 */
[----:B------:R-:W-:-:S07]  /*0430*/  @!P1 LOP3.LUT R5, RZ, R3, RZ, 0x33, !PT ;  /* 0x00000003ff059212 */ /* 0x000fce00078e33ff */
.L_x_269:
[----:B------:R-:W-:Y:S01]  /*0440*/  UIADD3 UR5, UR13, UR4, URZ ;  /* 0x000000040d057290 */ /* 0x000fe2000fffe03f */
[----:B------:R-:W-:-:S03]  /*0450*/  ULDC.64 UR6, c[0x0][0x240] ;  /* 0x0000900000067ab9 */ /* 0x000fc60000000a00 */
[----:B------:R-:W-:Y:S01]  /*0460*/  UIMAD.WIDE UR6, UR5, 0x4, UR6 ;  /* 0x00000004050678a5 */ /* 0x000fe2000f8e0206 */
[-C--:B------:R-:W-:Y:S02]  /*0470*/  IABS R16, R4.reuse ;  /* 0x0000000400107213 */ /* 0x080fe40000000000 */
[----:B------:R-:W-:Y:S01]  /*0480*/  IABS R18, R4 ;  /* 0x0000000400127213 */ /* 0x000fe20000000000 */
[----:B------:R-:W-:Y:S02]  /*0490*/  ULDC UR5, c[0x0][0x260] ;  /* 0x0000980000057ab9 */ /* 0x000fe40000000800 */
[----:B------:R-:W-:Y:S02]  /*04a0*/  IMAD.U32 R13, RZ, RZ, UR7 ;  /* 0x00000007ff0d7e24 */ /* 0x000fe4000f8e00ff */
[----:B0-----:R-:W-:-:S05]  /*04b0*/  IMAD.U32 R12, RZ, RZ, UR6 ;  /* 0x00000006ff0c7e24 */ /* 0x001fca000f8e00ff */
[----:B------:R-:W2:Y:S01]  /*04c0*/  LDG.E.CONSTANT R13, desc[UR10][R12.64] ;  /* 0x0000000a0c0d7981 */ /* 0x000ea2000c1e9900 */
[----:B------:R-:W0:Y:S08]  /*04d0*/  I2F.RP R9, R16 ;  /* 0x0000001000097306 */ /* 0x000e300000209400 */
[----:B0-----:R-:W0:Y:S02]  /*04e0*/  MUFU.RCP R9, R9 ;  /* 0x0000000900097308 */ /* 0x001e240000001000 */
[----:B01----:R-:W-:Y:S01]  /*04f0*/  IADD3 R10, R9, 0xffffffe, RZ ;  /* 0x0ffffffe090a7810 */ /* 0x003fe20007ffe0ff */
[----:B------:R-:W-:-:S05]  /*0500*/  IMAD.MOV R9, RZ, RZ, -R18 ;  /* 0x000000ffff097224 */ /* 0x000fca00078e0a12 */
        /* <DEDUP_REMOVED lines=16> */
[----:B------:R-:W-:-:S05]  /*0610*/  IMAD.MOV.U32 R12, RZ, RZ, R11 ;  /* 0x000000ffff0c7224 */ /* 0x000fca00078e000b */
[----:B------:R-:W-:Y:S02]  /*0620*/  @!P2 IADD3 R12, RZ, -R12, RZ ;  /* 0x8000000cff0ca210 */ /* 0x000fe40007ffe0ff */
[----:B------:R-:W-:-:S04]  /*0630*/  @!P1 LOP3.LUT R12, RZ, R4, RZ, 0x33, !PT ;  /* 0x00000004ff0c9212 */ /* 0x000fc800078e33ff */
[----:B------:R-:W-:-:S13]  /*0640*/  ISETP.GE.U32.AND P0, PT, R12, UR5, PT ;  /* 0x000000050c007c0c */ /* 0x000fda000bf06070 */
[----:B------:R-:W-:Y:S05]  /*0650*/  @P0 BRA `(.L_x_264) ;  /* 0x0000000400240947 */ /* 0x000fea0003800000 */
[----:B------:R-:W-:Y:S01]  /*0660*/  ISETP.GE.AND P0, PT, R5, 0x1, PT ;  /* 0x000000010500780c */ /* 0x000fe20003f06270 */
[----:B------:R-:W-:Y:S01]  /*0670*/  IMAD.U32 R9, RZ, RZ, UR4 ;  /* 0x00000004ff097e24 */ /* 0x000fe2000f8e00ff */
[----:B------:R-:W-:-:S11]  /*0680*/  UIADD3 UR4, UR4, 0x1, URZ ;  /* 0x0000000104047890 */ /* 0x000fd6000fffe03f */
        /* <DEDUP_REMOVED lines=11> */
.L_x_268:
        /* <DEDUP_REMOVED lines=15> */
.L_x_267:
[----:B------:R-:W-:Y:S05]  /*0830*/  BSYNC B0 ;  /* 0x0000000000007941 */ /* 0x000fea0003800000 */
.L_x_266:
[----:B------:R-:W-:-:S06]  /*0840*/  UISETP.GE.U32.AND UP0, UPT, UR4, UR8, UPT ;  /* 0x000000080400728c */ /* 0x000fcc000bf06070 */
[----:B------:R-:W-:-:S13]  /*0850*/  PLOP3.LUT P0, PT, PT, PT, UP0, 0x80, 0x0 ;  /* 0x000000000000781c */ /* 0x000fda0003f0f008 */
[----:B------:R-:W-:Y:S05]  /*0860*/  @!P0 BRA `(.L_x_269) ;  /* 0xfffffff800f48947 */ /* 0x000fea000383ffff */
[----:B------:R-:W-:Y:S05]  /*0870*/  BRA `(.L_x_264) ;  /* 0x00000000009c7947 */ /* 0x000fea0003800000 */
.L_x_265:
        /* <DEDUP_REMOVED lines=12> */
.L_x_270:
[----:B------:R-:W-:-:S04]  /*0940*/  UIADD3 UR6, UR13, UR4, URZ ;  /* 0x000000040d067290 */ /* 0x000fc8000fffe03f */
[----:B------:R-:W-:-:S06]  /*0950*/  UIMAD.WIDE UR6, UR6, 0x4, UR16 ;  /* 0x00000004060678a5 */ /* 0x000fcc000f8e0210 */
[----:B------:R-:W-:Y:S01]  /*0960*/  MOV R7, UR7 ;  /* 0x0000000700077c02 */ /* 0x000fe20008000f00 */
[----:B------:R-:W-:-:S05]  /*0970*/  IMAD.U32 R6, RZ, RZ, UR6 ;  /* 0x00000006ff067e24 */ /* 0x000fca000f8e00ff */
        /* <DEDUP_REMOVED lines=23> */
.L_x_264:
        /* <DEDUP_REMOVED lines=8> */
[----:B------:R-:W-:Y:S01]  /*0b70*/  VIADD R15, R1, 0x110 ;  /* 0x00000110010f7836 */ /* 0x000fe20000000000 */
[----:B------:R-:W-:-:S06]  /*0b80*/  UIMAD.WIDE.U32 UR6, UR7, UR6, URZ ;  /* 0x00000006070672a5 */ /* 0x000fcc000f8e003f */
[C---:B------:R-:W-:Y:S02]  /*0b90*/  IMAD R3, R8.reuse, UR7, RZ ;  /* 0x0000000708037c24 */ /* 0x040fe4000f8e02ff */
[----:B0-----:R-:W-:-:S04]  /*0ba0*/  IMAD.WIDE.U32 R8, R8, UR6, RZ ;  /* 0x0000000608087c25 */ /* 0x001fc8000f8e00ff */
[----:B------:R-:W-:Y:S01]  /*0bb0*/  IMAD R3, R0, UR6, R3 ;  /* 0x0000000600037c24 */ /* 0x000fe2000f8e0203 */
[----:B------:R-:W-:-:S03]  /*0bc0*/  ULDC.U16 UR6, c[0x0][0x25a] ;  /* 0x0000968000067ab9 */ /* 0x000fc60000000400 */
[----:B------:R-:W-:-:S05]  /*0bd0*/  IMAD.IADD R0, R9, 0x1, R3 ;  /* 0x0000000109007824 */ /* 0x000fca00078e0203 */
[----:B------:R-:W-:-:S13]  /*0be0*/  ISETP.NE.U32.AND P0, PT, R0, RZ, PT ;  /* 0x000000ff0000720c */ /* 0x000fda0003f05070 */
[----:B------:R-:W-:Y:S05]  /*0bf0*/  @!P0 BRA `(.L_x_271) ;  /* 0x0000000000148947 */ /* 0x000fea0003800000 */
[----:B------:R-:W-:-:S07]  /*0c00*/  MOV R2, 0xc20 ;  /* 0x00000c2000027802 */ /* 0x000fce0000000f00 */
[----:B-1----:R-:W-:Y:S05]  /*0c10*/  CALL.REL.NOINC `($__internal_8_$__cuda_sm20_div_u64) ;  /* 0x0000001c00bc7944 */ /* 0x002fea0003c00000 */
[----:B------:R-:W-:Y:S01]  /*0c20*/  MOV R2, R4 ;  /* 0x0000000400027202 */ /* 0x000fe20000000f00 */
[----:B------:R-:W-:Y:S01]  /*0c30*/  IMAD.MOV.U32 R3, RZ, RZ, R5 ;  /* 0x000000ffff037224 */ /* 0x000fe200078e0005 */
[----:B------:R-:W-:Y:S06]  /*0c40*/  BRA `(.L_x_272) ;  /* 0x00000000004c7947 */ /* 0x000fec0003800000 */
.L_x_271:
[----:B------:R-:W0:Y:S01]  /*0c50*/  I2F.U32.RP R4, UR6 ;  /* 0x0000000600047d06 */ /* 0x000e220008209000 */
[----:B------:R-:W-:-:S07]  /*0c60*/  ISETP.NE.U32.AND P2, PT, RZ, UR6, PT ;  /* 0x00000006ff007c0c */ /* 0x000fce000bf45070 */
[----:B0-----:R-:W0:Y:S02]  /*0c70*/  MUFU.RCP R4, R4 ;  /* 0x0000000400047308 */ /* 0x001e240000001000 */
[----:B0-----:R-:W-:-:S06]  /*0c80*/  VIADD R2, R4, 0xffffffe ;  /* 0x0ffffffe04027836 */ /* 0x001fcc0000000000 */
[----:B------:R0:W2:Y:S02]  /*0c90*/  F2I.FTZ.U32.TRUNC.NTZ R3, R2 ;  /* 0x0000000200037305 */ /* 0x0000a4000021f000 */
[----:B0-----:R-:W-:Y:S01]  /*0ca0*/  HFMA2.MMA R2, -RZ, RZ, 0, 0 ;  /* 0x00000000ff027435 */ /* 0x001fe200000001ff */
[----:B--2---:R-:W-:-:S04]  /*0cb0*/  IMAD.MOV R5, RZ, RZ, -R3 ;  /* 0x000000ffff057224 */ /* 0x004fc800078e0a03 */
[----:B------:R-:W-:-:S05]  /*0cc0*/  IMAD R5, R5, UR6, RZ ;  /* 0x0000000605057c24 */ /* 0x000fca000f8e02ff */
[----:B------:R-:W-:-:S06]  /*0cd0*/  IMAD.HI.U32 R3, R3, R5, R2 ;  /* 0x0000000503037227 */ /* 0x000fcc00078e0002 */
[----:B------:R-:W-:-:S04]  /*0ce0*/  IMAD.HI.U32 R2, R3, R8, RZ ;  /* 0x0000000803027227 */ /* 0x000fc800078e00ff */
[----:B------:R-:W-:-:S04]  /*0cf0*/  IMAD.MOV R3, RZ, RZ, -R2 ;  /* 0x000000ffff037224 */ /* 0x000fc800078e0a02 */
[----:B------:R-:W-:-:S05]  /*0d00*/  IMAD R3, R3, UR6, R8 ;  /* 0x0000000603037c24 */ /* 0x000fca000f8e0208 */
[----:B------:R-:W-:-:S13]  /*0d10*/  ISETP.GE.U32.AND P0, PT, R3, UR6, PT ;  /* 0x0000000603007c0c */ /* 0x000fda000bf06070 */
[----:B------:R-:W-:Y:S02]  /*0d20*/  @P0 VIADD R3, R3, -UR6 ;  /* 0x8000000603030c36 */ /* 0x000fe40008000000 */
[----:B------:R-:W-:-:S03]  /*0d30*/  @P0 VIADD R2, R2, 0x1 ;  /* 0x0000000102020836 */ /* 0x000fc60000000000 */
[----:B------:R-:W-:Y:S01]  /*0d40*/  ISETP.GE.U32.AND P1, PT, R3, UR6, PT ;  /* 0x0000000603007c0c */ /* 0x000fe2000bf26070 */
[----:B------:R-:W-:-:S12]  /*0d50*/  IMAD.MOV.U32 R3, RZ, RZ, RZ ;  /* 0x000000ffff037224 */ /* 0x000fd800078e00ff */
[----:B------:R-:W-:Y:S02]  /*0d60*/  @P1 IADD3 R2, R2, 0x1, RZ ;  /* 0x0000000102021810 */ /* 0x000fe40007ffe0ff */
[----:B------:R-:W-:-:S07]  /*0d70*/  @!P2 LOP3.LUT R2, RZ, UR6, RZ, 0x33, !PT ;  /* 0x00000006ff02ac12 */ /* 0x000fce000f8e33ff */
.L_x_272:
[----:B-1----:R-:W0:Y:S01]  /*0d80*/  LDC.U16 R11, c[0x0][0x25a] ;  /* 0x00009680ff0b7b82 */ /* 0x002e220000000400 */
[----:B------:R-:W-:Y:S01]  /*0d90*/  MOV R12, RZ ;  /* 0x000000ff000c7202 */ /* 0x000fe20000000f00 */
[----:B------:R-:W-:-:S06]  /*0da0*/  ULDC UR6, c[0x0][0x268] ;  /* 0x00009a0000067ab9 */ /* 0x000fcc0000000800 */
[----:B------:R-:W1:Y:S01]  /*0db0*/  LDC.64 R18, c[0x0][0x228] ;  /* 0x00008a00ff127b82 */ /* 0x000e620000000a00 */
[----:B0-----:R-:W0:Y:S01]  /*0dc0*/  I2F.U32.RP R5, R11 ;  /* 0x0000000b00057306 */ /* 0x001e220000209000 */
[----:B------:R-:W-:-:S07]  /*0dd0*/  LOP3.LUT R10, RZ, R11, RZ, 0x33, !PT ;  /* 0x0000000bff0a7212 */ /* 0x000fce00078e33ff */
[----:B0-----:R-:W0:Y:S02]  /*0de0*/  MUFU.RCP R5, R5 ;  /* 0x0000000500057308 */ /* 0x001e240000001000 */
[----:B0-----:R-:W-:-:S06]  /*0df0*/  VIADD R13, R5, 0xffffffe ;  /* 0x0ffffffe050d7836 */ /* 0x001fcc0000000000 */
[----:B------:R-:W0:Y:S02]  /*0e00*/  F2I.FTZ.U32.TRUNC.NTZ R13, R13 ;  /* 0x0000000d000d7305 */ /* 0x000e24000021f000 */
[----:B0-----:R-:W-:-:S04]  /*0e10*/  IMAD.MOV R4, RZ, RZ, -R13 ;  /* 0x000000ffff047224 */ /* 0x001fc800078e0a0d */
[----:B------:R-:W-:Y:S02]  /*0e20*/  IMAD R7, R4, R11, RZ ;  /* 0x0000000b04077224 */ /* 0x000fe400078e02ff */
[----:B------:R-:W-:Y:S02]  /*0e30*/  IMAD R4, R17, UR6, R14 ;  /* 0x0000000611047c24 */ /* 0x000fe4000f8e020e */
[----:B------:R-:W-:-:S06]  /*0e40*/  IMAD.HI.U32 R12, R13, R7, R12 ;  /* 0x000000070d0c7227 */ /* 0x000fcc00078e000c */
[----:B------:R-:W-:-:S04]  /*0e50*/  IMAD.HI.U32 R7, R12, R4, RZ ;  /* 0x000000040c077227 */ /* 0x000fc800078e00ff */
[----:B------:R-:W-:-:S04]  /*0e60*/  IMAD.MOV R5, RZ, RZ, -R7 ;  /* 0x000000ffff057224 */ /* 0x000fc800078e0a07 */
[----:B------:R-:W-:-:S05]  /*0e70*/  IMAD R4, R11, R5, R4 ;  /* 0x000000050b047224 */ /* 0x000fca00078e0204 */
[----:B------:R-:W-:-:S13]  /*0e80*/  ISETP.GE.U32.AND P0, PT, R4, R11, PT ;  /* 0x0000000b0400720c */ /* 0x000fda0003f06070 */
[----:B------:R-:W-:Y:S02]  /*0e90*/  @P0 IMAD.IADD R4, R4, 0x1, -R11 ;  /* 0x0000000104040824 */ /* 0x000fe400078e0a0b */
[----:B------:R-:W-:Y:S01]  /*0ea0*/  @P0 VIADD R7, R7, 0x1 ;  /* 0x0000000107070836 */ /* 0x000fe20000000000 */
[----:B------:R-:W-:Y:S02]  /*0eb0*/  ISETP.NE.U32.AND P0, PT, R11, RZ, PT ;  /* 0x000000ff0b00720c */ /* 0x000fe40003f05070 */
[----:B------:R-:W-:-:S13]  /*0ec0*/  ISETP.GE.U32.AND P1, PT, R4, R11, PT ;  /* 0x0000000b0400720c */ /* 0x000fda0003f26070 */
[----:B------:R-:W-:Y:S02]  /*0ed0*/  @P1 IADD3 R7, R7, 0x1, RZ ;  /* 0x0000000107071810 */ /* 0x000fe40007ffe0ff */
[----:B-1----:R-:W-:Y:S02]  /*0ee0*/  LEA R4, P1, R2, R18, 0x1 ;  /* 0x0000001202047211 */ /* 0x002fe400078208ff */
        /* <DEDUP_REMOVED lines=9> */
[-C--:B0-----:R-:W-:Y:S02]  /*0f80*/  IABS R6, R11.reuse ;  /* 0x0000000b00067213 */ /* 0x081fe40000000000 */
[----:B------:R-:W-:Y:S02]  /*0f90*/  IABS R16, R14 ;  /* 0x0000000e00107213 */ /* 0x000fe40000000000 */
[----:B------:R-:W0:Y:S01]  /*0fa0*/  I2F.RP R7, R6 ;  /* 0x0000000600077306 */ /* 0x000e220000209400 */
[----:B------:R-:W-:Y:S02]  /*0fb0*/  IABS R18, R11 ;  /* 0x0000000b00127213 */ /* 0x000fe40000000000 */
[----:B------:R-:W-:-:S05]  /*0fc0*/  LOP3.LUT R2, R2, 0xfffffffc, RZ, 0xc0, !PT ;  /* 0xfffffffc02027812 */ /* 0x000fca00078ec0ff */
[----:B0-----:R-:W0:Y:S02]  /*0fd0*/  MUFU.RCP R7, R7 ;  /* 0x0000000700077308 */ /* 0x001e240000001000 */
[----:B0-----:R-:W-:-:S06]  /*0fe0*/  VIADD R4, R7, 0xffffffe ;  /* 0x0ffffffe07047836 */ /* 0x001fcc0000000000 */
[----:B------:R0:W1:Y:S02]  /*0ff0*/  F2I.FTZ.U32.TRUNC.NTZ R5, R4 ;  /* 0x0000000400057305 */ /* 0x000064000021f000 */
[----:B0-----:R-:W-:Y:S02]  /*1000*/  IMAD.MOV.U32 R4, RZ, RZ, RZ ;  /* 0x000000ffff047224 */ /* 0x001fe400078e00ff */
[----:B-1----:R-:W-:-:S04]  /*1010*/  IMAD.MOV R13, RZ, RZ, -R5 ;  /* 0x000000ffff0d7224 */ /* 0x002fc800078e0a05 */
[----:B------:R-:W-:-:S04]  /*1020*/  IMAD R13, R13, R6, RZ ;  /* 0x000000060d0d7224 */ /* 0x000fc800078e02ff */
[----:B------:R-:W-:Y:S01]  /*1030*/  IMAD.HI.U32 R5, R5, R13, R4 ;  /* 0x0000000d05057227 */ /* 0x000fe200078e0004 */
[----:B------:R-:W-:-:S05]  /*1040*/  IADD3 R13, RZ, -R18, RZ ;  /* 0x80000012ff0d7210 */ /* 0x000fca0007ffe0ff */
[----:B------:R-:W-:-:S04]  /*1050*/  IMAD.HI.U32 R7, R5, R16, RZ ;  /* 0x0000001005077227 */ /* 0x000fc800078e00ff */
[----:B------:R-:W-:Y:S02]  /*1060*/  IMAD R13, R7, R13, R16 ;  /* 0x0000000d070d7224 */ /* 0x000fe400078e0210 */
[----:B------:R-:W-:-:S03]  /*1070*/  IMAD.HI.U32 R5, R12, UR6, RZ ;  /* 0x000000060c057c27 */ /* 0x000fc6000f8e00ff */
[----:B------:R-:W-:Y:S01]  /*1080*/  ISETP.GT.U32.AND P5, PT, R6, R13, PT ;  /* 0x0000000d0600720c */ /* 0x000fe20003fa4070 */
[----:B------:R-:W-:-:S04]  /*1090*/  IMAD.MOV R4, RZ, RZ, -R5 ;  /* 0x000000ffff047224 */ /* 0x000fc800078e0a05 */
[----:B------:R-:W-:Y:S01]  /*10a0*/  IMAD R4, R11, R4, UR6 ;  /* 0x000000060b047e24 */ /* 0x000fe2000f8e0204 */
[----:B------:R-:W-:-:S04]  /*10b0*/  ULDC.64 UR6, c[0x0][0x230] ;  /* 0x00008c0000067ab9 */ /* 0x000fc80000000a00 */
[----:B------:R-:W-:-:S03]  /*10c0*/  ISETP.GE.U32.AND P2, PT, R4, R11, PT ;  /* 0x0000000b0400720c */ /* 0x000fc60003f46070 */
[----:B------:R-:W-:Y:S02]  /*10d0*/  @!P5 IMAD.IADD R13, R13, 0x1, -R6 ;  /* 0x000000010d0dd824 */ /* 0x000fe400078e0a06 */
[----:B------:R-:W-:Y:S01]  /*10e0*/  @!P5 VIADD R7, R7, 0x1 ;  /* 0x000000010707d836 */ /* 0x000fe20000000000 */
[----:B------:R-:W-:Y:S02]  /*10f0*/  ISETP.NE.AND P5, PT, R11, RZ, PT ;  /* 0x000000ff0b00720c */ /* 0x000fe40003fa5270 */
[----:B------:R-:W-:Y:S02]  /*1100*/  ISETP.GE.U32.AND P4, PT, R13, R6, PT ;  /* 0x000000060d00720c */ /* 0x000fe40003f86070 */
[----:B------:R-:W-:-:S03]  /*1110*/  LOP3.LUT R6, R14, R11, RZ, 0x3c, !PT ;  /* 0x0000000b0e067212 */ /* 0x000fc600078e3cff */
[----:B------:R-:W-:Y:S01]  /*1120*/  @P2 IADD3 R4, R4, -R11, RZ ;  /* 0x8000000b04042210 */ /* 0x000fe20007ffe0ff */
[----:B------:R-:W-:Y:S01]  /*1130*/  @P2 VIADD R5, R5, 0x1 ;  /* 0x0000000105052836 */ /* 0x000fe20000000000 */
[----:B------:R-:W-:-:S06]  /*1140*/  ISETP.GE.AND P3, PT, R6, RZ, PT ;  /* 0x000000ff0600720c */ /* 0x000fcc0003f66270 */
[----:B------:R-:W-:Y:S01]  /*1150*/  @P4 VIADD R7, R7, 0x1 ;  /* 0x0000000107074836 */ /* 0x000fe20000000000 */
[----:B------:R-:W-:-:S06]  /*1160*/  ISETP.GE.U32.AND P4, PT, R4, R11, PT ;  /* 0x0000000b0400720c */ /* 0x000fcc0003f86070 */
[----:B------:R-:W-:-:S05]  /*1170*/  @!P3 IMAD.MOV R7, RZ, RZ, -R7 ;  /* 0x000000ffff07b224 */ /* 0x000fca00078e0a07 */
[C---:B------:R-:W-:Y:S02]  /*1180*/  SEL R7, R10.reuse, R7, !P5 ;  /* 0x000000070a077207 */ /* 0x040fe40006800000 */
[----:B------:R-:W-:Y:S02]  /*1190*/  @P4 IADD3 R5, R5, 0x1, RZ ;  /* 0x0000000105054810 */ /* 0x000fe40007ffe0ff */
[----:B------:R-:W-:Y:S02]  /*11a0*/  SHF.R.S32.HI R4, RZ, 0x1f, R7 ;  /* 0x0000001fff047819 */ /* 0x000fe40000011407 */
[----:B------:R-:W-:Y:S02]  /*11b0*/  SEL R5, R10, R5, !P0 ;  /* 0x000000050a057207 */ /* 0x000fe40004000000 */
[----:B------:R-:W-:Y:S02]  /*11c0*/  LEA.HI R7, R4, R7, RZ, 0x3 ;  /* 0x0000000704077211 */ /* 0x000fe400078f18ff */
[----:B------:R-:W-:-:S02]  /*11d0*/  IADD3 R2, P0, R2, UR6, RZ ;  /* 0x0000000602027c10 */ /* 0x000fc4000ff1e0ff */
        /* <DEDUP_REMOVED lines=8> */
.L_x_273:
[----:B------:R-:W1:Y:S02]  /*1260*/  I2F.F16 R20, 0x80 ;  /* 0x0000008000147906 */ /* 0x000e640000200c00 */
[----:B-1----:R-:W-:-:S07]  /*1270*/  PRMT R20, R20, 0x5410, R20 ;  /* 0x0000541014147816 */ /* 0x002fce0000000014 */
.L_x_274:
        /* <DEDUP_REMOVED lines=8> */
[----:B------:R-:W-:Y:S01]  /*1300*/  ULOP3.LUT UR9, UR4, 0x3, URZ, 0xc0, !UPT ;  /* 0x0000000304097892 */ /* 0x000fe2000f8ec03f */
[----:B------:R-:W-:Y:S01]  /*1310*/  SHF.R.U32.HI R18, RZ, 0x2, R11 ;  /* 0x00000002ff127819 */ /* 0x000fe2000001160b */
[----:B------:R-:W-:Y:S01]  /*1320*/  UIADD3 UR5, UR4, -0x1, URZ ;  /* 0xffffffff04057890 */ /* 0x000fe2000fffe03f */
[----:B------:R-:W-:Y:S01]  /*1330*/  IADD3 R12, P0, R8, UR16, RZ ;  /* 0x00000010080c7c10 */ /* 0x000fe2000ff1e0ff */
[----:B------:R-:W-:Y:S01]  /*1340*/  IMAD.MOV.U32 R19, RZ, RZ, RZ ;  /* 0x000000ffff137224 */ /* 0x000fe200078e00ff */
[----:B------:R-:W-:Y:S01]  /*1350*/  UIADD3 UR6, -UR9, UR4, URZ ;  /* 0x0000000409067290 */ /* 0x000fe2000fffe13f */
[----:B------:R-:W-:Y:S01]  /*1360*/  VIADD R16, R1, 0x100 ;  /* 0x0000010001107836 */ /* 0x000fe20000000000 */
[----:B------:R-:W-:Y:S01]  /*1370*/  IADD3.X R13, R0, UR17, RZ, P0, !PT ;  /* 0x00000011000d7c10 */ /* 0x000fe200087fe4ff */
[----:B------:R-:W-:-:S11]  /*1380*/  UISETP.GE.U32.AND UP0, UPT, UR5, 0x3, UPT ;  /* 0x000000030500788c */ /* 0x000fd6000bf06070 */
.L_x_280:
[----:B012---:R-:W-:Y:S01]  /*1390*/  IMAD R0, R19, 0x4, R14 ;  /* 0x0000000413007824 */ /* 0x007fe200078e020e */
[----:B------:R-:W-:-:S04]  /*13a0*/  ULDC UR5, c[0x0][0x268] ;  /* 0x00009a0000057ab9 */ /* 0x000fc80000000800 */
[----:B------:R-:W-:-:S13]  /*13b0*/  ISETP.GE.U32.AND P0, PT, R0, UR5, PT ;  /* 0x0000000500007c0c */ /* 0x000fda000bf06070 */
[----:B------:R-:W-:Y:S05]  /*13c0*/  @P0 BRA `(.L_x_275) ;  /* 0x0000000800e00947 */ /* 0x000fea0003800000 */
[----:B------:R-:W-:-:S13]  /*13d0*/  LOP3.LUT P0, R9, R19, 0x3, RZ, 0xc0, !PT ;  /* 0x0000000313097812 */ /* 0x000fda000780c0ff */
[----:B------:R-:W-:-:S05]  /*13e0*/  @!P0 IMAD R0, R17, UR5, R0 ;  /* 0x0000000511008c24 */ /* 0x000fca000f8e0200 */
[----:B-1----:R-:W-:-:S04]  /*13f0*/  @!P0 SHF.R.S32.HI R3, RZ, 0x1f, R0 ;  /* 0x0000001fff038819 */ /* 0x002fc80000011400 */
[----:B------:R-:W-:-:S04]  /*1400*/  @!P0 LEA.HI R3, R3, R0, RZ, 0x4 ;  /* 0x0000000003038211 */ /* 0x000fc800078f20ff */
[----:B------:R-:W-:-:S05]  /*1410*/  @!P0 SHF.R.S32.HI R3, RZ, 0x4, R3 ;  /* 0x00000004ff038819 */ /* 0x000fca0000011403 */
[----:B0-----:R-:W-:-:S06]  /*1420*/  @!P0 IMAD.WIDE R4, R3, 0x10, R12 ;  /* 0x0000001003048825 */ /* 0x001fcc00078e020c */
[----:B------:R-:W2:Y:S01]  /*1430*/  @!P0 LDG.E.128.CONSTANT R4, desc[UR10][R4.64] ;  /* 0x0000000a04048981 */ /* 0x000ea2000c1e9d00 */
[----:B------:R-:W-:Y:S01]  /*1440*/  LEA R0, R9, R16, 0x2 ;  /* 0x0000001009007211 */ /* 0x000fe200078e10ff */
[----:B------:R-:W0:Y:S08]  /*1450*/  I2F.U16.RP R2, R18 ;  /* 0x0000001200027306 */ /* 0x000e300000109000 */
[----:B0-----:R-:W0:Y:S01]  /*1460*/  MUFU.RCP R2, R2 ;  /* 0x0000000200027308 */ /* 0x001e220000001000 */
[----:B------:R-:W-:-:S02]  /*1470*/  IMAD.MOV R9, RZ, RZ, -R18 ;  /* 0x000000ffff097224 */ /* 0x000fc400078e0a12 */
[----:B0-----:R-:W-:-:S05]  /*1480*/  VIADD R3, R2, 0xffffffe ;  /* 0x0ffffffe02037836 */ /* 0x001fca0000000000 */
[----:B------:R-:W0:Y:S01]  /*1490*/  F2I.FTZ.U32.TRUNC.NTZ R11, R3 ;  /* 0x00000003000b7305 */ /* 0x000e22000021f000 */
[----:B------:R-:W-:Y:S02]  /*14a0*/  IMAD.MOV.U32 R10, RZ, RZ, RZ ;  /* 0x000000ffff0a7224 */ /* 0x000fe400078e00ff */
[----:B0-----:R-:W-:-:S04]  /*14b0*/  IMAD R8, R9, R11, RZ ;  /* 0x0000000b09087224 */ /* 0x001fc800078e02ff */
[----:B------:R-:W-:-:S06]  /*14c0*/  IMAD.HI.U32 R8, R11, R8, R10 ;  /* 0x000000080b087227 */ /* 0x000fcc00078e000a */
[----:B------:R-:W-:Y:S01]  /*14d0*/  IMAD.HI.U32 R8, R8, R19, RZ ;  /* 0x0000001308087227 */ /* 0x000fe200078e00ff */
[----:B--2---:R0:W-:Y:S04]  /*14e0*/  @!P0 STL.128 [R1+0x100], R4 ;  /* 0x0001000401008387 */ /* 0x0041e80000100c00 */
[----:B------:R-:W5:Y:S01]  /*14f0*/  LDL R0, [R0] ;  /* 0x0000000000007983 */ /* 0x000f620000100800 */
[----:B------:R-:W-:Y:S02]  /*1500*/  ISETP.NE.U32.AND P0, PT, R18, RZ, PT ;  /* 0x000000ff1200720c */ /* 0x000fe40003f05070 */
[----:B------:R-:W-:Y:S02]  /*1510*/  LOP3.LUT R2, RZ, R18, RZ, 0x33, !PT ;  /* 0x00000012ff027212 */ /* 0x000fe400078e33ff */
[----:B------:R-:W-:-:S02]  /*1520*/  ISETP.NE.AND P3, PT, RZ, UR4, PT ;  /* 0x00000004ff007c0c */ /* 0x000fc4000bf65270 */
[----:B0-----:R-:W-:-:S05]  /*1530*/  IADD3 R5, RZ, -R8, RZ ;  /* 0x80000008ff057210 */ /* 0x001fca0007ffe0ff */
[----:B------:R-:W-:-:S05]  /*1540*/  IMAD R5, R18, R5, R19 ;  /* 0x0000000512057224 */ /* 0x000fca00078e0213 */
[----:B------:R-:W-:-:S13]  /*1550*/  ISETP.GE.U32.AND P4, PT, R5, R18, PT ;  /* 0x000000120500720c */ /* 0x000fda0003f86070 */
[----:B------:R-:W-:-:S05]  /*1560*/  @P4 IMAD.IADD R5, R5, 0x1, -R18 ;  /* 0x0000000105054824 */ /* 0x000fca00078e0a12 */
[----:B------:R-:W-:-:S13]  /*1570*/  ISETP.GE.U32.AND P5, PT, R5, R18, PT ;  /* 0x000000120500720c */ /* 0x000fda0003fa6070 */
[----:B------:R-:W-:-:S05]  /*1580*/  @P5 IMAD.IADD R5, R5, 0x1, -R18 ;  /* 0x0000000105055824 */ /* 0x000fca00078e0a12 */
[----:B------:R-:W-:-:S04]  /*1590*/  SEL R5, R2, R5, !P0 ;  /* 0x0000000502057207 */ /* 0x000fc80004000000 */
[----:B------:R-:W-:Y:S01]  /*15a0*/  ISETP.NE.AND P2, PT, R5, RZ, PT ;  /* 0x000000ff0500720c */ /* 0x000fe20003f45270 */
[----:B------:R-:W-:-:S12]  /*15b0*/  IMAD.MOV.U32 R5, RZ, RZ, 0x64646464 ;  /* 0x64646464ff057424 */ /* 0x000fd800078e00ff */
[----:B------:R-:W-:Y:S05]  /*15c0*/  @P2 BRA `(.L_x_276) ;  /* 0x00000000002c2947 */ /* 0x000fea0003800000 */
[----:B------:R-:W-:-:S05]  /*15d0*/  @P4 IADD3 R8, R8, 0x1, RZ ;  /* 0x0000000108084810 */ /* 0x000fca0007ffe0ff */
[----:B------:R-:W-:-:S05]  /*15e0*/  @P5 VIADD R8, R8, 0x1 ;  /* 0x0000000108085836 */ /* 0x000fca0000000000 */
[----:B------:R-:W-:-:S05]  /*15f0*/  SEL R2, R2, R8, !P0 ;  /* 0x0000000802027207 */ /* 0x000fca0004000000 */
[----:B------:R-:W-:-:S05]  /*1600*/  @P1 IMAD.IADD R4, R1, 0x1, R2 ;  /* 0x0000000101041824 */ /* 0x000fca00078e0202 */
[----:B------:R-:W2:Y:S01]  /*1610*/  @P1 LDL.U8 R3, [R4+0x120] ;  /* 0x0001200004031983 */ /* 0x000ea20000100000 */
[----:B------:R-:W-:-:S06]  /*1620*/  IMAD R21, R2, 0x2, R15 ;  /* 0x0000000202157824 */ /* 0x000fcc00078e020f */
[----:B------:R-:W5:Y:S01]  /*1630*/  LDL.U16 R21, [R21] ;  /* 0x0000000015157983 */ /* 0x000f620000100400 */
[----:B--2---:R-:W-:-:S06]  /*1640*/  @P1 I2FP.F32.U32 R3, R3 ;  /* 0x0000000300031245 */ /* 0x004fcc0000201000 */
[----:B------:R-:W0:Y:S08]  /*1650*/  @P1 F2I.FTZ.TRUNC.NTZ R3, R3 ;  /* 0x0000000300031305 */ /* 0x000e30000021f100 */
[----:B0-----:R-:W0:Y:S02]  /*1660*/  @P1 I2F.F16 R2, R3 ;  /* 0x0000000300021306 */ /* 0x001e240000200c00 */
[----:B0-----:R-:W-:-:S07]  /*1670*/  @P1 PRMT R20, R2, 0x5410, R2 ;  /* 0x0000541002141816 */ /* 0x001fce0000000002 */
.L_x_276:
[C-C-:B-----5:R-:W-:Y:S02]  /*1680*/  PRMT R4, R0.reuse, 0x5250, R5.reuse ;  /* 0x0000525000047816 */ /* 0x160fe40000000005 */
[----:B------:R-:W-:Y:S01]  /*1690*/  PRMT R5, R0, 0x5351, R5 ;  /* 0x0000535100057816 */ /* 0x000fe20000000005 */
[----:B------:R-:W-:Y:S06]  /*16a0*/  @!P3 BRA `(.L_x_277) ;  /* 0x00000008001cb947 */ /* 0x000fec0003800000 */
[----:B------:R-:W-:Y:S01]  /*16b0*/  PLOP3.LUT P2, PT, PT, PT, UP0, 0x80, 0x0 ;  /* 0x000000000000781c */ /* 0x000fe20003f4f008 */
[----:B------:R-:W-:Y:S01]  /*16c0*/  HADD2 R4, R4, -1024, -1024 ;  /* 0xe400e40004047430 */ /* 0x000fe20000000000 */
[----:B------:R-:W-:Y:S01]  /*16d0*/  ISETP.NE.AND P0, PT, RZ, UR9, PT ;  /* 0x00000009ff007c0c */ /* 0x000fe2000bf05270 */
[----:B------:R-:W-:Y:S01]  /*16e0*/  HADD2 R5, R5, -1024, -1024 ;  /* 0xe400e40005057430 */ /* 0x000fe20000000000 */
[----:B------:R-:W-:-:S09]  /*16f0*/  MOV R6, RZ ;  /* 0x000000ff00067202 */ /* 0x000fd20000000f00 */
[----:B------:R-:W-:Y:S05]  /*1700*/  @!P2 BRA `(.L_x_278) ;  /* 0x000000040020a947 */ /* 0x000fea0003800000 */
[----:B------:R-:W0:Y:S01]  /*1710*/  S2R R0, SR_CgaCtaId ;  /* 0x0000000000007919 */ /* 0x000e220000008800 */
[----:B------:R-:W-:Y:S01]  /*1720*/  MOV R7, 0x400 ;  /* 0x0000040000077802 */ /* 0x000fe20000000f00 */
[----:B------:R-:W-:Y:S01]  /*1730*/  IMAD.MOV.U32 R6, RZ, RZ, RZ ;  /* 0x000000ffff067224 */ /* 0x000fe200078e00ff */
[----:B------:R-:W-:Y:S01]  /*1740*/  ISETP.NE.AND P2, PT, R19, RZ, PT ;  /* 0x000000ff1300720c */ /* 0x000fe20003f45270 */
[----:B------:R-:W-:Y:S01]  /*1750*/  UMOV UR5, UR6 ;  /* 0x0000000600057c82 */ /* 0x000fe20008000000 */
[----:B0-----:R-:W-:Y:S01]  /*1760*/  LEA R7, R0, R7, 0x18 ;  /* 0x0000000700077211 */ /* 0x001fe200078ec0ff */
[----:B------:R-:W-:-:S10]  /*1770*/  IMAD.MOV.U32 R0, RZ, RZ, R1 ;  /* 0x000000ffff007224 */ /* 0x000fd400078e0001 */
.L_x_279:
[----:B------:R-:W-:Y:S01]  /*1780*/  IMAD R2, R6, UR7, RZ ;  /* 0x0000000706027c24 */ /* 0x000fe2000f8e02ff */
[----:B------:R-:W-:-:S03]  /*1790*/  HFMA2.MMA R23, R4, 1, 1, -R20 ;  /* 0x3c003c0004177835 */ /* 0x000fc60000100014 */
[----:B------:R-:W-:Y:S01]  /*17a0*/  VIADD R8, R2, UR7 ;  /* 0x0000000702087c36 */ /* 0x000fe20008000000 */
[----:B------:R-:W-:-:S04]  /*17b0*/  SHF.R.U32.HI R2, RZ, 0x1, R2 ;  /* 0x00000001ff027819 */ /* 0x000fc80000011602 */
[----:B------:R-:W-:Y:S01]  /*17c0*/  IADD3 R10, R8, UR7, RZ ;  /* 0x00000007080a7c10 */ /* 0x000fe2000fffe0ff */
[C---:B------:R-:W-:Y:S01]  /*17d0*/  IMAD R2, R19.reuse, 0x2, R2 ;  /* 0x0000000213027824 */ /* 0x040fe200078e0202 */
[----:B------:R-:W-:Y:S01]  /*17e0*/  SHF.R.U32.HI R8, RZ, 0x1, R8 ;  /* 0x00000001ff087819 */ /* 0x000fe20000011608 */
[----:B------:R-:W-:Y:S02]  /*17f0*/  HMUL2 R23, R23, R21.H0_H0 ;  /* 0x2000001517177232 */ /* 0x000fe40000000000 */
[----:B------:R-:W-:Y:S01]  /*1800*/  VIADD R3, R10, UR7 ;  /* 0x000000070a037c36 */ /* 0x000fe20008000000 */
[----:B------:R-:W-:Y:S01]  /*1810*/  LEA R2, R2, R7, 0x2 ;  /* 0x0000000702027211 */ /* 0x000fe200078e10ff */
[C---:B------:R-:W-:Y:S01]  /*1820*/  IMAD R8, R19.reuse, 0x2, R8 ;  /* 0x0000000213087824 */ /* 0x040fe200078e0208 */
[----:B------:R-:W-:Y:S02]  /*1830*/  SHF.R.U32.HI R10, RZ, 0x1, R10 ;  /* 0x00000001ff0a7819 */ /* 0x000fe4000001160a */
[----:B------:R-:W-:Y:S01]  /*1840*/  SHF.R.U32.HI R22, RZ, 0x1, R3 ;  /* 0x00000001ff167819 */ /* 0x000fe20000011603 */
[----:B------:R-:W-:Y:S01]  /*1850*/  IMAD R26, R8, 0x4, R7 ;  /* 0x00000004081a7824 */ /* 0x000fe200078e0207 */
[----:B------:R-:W0:Y:S01]  /*1860*/  LDS.64 R2, [R2] ;  /* 0x0000000002027984 */ /* 0x000e220000000a00 */
[----:B------:R-:W-:-:S02]  /*1870*/  IMAD R10, R19, 0x2, R10 ;  /* 0x00000002130a7824 */ /* 0x000fc400078e020a */
[----:B------:R-:W-:Y:S02]  /*1880*/  HADD2 R8, R5, -R20 ;  /* 0x8000001405087230 */ /* 0x000fe40000000000 */
[----:B------:R-:W-:Y:S01]  /*1890*/  IMAD R22, R19, 0x2, R22 ;  /* 0x0000000213167824 */ /* 0x000fe200078e0216 */
[----:B------:R-:W1:Y:S01]  /*18a0*/  LDS R24, [R26] ;  /* 0x000000001a187984 */ /* 0x000e620000000800 */
[----:B------:R-:W-:Y:S02]  /*18b0*/  LEA R10, R10, R7, 0x2 ;  /* 0x000000070a0a7211 */ /* 0x000fe400078e10ff */
[----:B------:R-:W-:Y:S01]  /*18c0*/  IMAD R9, R22, 0x4, R7 ;  /* 0x0000000416097824 */ /* 0x000fe200078e0207 */
[----:B------:R-:W2:Y:S01]  /*18d0*/  LDS R25, [R26+0x4] ;  /* 0x000004001a197984 */ /* 0x000ea20000000800 */
[----:B------:R-:W-:-:S03]  /*18e0*/  HMUL2 R8, R8, R21.H0_H0 ;  /* 0x2000001508087232 */ /* 0x000fc60000000000 */
[----:B------:R-:W3:Y:S04]  /*18f0*/  LDS R22, [R10] ;  /* 0x000000000a167984 */ /* 0x000ee80000000800 */
[----:B------:R-:W4:Y:S04]  /*1900*/  LDS R11, [R9] ;  /* 0x00000000090b7984 */ /* 0x000f280000000800 */
[----:B------:R-:W5:Y:S04]  /*1910*/  LDS R9, [R9+0x4] ;  /* 0x0000040009097984 */ /* 0x000f680000000800 */
[----:B------:R-:W5:Y:S01]  /*1920*/  LDS R10, [R10+0x4] ;  /* 0x000004000a0a7984 */ /* 0x000f620000000800 */
[----:B0-----:R-:W-:Y:S01]  /*1930*/  HFMA2.MMA R2, R23, R2, RZ ;  /* 0x0000000217027235 */ /* 0x001fe200000000ff */
[----:B-1----:R-:W-:-:S07]  /*1940*/  HFMA2 R24, R23, R24, RZ.H0_H0 ;  /* 0x0000001817187231 */ /* 0x002fce00000400ff */
[----:B------:R-:W-:Y:S01]  /*1950*/  HFMA2.MMA R3, R8, R3, R2 ;  /* 0x0000000308037235 */ /* 0x000fe20000000002 */
[----:B--2---:R-:W-:Y:S02]  /*1960*/  HFMA2 R2, R8, R25, R24 ;  /* 0x0000001908027231 */ /* 0x004fe40000000018 */
[----:B------:R-:W2:Y:S01]  /*1970*/  @P2 LDL R24, [R0+0x4] ;  /* 0x0000040000182983 */ /* 0x000ea20000100800 */
[----:B---3--:R-:W-:-:S03]  /*1980*/  HFMA2.MMA R25, R23, R22, RZ ;  /* 0x0000001617197235 */ /* 0x008fc600000000ff */
[----:B------:R-:W3:Y:S01]  /*1990*/  @P2 LDL R22, [R0+0x8] ;  /* 0x0000080000162983 */ /* 0x000ee20000100800 */
[----:B----4-:R-:W-:-:S03]  /*19a0*/  HFMA2 R26, R23, R11, RZ.H0_H0 ;  /* 0x0000000b171a7231 */ /* 0x010fc600000400ff */
[----:B------:R-:W4:Y:S04]  /*19b0*/  @P2 LDL R11, [R0] ;  /* 0x00000000000b2983 */ /* 0x000f280000100800 */
[----:B------:R-:W4:Y:S01]  /*19c0*/  @P2 LDL R23, [R0+0xc] ;  /* 0x00000c0000172983 */ /* 0x000f220000100800 */
[----:B-----5:R-:W-:Y:S01]  /*19d0*/  HFMA2.MMA R26, R8, R9, R26 ;  /* 0x00000009081a7235 */ /* 0x020fe2000000001a */
[--C-:B------:R-:W-:Y:S02]  /*19e0*/  HADD2.F32 R27, -RZ, R3.reuse.H0_H0 ;  /* 0x20000003ff1b7230 */ /* 0x100fe40000004100 */
[----:B------:R-:W-:Y:S02]  /*19f0*/  HADD2.F32 R28, -RZ, R3.H1_H1 ;  /* 0x30000003ff1c7230 */ /* 0x000fe40000004100 */
[----:B------:R-:W-:Y:S01]  /*1a00*/  HFMA2 R25, R8, R10, R25 ;  /* 0x0000000a08197231 */ /* 0x000fe20000000019 */
[----:B------:R-:W-:Y:S01]  /*1a10*/  UIADD3 UR5, UR5, -0x4, URZ ;  /* 0xfffffffc05057890 */ /* 0x000fe2000fffe03f */
[----:B------:R-:W-:-:S02]  /*1a20*/  HADD2.F32 R8, -RZ, R2.H0_H0 ;  /* 0x20000002ff087230 */ /* 0x000fc40000004100 */
[----:B------:R-:W-:Y:S01]  /*1a30*/  FADD.FTZ R3, R27, R28 ;  /* 0x0000001c1b037221 */ /* 0x000fe20000010000 */
[----:B------:R-:W-:Y:S02]  /*1a40*/  HADD2.F32 R27, -RZ, R2.H1_H1 ;  /* 0x30000002ff1b7230 */ /* 0x000fe40000004100 */
[--C-:B------:R-:W-:Y:S01]  /*1a50*/  HADD2.F32 R2, -RZ, R25.reuse.H0_H0 ;  /* 0x20000019ff027230 */ /* 0x100fe20000004100 */
[----:B------:R-:W-:Y:S01]  /*1a60*/  ISETP.NE.AND P3, PT, RZ, UR5, PT ;  /* 0x00000005ff007c0c */ /* 0x000fe2000bf65270 */
[--C-:B------:R-:W-:Y:S02]  /*1a70*/  HADD2.F32 R28, -RZ, R26.reuse.H0_H0 ;  /* 0x2000001aff1c7230 */ /* 0x100fe40000004100 */
[----:B------:R-:W-:Y:S02]  /*1a80*/  HADD2.F32 R29, -RZ, R26.H1_H1 ;  /* 0x3000001aff1d7230 */ /* 0x000fe40000004100 */
[----:B------:R-:W-:Y:S02]  /*1a90*/  HADD2.F32 R25, -RZ, R25.H1_H1 ;  /* 0x30000019ff197230 */ /* 0x000fe40000004100 */
[----:B------:R-:W-:Y:S01]  /*1aa0*/  FADD.FTZ R27, R8, R27 ;  /* 0x0000001b081b7221 */ /* 0x000fe20000010000 */
[----:B------:R-:W-:-:S02]  /*1ab0*/  FADD.FTZ R28, R28, R29 ;  /* 0x0000001d1c1c7221 */ /* 0x000fc40000010000 */
[----:B------:R-:W-:Y:S01]  /*1ac0*/  FADD.FTZ R25, R2, R25 ;  /* 0x0000001902197221 */ /* 0x000fe20000010000 */
[----:B------:R-:W-:Y:S02]  /*1ad0*/  VIADD R2, R0, 0x10 ;  /* 0x0000001000027836 */ /* 0x000fe40000000000 */
[----:B------:R-:W-:Y:S02]  /*1ae0*/  VIADD R6, R6, 0x4 ;  /* 0x0000000406067836 */ /* 0x000fe40000000000 */
[----:B--2---:R-:W-:Y:S01]  /*1af0*/  @P2 FADD.FTZ R27, R27, R24 ;  /* 0x000000181b1b2221 */ /* 0x004fe20000010000 */
[----:B---3--:R-:W-:Y:S01]  /*1b00*/  @P2 FADD.FTZ R25, R25, R22 ;  /* 0x0000001619192221 */ /* 0x008fe20000010000 */
[----:B----4-:R-:W-:Y:S01]  /*1b10*/  @P2 FADD.FTZ R3, R3, R11 ;  /* 0x0000000b03032221 */ /* 0x010fe20000010000 */
[----:B------:R-:W-:-:S04]  /*1b20*/  @P2 FADD.FTZ R28, R28, R23 ;  /* 0x000000171c1c2221 */ /* 0x000fc80000010000 */
[----:B------:R-:W-:Y:S04]  /*1b30*/  STL [R0], R3 ;  /* 0x0000000300007387 */ /* 0x000fe80000100800 */
[----:B------:R-:W-:Y:S04]  /*1b40*/  STL [R0+0x4], R27 ;  /* 0x0000041b00007387 */ /* 0x000fe80000100800 */
[----:B------:R-:W-:Y:S04]  /*1b50*/  STL [R0+0xc], R28 ;  /* 0x00000c1c00007387 */ /* 0x000fe80000100800 */
[----:B------:R0:W-:Y:S02]  /*1b60*/  STL [R0+0x8], R25 ;  /* 0x0000081900007387 */ /* 0x0001e40000100800 */
[----:B0-----:R-:W-:Y:S01]  /*1b70*/  MOV R0, R2 ;  /* 0x0000000200007202 */ /* 0x001fe20000000f00 */
[----:B------:R-:W-:Y:S06]  /*1b80*/  @P3 BRA `(.L_x_279) ;  /* 0xfffffff800fc3947 */ /* 0x000fec000383ffff */
.L_x_278:
[----:B------:R-:W-:Y:S05]  /*1b90*/  @!P0 BRA `(.L_x_277) ;  /* 0x0000000000e08947 */ /* 0x000fea0003800000 */
[----:B------:R-:W-:Y:S02]  /*1ba0*/  ISETP.NE.AND P0, PT, R19, RZ, PT ;  /* 0x000000ff1300720c */ /* 0x000fe40003f05270 */
[----:B------:R-:W-:-:S11]  /*1bb0*/  LEA R0, R6, UR14, 0x2 ;  /* 0x0000000e06007c11 */ /* 0x000fd6000f8e10ff */
[----:B------:R-:W2:Y:S01]  /*1bc0*/  @P0 LDL R8, [R0] ;  /* 0x0000000000080983 */ /* 0x000ea20000100800 */
[----:B------:R-:W-:Y:S01]  /*1bd0*/  IMAD R7, R6, UR7, RZ ;  /* 0x0000000706077c24 */ /* 0x000fe2000f8e02ff */
[----:B------:R-:W-:Y:S01]  /*1be0*/  MOV R6, 0x400 ;  /* 0x0000040000067802 */ /* 0x000fe20000000f00 */
[----:B------:R-:W-:Y:S01]  /*1bf0*/  HFMA2.MMA R4, R4, 1, 1, -R20 ;  /* 0x3c003c0004047835 */ /* 0x000fe20000100014 */
[----:B------:R-:W0:Y:S01]  /*1c00*/  S2R R3, SR_CgaCtaId ;  /* 0x0000000000037919 */ /* 0x000e220000008800 */
[----:B------:R-:W-:Y:S01]  /*1c10*/  HADD2 R5, R5, -R20 ;  /* 0x8000001405057230 */ /* 0x000fe20000000000 */
[----:B------:R-:W-:Y:S01]  /*1c20*/  SHF.R.U32.HI R2, RZ, 0x1, R7 ;  /* 0x00000001ff027819 */ /* 0x000fe20000011607 */
[----:B------:R-:W-:Y:S02]  /*1c30*/  UISETP.NE.AND UP1, UPT, UR9, 0x1, UPT ;  /* 0x000000010900788c */ /* 0x000fe4000bf25270 */
[----:B------:R-:W-:-:S04]  /*1c40*/  HMUL2 R5, R5, R21.H0_H0 ;  /* 0x2000001505057232 */ /* 0x000fc80000000000 */
[----:B------:R-:W-:Y:S01]  /*1c50*/  HMUL2 R4, R4, R21.H0_H0 ;  /* 0x2000001504047232 */ /* 0x000fe20000000000 */
[----:B------:R-:W-:Y:S02]  /*1c60*/  PLOP3.LUT P2, PT, PT, PT, UP1, 0x80, 0x0 ;  /* 0x000000000000781c */ /* 0x000fe40003f4f018 */
[----:B0-----:R-:W-:Y:S01]  /*1c70*/  LEA R6, R3, R6, 0x18 ;  /* 0x0000000603067211 */ /* 0x001fe200078ec0ff */
[----:B------:R-:W-:-:S04]  /*1c80*/  IMAD R3, R19, 0x2, R2 ;  /* 0x0000000213037824 */ /* 0x000fc800078e0202 */
[----:B------:R-:W-:-:S06]  /*1c90*/  IMAD R3, R3, 0x4, R6 ;  /* 0x0000000403037824 */ /* 0x000fcc00078e0206 */
[----:B------:R-:W0:Y:S02]  /*1ca0*/  LDS.64 R2, [R3] ;  /* 0x0000000003027984 */ /* 0x000e240000000a00 */
[----:B0-----:R-:W-:-:S10]  /*1cb0*/  HFMA2.MMA R2, R4, R2, RZ ;  /* 0x0000000204027235 */ /* 0x001fd400000000ff */
[----:B------:R-:W-:-:S05]  /*1cc0*/  HFMA2 R2, R5, R3, R2 ;  /* 0x0000000305027231 */ /* 0x000fca0000000002 */
[--C-:B------:R-:W-:Y:S02]  /*1cd0*/  HADD2.F32 R9, -RZ, R2.reuse.H0_H0 ;  /* 0x20000002ff097230 */ /* 0x100fe40000004100 */
[----:B------:R-:W-:-:S05]  /*1ce0*/  HADD2.F32 R2, -RZ, R2.H1_H1 ;  /* 0x30000002ff027230 */ /* 0x000fca0000004100 */
[----:B------:R-:W-:-:S04]  /*1cf0*/  FADD.FTZ R9, R9, R2 ;  /* 0x0000000209097221 */ /* 0x000fc80000010000 */
[----:B--2---:R-:W-:-:S05]  /*1d00*/  @P0 FADD.FTZ R9, R9, R8 ;  /* 0x0000000809090221 */ /* 0x004fca0000010000 */
[----:B------:R0:W-:Y:S01]  /*1d10*/  STL [R0], R9 ;  /* 0x0000000900007387 */ /* 0x0001e20000100800 */
[----:B------:R-:W-:Y:S05]  /*1d20*/  @!P2 BRA `(.L_x_277) ;  /* 0x00000000007ca947 */ /* 0x000fea0003800000 */
[----:B------:R-:W2:Y:S01]  /*1d30*/  @P0 LDL R10, [R0+0x4] ;  /* 0x00000400000a0983 */ /* 0x000ea20000100800 */
[----:B------:R-:W-:Y:S01]  /*1d40*/  VIADD R8, R7, UR7 ;  /* 0x0000000707087c36 */ /* 0x000fe20008000000 */
[----:B------:R-:W-:-:S04]  /*1d50*/  UISETP.NE.AND UP1, UPT, UR9, 0x2, UPT ;  /* 0x000000020900788c */ /* 0x000fc8000bf25270 */
[----:B------:R-:W-:Y:S02]  /*1d60*/  SHF.R.U32.HI R2, RZ, 0x1, R8 ;  /* 0x00000001ff027819 */ /* 0x000fe40000011608 */
[----:B------:R-:W-:Y:S02]  /*1d70*/  PLOP3.LUT P2, PT, PT, PT, UP1, 0x80, 0x0 ;  /* 0x000000000000781c */ /* 0x000fe40003f4f018 */
[----:B------:R-:W-:-:S05]  /*1d80*/  LEA R3, R19, R2, 0x1 ;  /* 0x0000000213037211 */ /* 0x000fca00078e08ff */
[----:B------:R-:W-:-:S05]  /*1d90*/  IMAD R3, R3, 0x4, R6 ;  /* 0x0000000403037824 */ /* 0x000fca00078e0206 */
[----:B------:R-:W1:Y:S04]  /*1da0*/  LDS R7, [R3] ;  /* 0x0000000003077984 */ /* 0x000e680000000800 */
[----:B------:R-:W3:Y:S01]  /*1db0*/  LDS R2, [R3+0x4] ;  /* 0x0000040003027984 */ /* 0x000ee20000000800 */
[----:B-1----:R-:W-:-:S10]  /*1dc0*/  HFMA2.MMA R7, R4, R7, RZ ;  /* 0x0000000704077235 */ /* 0x002fd400000000ff */
[----:B---3--:R-:W-:-:S05]  /*1dd0*/  HFMA2 R7, R5, R2, R7 ;  /* 0x0000000205077231 */ /* 0x008fca0000000007 */
[--C-:B------:R-:W-:Y:S02]  /*1de0*/  HADD2.F32 R2, -RZ, R7.reuse.H0_H0 ;  /* 0x20000007ff027230 */ /* 0x100fe40000004100 */
[----:B------:R-:W-:-:S05]  /*1df0*/  HADD2.F32 R7, -RZ, R7.H1_H1 ;  /* 0x30000007ff077230 */ /* 0x000fca0000004100 */
[----:B------:R-:W-:-:S04]  /*1e00*/  FADD.FTZ R7, R2, R7 ;  /* 0x0000000702077221 */ /* 0x000fc80000010000 */
[----:B--2---:R-:W-:-:S05]  /*1e10*/  @P0 FADD.FTZ R7, R7, R10 ;  /* 0x0000000a07070221 */ /* 0x004fca0000010000 */
[----:B------:R1:W-:Y:S01]  /*1e20*/  STL [R0+0x4], R7 ;  /* 0x0000040700007387 */ /* 0x0003e20000100800 */
[----:B------:R-:W-:Y:S05]  /*1e30*/  @!P2 BRA `(.L_x_277) ;  /* 0x000000000038a947 */ /* 0x000fea0003800000 */
[----:B------:R-:W2:Y:S01]  /*1e40*/  @P0 LDL R10, [R0+0x8] ;  /* 0x00000800000a0983 */ /* 0x000ea20000100800 */
[----:B------:R-:W-:-:S05]  /*1e50*/  VIADD R2, R8, UR7 ;  /* 0x0000000708027c36 */ /* 0x000fca0008000000 */
[----:B------:R-:W-:-:S05]  /*1e60*/  SHF.R.U32.HI R2, RZ, 0x1, R2 ;  /* 0x00000001ff027819 */ /* 0x000fca0000011602 */
[----:B------:R-:W-:-:S05]  /*1e70*/  IMAD R3, R19, 0x2, R2 ;  /* 0x0000000213037824 */ /* 0x000fca00078e0202 */
[----:B------:R-:W-:-:S05]  /*1e80*/  LEA R3, R3, R6, 0x2 ;  /* 0x0000000603037211 */ /* 0x000fca00078e10ff */
[----:B-1----:R-:W1:Y:S04]  /*1e90*/  LDS R7, [R3] ;  /* 0x0000000003077984 */ /* 0x002e680000000800 */
[----:B------:R-:W3:Y:S01]  /*1ea0*/  LDS R2, [R3+0x4] ;  /* 0x0000040003027984 */ /* 0x000ee20000000800 */
[----:B-1----:R-:W-:-:S10]  /*1eb0*/  HFMA2.MMA R4, R4, R7, RZ ;  /* 0x0000000704047235 */ /* 0x002fd400000000ff */
[----:B---3--:R-:W-:-:S05]  /*1ec0*/  HFMA2 R4, R5, R2, R4 ;  /* 0x0000000205047231 */ /* 0x008fca0000000004 */
[--C-:B------:R-:W-:Y:S02]  /*1ed0*/  HADD2.F32 R2, -RZ, R4.reuse.H0_H0 ;  /* 0x20000004ff027230 */ /* 0x100fe40000004100 */
[----:B------:R-:W-:-:S05]  /*1ee0*/  HADD2.F32 R5, -RZ, R4.H1_H1 ;  /* 0x30000004ff057230 */ /* 0x000fca0000004100 */
[----:B------:R-:W-:-:S04]  /*1ef0*/  FADD.FTZ R5, R2, R5 ;  /* 0x0000000502057221 */ /* 0x000fc80000010000 */
[----:B--2---:R-:W-:-:S05]  /*1f00*/  @P0 FADD.FTZ R5, R5, R10 ;  /* 0x0000000a05050221 */ /* 0x004fca0000010000 */
[----:B------:R2:W-:Y:S02]  /*1f10*/  STL [R0+0x8], R5 ;  /* 0x0000080500007387 */ /* 0x0005e40000100800 */
.L_x_277:
[----:B------:R-:W-:-:S05]  /*1f20*/  VIADD R19, R19, 0x1 ;  /* 0x0000000113137836 */ /* 0x000fca0000000000 */
[----:B------:R-:W-:-:S13]  /*1f30*/  ISETP.GE.U32.AND P0, PT, R19, UR8, PT ;  /* 0x0000000813007c0c */ /* 0x000fda000bf06070 */
[----:B------:R-:W-:Y:S05]  /*1f40*/  @!P0 BRA `(.L_x_280) ;  /* 0xfffffff400108947 */ /* 0x000fea000383ffff */
.L_x_275:
        /* <DEDUP_REMOVED lines=13> */
.L_x_290:
[----:B------:R-:W-:Y:S01]  /*2020*/  UIADD3 UR12, UR13, UR5, URZ ;  /* 0x000000050d0c7290 */ /* 0x000fe2000fffe03f */
[----:B-1----:R-:W1:Y:S01]  /*2030*/  @P0 LDC.64 R2, c[0x0][0x238] ;  /* 0x00008e00ff020b82 */ /* 0x002e620000000a00 */
[----:B------:R-:W-:Y:S01]  /*2040*/  ULDC.64 UR8, c[0x0][0x240] ;  /* 0x0000900000087ab9 */ /* 0x000fe20000000a00 */
[----:B------:R-:W-:Y:S02]  /*2050*/  ULEA UR15, UR5, UR14, 0x2 ;  /* 0x0000000e050f7291 */ /* 0x000fe4000f8e103f */
[----:B------:R-:W-:Y:S01]  /*2060*/  UIMAD.WIDE.U32 UR6, UR12, 0x4, UR8 ;  /* 0x000000040c0678a5 */ /* 0x000fe2000f8e0008 */
[----:B------:R-:W-:-:S03]  /*2070*/  ULDC UR16, c[0x0][0x264] ;  /* 0x0000990000107ab9 */ /* 0x000fc60000000800 */
[----:B0-2---:R-:W0:Y:S02]  /*2080*/  LDC.64 R4, c[0x0][0x218] ;  /* 0x00008600ff047b82 */ /* 0x005e240000000a00 */
[----:B------:R-:W-:Y:S01]  /*2090*/  IMAD.U32 R6, RZ, RZ, UR6 ;  /* 0x00000006ff067e24 */ /* 0x000fe2000f8e00ff */
[----:B------:R-:W-:-:S05]  /*20a0*/  MOV R7, UR7 ;  /* 0x0000000700077c02 */ /* 0x000fca0008000f00 */
[----:B------:R-:W2:Y:S02]  /*20b0*/  LDG.E.CONSTANT R6, desc[UR10][R6.64] ;  /* 0x0000000a06067981 */ /* 0x000ea4000c1e9900 */
[----:B--2---:R-:W-:Y:S02]  /*20c0*/  SHF.R.S32.HI R0, RZ, 0x1f, R6 ;  /* 0x0000001fff007819 */ /* 0x004fe40000011406 */
[----:B-1----:R-:W-:-:S04]  /*20d0*/  @P0 LEA R10, P1, R6, R2, 0x2 ;  /* 0x00000002060a0211 */ /* 0x002fc800078210ff */
[C---:B------:R-:W-:Y:S02]  /*20e0*/  @P0 LEA.HI.X R11, R6.reuse, R3, R0, 0x2, P1 ;  /* 0x00000003060b0211 */ /* 0x040fe400008f1400 */
[----:B------:R-:W2:Y:S04]  /*20f0*/  @P0 LDL R0, [UR15] ;  /* 0x0000000fff000983 */ /* 0x000ea80008100800 */
[----:B------:R-:W2:Y:S01]  /*2100*/  @P0 LDG.E.CONSTANT R11, desc[UR10][R10.64] ;  /* 0x0000000a0a0b0981 */ /* 0x000ea2000c1e9900 */
[----:B------:R-:W-:-:S04]  /*2110*/  IMAD R9, R6, UR16, R17 ;  /* 0x0000001006097c24 */ /* 0x000fc8000f8e0211 */
[----:B0-----:R-:W-:-:S04]  /*2120*/  IMAD.WIDE.U32 R8, R9, 0x2, R4 ;  /* 0x0000000209087825 */ /* 0x001fc800078e0004 */
        /* <DEDUP_REMOVED lines=11> */
[----:B0-2---:R-:W-:-:S07]  /*21e0*/  F2FP.F16.F32.PACK_AB R16, RZ, R14 ;  /* 0x0000000eff10723e */ /* 0x005fce00000000ff */
.L_x_283:
[----:B-----5:R-:W-:-:S05]  /*21f0*/  HADD2 R10, R15, R16.H0_H0 ;  /* 0x200000100f0a7230 */ /* 0x020fca0000000000 */
[----:B------:R-:W-:-:S05]  /*2200*/  PRMT R11, R15, R18, R10 ;  /* 0x000000120f0b7216 */ /* 0x000fca000000000a */
[----:B------:R-:W2:Y:S02]  /*2210*/  ATOM.E.CAS.STRONG.GPU PT, R10, [R6], R15, R11 ;  /* 0x0000000f060a738b */ /* 0x000ea400001ee10b */
[----:B--2---:R-:W-:Y:S01]  /*2220*/  ISETP.NE.U32.AND P1, PT, R10, R15, PT ;  /* 0x0000000f0a00720c */ /* 0x004fe20003f25070 */
[----:B------:R-:W-:-:S12]  /*2230*/  IMAD.MOV.U32 R15, RZ, RZ, R10 ;  /* 0x000000ffff0f7224 */ /* 0x000fd800078e000a */
[----:B------:R-:W-:Y:S05]  /*2240*/  @P1 BRA `(.L_x_283) ;  /* 0xfffffffc00e81947 */ /* 0x000fea000383ffff */
[----:B------:R-:W-:Y:S05]  /*2250*/  BSYNC B0 ;  /* 0x0000000000007941 */ /* 0x000fea0003800000 */
.L_x_282:
        /* <DEDUP_REMOVED lines=22> */
[----:B0-2---:R-:W-:-:S07]  /*23c0*/  F2FP.F16.F32.PACK_AB R15, RZ, R14 ;  /* 0x0000000eff0f723e */ /* 0x005fce00000000ff */
.L_x_285:
[----:B-----5:R-:W-:-:S05]  /*23d0*/  HADD2 R10, R19, R15.H0_H0 ;  /* 0x2000000f130a7230 */ /* 0x020fca0000000000 */
[----:B------:R-:W-:-:S05]  /*23e0*/  PRMT R11, R19, R16, R10 ;  /* 0x00000010130b7216 */ /* 0x000fca000000000a */
[----:B------:R-:W2:Y:S02]  /*23f0*/  ATOM.E.CAS.STRONG.GPU PT, R10, [R6], R19, R11 ;  /* 0x00000013060a738b */ /* 0x000ea400001ee10b */
[----:B--2---:R-:W-:Y:S02]  /*2400*/  ISETP.NE.U32.AND P1, PT, R10, R19, PT ;  /* 0x000000130a00720c */ /* 0x004fe40003f25070 */
[----:B------:R-:W-:-:S11]  /*2410*/  MOV R19, R10 ;  /* 0x0000000a00137202 */ /* 0x000fd60000000f00 */
[----:B------:R-:W-:Y:S05]  /*2420*/  @P1 BRA `(.L_x_285) ;  /* 0xfffffffc00e81947 */ /* 0x000fea000383ffff */
[----:B------:R-:W-:Y:S05]  /*2430*/  BSYNC B0 ;  /* 0x0000000000007941 */ /* 0x000fea0003800000 */
.L_x_284:
        /* <DEDUP_REMOVED lines=22> */
[----:B0-2---:R-:W-:-:S07]  /*25a0*/  F2FP.F16.F32.PACK_AB R15, RZ, R14 ;  /* 0x0000000eff0f723e */ /* 0x005fce00000000ff */
.L_x_287:
[----:B-----5:R-:W-:-:S05]  /*25b0*/  HADD2 R10, R19, R15.H0_H0 ;  /* 0x2000000f130a7230 */ /* 0x020fca0000000000 */
[----:B------:R-:W-:-:S05]  /*25c0*/  PRMT R11, R19, R16, R10 ;  /* 0x00000010130b7216 */ /* 0x000fca000000000a */
[----:B------:R-:W2:Y:S02]  /*25d0*/  ATOM.E.CAS.STRONG.GPU PT, R10, [R6], R19, R11 ;  /* 0x00000013060a738b */ /* 0x000ea400001ee10b */
[----:B--2---:R-:W-:Y:S01]  /*25e0*/  ISETP.NE.U32.AND P1, PT, R10, R19, PT ;  /* 0x000000130a00720c */ /* 0x004fe20003f25070 */
[----:B------:R-:W-:-:S12]  /*25f0*/  IMAD.MOV.U32 R19, RZ, RZ, R10 ;  /* 0x000000ffff137224 */ /* 0x000fd800078e000a */
[----:B------:R-:W-:Y:S05]  /*2600*/  @P1 BRA `(.L_x_287) ;  /* 0xfffffffc00e81947 */ /* 0x000fea000383ffff */
[----:B------:R-:W-:Y:S05]  /*2610*/  BSYNC B0 ;  /* 0x0000000000007941 */ /* 0x000fea0003800000 */
.L_x_286:
[----:B------:R-:W-:-:S04]  /*2620*/  UIADD3 UR6, UR12, 0x3, URZ ;  /* 0x000000030c067890 */ /* 0x000fc8000fffe03f */
[----:B------:R-:W-:-:S06]  /*2630*/  UIMAD.WIDE.U32 UR6, UR6, 0x4, UR8 ;  /* 0x00000004060678a5 */ /* 0x000fcc000f8e0008 */
[----:B------:R-:W-:Y:S01]  /*2640*/  IMAD.U32 R6, RZ, RZ, UR6 ;  /* 0x00000006ff067e24 */ /* 0x000fe2000f8e00ff */
[----:B------:R-:W-:-:S05]  /*2650*/  MOV R7, UR7 ;  /* 0x0000000700077c02 */ /* 0x000fca0008000f00 */
        /* <DEDUP_REMOVED lines=18> */
[----:B0-2---:R-:W-:-:S07]  /*2780*/  F2FP.F16.F32.PACK_AB R2, RZ, R8 ;  /* 0x00000008ff02723e */ /* 0x005fce00000000ff */
.L_x_289:
[----:B-----5:R-:W-:-:S05]  /*2790*/  HADD2 R0, R11, R2.H0_H0 ;  /* 0x200000020b007230 */ /* 0x020fca0000000000 */
[----:B------:R-:W-:-:S05]  /*27a0*/  PRMT R3, R11, R9, R0 ;  /* 0x000000090b037216 */ /* 0x000fca0000000000 */
[----:B------:R-:W2:Y:S02]  /*27b0*/  ATOM.E.CAS.STRONG.GPU PT, R0, [R6], R11, R3 ;  /* 0x0000000b0600738b */ /* 0x000ea400001ee103 */
[----:B--2---:R-:W-:Y:S01]  /*27c0*/  ISETP.NE.U32.AND P1, PT, R0, R11, PT ;  /* 0x0000000b0000720c */ /* 0x004fe20003f25070 */
[----:B------:R-:W-:-:S12]  /*27d0*/  IMAD.MOV.U32 R11, RZ, RZ, R0 ;  /* 0x000000ffff0b7224 */ /* 0x000fd800078e0000 */
[----:B------:R-:W-:Y:S05]  /*27e0*/  @P1 BRA `(.L_x_289) ;  /* 0xfffffffc00e81947 */ /* 0x000fea000383ffff */
[----:B------:R-:W-:Y:S05]  /*27f0*/  BSYNC B0 ;  /* 0x0000000000007941 */ /* 0x000fea0003800000 */
.L_x_288:
[----:B------:R-:W-:Y:S01]  /*2800*/  IADD3 R13, R13, -0x4, RZ ;  /* 0xfffffffc0d0d7810 */ /* 0x000fe20007ffe0ff */
[----:B------:R-:W-:-:S03]  /*2810*/  UIADD3 UR5, UR5, 0x4, URZ ;  /* 0x0000000405057890 */ /* 0x000fc6000fffe03f */
[----:B------:R-:W-:-:S13]  /*2820*/  ISETP.NE.AND P1, PT, R13, RZ, PT ;  /* 0x000000ff0d00720c */ /* 0x000fda0003f25270 */
[----:B------:R-:W-:Y:S05]  /*2830*/  @P1 BRA `(.L_x_290) ;  /* 0xfffffff400f81947 */ /* 0x000fea000383ffff */
.L_x_281:
[----:B------:R-:W-:-:S13]  /*2840*/  ISETP.NE.AND P0, PT, R12, RZ, PT ;  /* 0x000000ff0c00720c */ /* 0x000fda0003f05270 */
[----:B------:R-:W-:Y:S05]  /*2850*/  @!P0 EXIT ;  /* 0x000000000000894d */ /* 0x000fea0003800000 */
[----:B------:R-:W-:Y:S01]  /*2860*/  UIADD3 UR6, UR13, UR5, URZ ;  /* 0x000000050d067290 */ /* 0x000fe2000fffe03f */
[----:B------:R-:W-:Y:S02]  /*2870*/  ULDC.S8 UR4, c[0x0][0x273] ;  /* 0x00009cc000047ab9 */ /* 0x000fe40000000200 */
[----:B------:R-:W-:Y:S01]  /*2880*/  ISETP.NE.AND P1, PT, RZ, UR4, PT ;  /* 0x00000004ff007c0c */ /* 0x000fe2000bf25270 */
[----:B------:R-:W-:Y:S02]  /*2890*/  UIMAD UR4, UR5, 0x4, UR14 ;  /* 0x00000004050478a4 */ /* 0x000fe4000f8e020e */
[----:B012---:R-:W-:-:S10]  /*28a0*/  IMAD.U32 R0, RZ, RZ, UR6 ;  /* 0x00000006ff007e24 */ /* 0x007fd4000f8e00ff */
.L_x_293:
        /* <DEDUP_REMOVED lines=24> */
[----:B0-2---:R-:W-:-:S07]  /*2a30*/  F2FP.F16.F32.PACK_AB R10, RZ, R8 ;  /* 0x00000008ff0a723e */ /* 0x005fce00000000ff */
.L_x_292:
[----:B-----5:R-:W-:-:S05]  /*2a40*/  HADD2 R4, R9, R10.H0_H0 ;  /* 0x2000000a09047230 */ /* 0x020fca0000000000 */
[----:B------:R-:W-:-:S05]  /*2a50*/  PRMT R5, R9, R11, R4 ;  /* 0x0000000b09057216 */ /* 0x000fca0000000004 */
[----:B------:R-:W2:Y:S02]  /*2a60*/  ATOM.E.CAS.STRONG.GPU PT, R4, [R6], R9, R5 ;  /* 0x000000090604738b */ /* 0x000ea400001ee105 */
[----:B--2---:R-:W-:Y:S01]  /*2a70*/  ISETP.NE.U32.AND P0, PT, R4, R9, PT ;  /* 0x000000090400720c */ /* 0x004fe20003f05070 */
[----:B------:R-:W-:-:S12]  /*2a80*/  IMAD.MOV.U32 R9, RZ, RZ, R4 ;  /* 0x000000ffff097224 */ /* 0x000fd800078e0004 */
[----:B------:R-:W-:Y:S05]  /*2a90*/  @P0 BRA `(.L_x_292) ;  /* 0xfffffffc00e80947 */ /* 0x000fea000383ffff */
[----:B------:R-:W-:Y:S05]  /*2aa0*/  BSYNC B0 ;  /* 0x0000000000007941 */ /* 0x000fea0003800000 */
.L_x_291:
[----:B------:R-:W-:Y:S01]  /*2ab0*/  VIADD R12, R12, 0xffffffff ;  /* 0xffffffff0c0c7836 */ /* 0x000fe20000000000 */
[----:B------:R-:W-:Y:S01]  /*2ac0*/  UIADD3 UR4, UR4, 0x4, URZ ;  /* 0x0000000404047890 */ /* 0x000fe2000fffe03f */
[----:B------:R-:W-:-:S03]  /*2ad0*/  IADD3 R0, R0, 0x1, RZ ;  /* 0x0000000100007810 */ /* 0x000fc60007ffe0ff */
[----:B------:R-:W-:-:S13]  /*2ae0*/  ISETP.NE.AND P0, PT, R12, RZ, PT ;  /* 0x000000ff0c00720c */ /* 0x000fda0003f05270 */
[----:B------:R-:W-:Y:S05]  /*2af0*/  @P0 BRA `(.L_x_293) ;  /* 0xfffffffc006c0947 */ /* 0x000fea000383ffff */
[----:B------:R-:W-:Y:S05]  /*2b00*/  EXIT ;  /* 0x000000000000794d */ /* 0x000fea0003800000 */
        .weak           $__internal_8_$__cuda_sm20_div_u64
        .type           $__internal_8_$__cuda_sm20_div_u64,@function
        .size           $__internal_8_$__cuda_sm20_div_u64,(.L_x_518 - $__internal_8_$__cuda_sm20_div_u64)
$__internal_8_$__cuda_sm20_div_u64:
        /* <DEDUP_REMOVED lines=64> */
[----:B------:R-:W-:Y:S06]  /*2f10*/  RET.REL.NODEC R2 `(_Z21moe_wna16_gemm_kernelI6__halfLi8ELi8EEvPKT_PS1_PKjS3_S6_PKfPKiSA_SA_tttjjjtttbb) ;  /* 0xffffffd002387950 */ /* 0x000fec0003c3ffff */
.L_x_294:
        /* <DEDUP_REMOVED lines=14> */
.L_x_518:


//--------------------- .text._Z21moe_wna16_gemm_kernelI6__halfLi8ELi4EEvPKT_PS1_PKjS3_S6_PKfPKiSA_SA_tttjjjtttbb --------------------------
	.section	.text._Z21moe_wna16_gemm_kernelI6__halfLi8ELi4EEvPKT_PS1_PKjS3_S6_PKfPKiSA_SA_tttjjjtttbb,"ax",@progbits
	.align	128
        .global         _Z21moe_wna16_gemm_kernelI6__halfLi8ELi4EEvPKT_PS1_PKjS3_S6_PKfPKiSA_SA_tttjjjtttbb
        .type           _Z21moe_wna16_gemm_kernelI6__halfLi8ELi4EEvPKT_PS1_PKjS3_S6_PKfPKiSA_SA_tttjjjtttbb,@function
        .size           _Z21moe_wna16_gemm_kernelI6__halfLi8ELi4EEvPKT_PS1_PKjS3_S6_PKfPKiSA_SA_tttjjjtttbb,(.L_x_519 - _Z21moe_wna16_gemm_kernelI6__halfLi8ELi4EEvPKT_PS1_PKjS3_S6_PKfPKiSA_SA_tttjjjtttbb)
        .other          _Z21moe_wna16_gemm_kernelI6__halfLi8ELi4EEvPKT_PS1_PKjS3_S6_PKfPKiSA_SA_tttjjjtttbb,@"STO_CUDA_ENTRY STV_DEFAULT"
_Z21moe_wna16_gemm_kernelI6__halfLi8ELi4EEvPKT_PS1_PKjS3_S6_PKfPKiSA_SA_tttjjjtttbb:
.text._Z21moe_wna16_gemm_kernelI6__halfLi8ELi4EEvPKT_PS1_PKjS3_S6_PKfPKiSA_SA_tttjjjtttbb:
        /* <DEDUP_REMOVED lines=37> */
[----:B------:R-:W-:Y:S02]  /*0250*/  IABS R16, R3 ;  /* 0x0000000300107213 */ /* 0x000fe40000000000 */
[----:B------:R-:W0:Y:S01]  /*0260*/  I2F.RP R7, R11 ;  /* 0x0000000b00077306 */ /* 0x000e220000209400 */
[----:B------:R-:W-:Y:S02]  /*0270*/  IADD3 R10, R3, -0x1, R6 ;  /* 0xffffffff030a7810 */ /* 0x000fe40007ffe006 */
[----:B------:R-:W-:-:S05]  /*0280*/  IMAD.MOV R16, RZ, RZ, -R16 ;  /* 0x000000ffff107224 */ /* 0x000fca00078e0a10 */
[----:B0-----:R-:W0:Y:S02]  /*0290*/  MUFU.RCP R7, R7 ;  /* 0x0000000700077308 */ /* 0x001e240000001000 */
[----:B0-----:R-:W-:-:S06]  /*02a0*/  IADD3 R8, R7, 0xffffffe, RZ ;  /* 0x0ffffffe07087810 */ /* 0x001fcc0007ffe0ff */
[----:B------:R0:W1:Y:S02]  /*02b0*/  F2I.FTZ.U32.TRUNC.NTZ R9, R8 ;  /* 0x0000000800097305 */ /* 0x000064000021f000 */
[----:B0-----:R-:W-:Y:S02]  /*02c0*/  IMAD.MOV.U32 R8, RZ, RZ, RZ ;  /* 0x000000ffff087224 */ /* 0x001fe400078e00ff */
[----:B-1----:R-:W-:-:S04]  /*02d0*/  IMAD.MOV R12, RZ, RZ, -R9 ;  /* 0x000000ffff0c7224 */ /* 0x002fc800078e0a09 */
[----:B------:R-:W-:Y:S01]  /*02e0*/  IMAD R13, R12, R11, RZ ;  /* 0x0000000b0c0d7224 */ /* 0x000fe200078e02ff */
[----:B------:R-:W-:Y:S02]  /*02f0*/  IABS R12, R10 ;  /* 0x0000000a000c7213 */ /* 0x000fe40000000000 */
[----:B------:R-:W-:Y:S01]  /*0300*/  LOP3.LUT R10, R10, R3, RZ, 0x3c, !PT ;  /* 0x000000030a0a7212 */ /* 0x000fe200078e3cff */
[----:B------:R-:W-:Y:S01]  /*0310*/  IMAD.HI.U32 R9, R9, R13, R8 ;  /* 0x0000000d09097227 */ /* 0x000fe200078e0008 */
[----:B------:R-:W-:Y:S02]  /*0320*/  MOV R8, R16 ;  /* 0x0000001000087202 */ /* 0x000fe40000000f00 */
[----:B------:R-:W-:Y:S02]  /*0330*/  ISETP.GE.AND P2, PT, R10, RZ, PT ;  /* 0x000000ff0a00720c */ /* 0x000fe40003f46270 */
[C---:B------:R-:W-:Y:S01]  /*0340*/  SHF.L.U32 R10, R2.reuse, 0x1, RZ ;  /* 0x00000001020a7819 */ /* 0x040fe200000006ff */
[----:B------:R-:W-:Y:S01]  /*0350*/  IMAD.HI.U32 R7, R9, R12, RZ ;  /* 0x0000000c09077227 */ /* 0x000fe200078e00ff */
[----:B------:R-:W-:-:S02]  /*0360*/  LOP3.LUT R9, R2, 0x2, RZ, 0xc0, !PT ;  /* 0x0000000202097812 */ /* 0x000fc400078ec0ff */
        /* <DEDUP_REMOVED lines=13> */
.L_x_300:
[----:B------:R-:W-:Y:S01]  /*0440*/  UIADD3 UR5, UR13, UR4, URZ ;  /* 0x000000040d057290 */ /* 0x000fe2000fffe03f */
[----:B------:R-:W-:-:S03]  /*0450*/  ULDC.64 UR6, c[0x0][0x240] ;  /* 0x0000900000067ab9 */ /* 0x000fc60000000a00 */
[----:B------:R-:W-:Y:S01]  /*0460*/  UIMAD.WIDE UR6, UR5, 0x4, UR6 ;  /* 0x00000004050678a5 */ /* 0x000fe2000f8e0206 */
[-C--:B------:R-:W-:Y:S02]  /*0470*/  IABS R17, R5.reuse ;  /* 0x0000000500117213 */ /* 0x080fe40000000000 */
[----:B------:R-:W-:Y:S01]  /*0480*/  IABS R18, R5 ;  /* 0x0000000500127213 */ /* 0x000fe20000000000 */
[----:B------:R-:W-:Y:S02]  /*0490*/  ULDC UR5, c[0x0][0x260] ;  /* 0x0000980000057ab9 */ /* 0x000fe40000000800 */
[----:B0-----:R-:W-:Y:S02]  /*04a0*/  IMAD.U32 R12, RZ, RZ, UR6 ;  /* 0x00000006ff0c7e24 */ /* 0x001fe4000f8e00ff */
[----:B------:R-:W-:-:S05]  /*04b0*/  IMAD.U32 R13, RZ, RZ, UR7 ;  /* 0x00000007ff0d7e24 */ /* 0x000fca000f8e00ff */
        /* <DEDUP_REMOVED lines=40> */
.L_x_299:
        /* <DEDUP_REMOVED lines=15> */
.L_x_298:
[----:B------:R-:W-:Y:S05]  /*0830*/  BSYNC B0 ;  /* 0x0000000000007941 */ /* 0x000fea0003800000 */
.L_x_297:
[----:B------:R-:W-:-:S06]  /*0840*/  UISETP.GE.U32.AND UP0, UPT, UR4, UR8, UPT ;  /* 0x000000080400728c */ /* 0x000fcc000bf06070 */
[----:B------:R-:W-:-:S13]  /*0850*/  PLOP3.LUT P0, PT, PT, PT, UP0, 0x80, 0x0 ;  /* 0x000000000000781c */ /* 0x000fda0003f0f008 */
[----:B------:R-:W-:Y:S05]  /*0860*/  @!P0 BRA `(.L_x_300) ;  /* 0xfffffff800f48947 */ /* 0x000fea000383ffff */
[----:B------:R-:W-:Y:S05]  /*0870*/  BRA `(.L_x_295) ;  /* 0x00000000009c7947 */ /* 0x000fea0003800000 */
.L_x_296:
        /* <DEDUP_REMOVED lines=12> */
.L_x_301:
[----:B------:R-:W-:-:S04]  /*0940*/  UIADD3 UR6, UR13, UR4, URZ ;  /* 0x000000040d067290 */ /* 0x000fc8000fffe03f */
[----:B------:R-:W-:-:S06]  /*0950*/  UIMAD.WIDE UR6, UR6, 0x4, UR16 ;  /* 0x00000004060678a5 */ /* 0x000fcc000f8e0210 */
[----:B------:R-:W-:Y:S01]  /*0960*/  IMAD.U32 R8, RZ, RZ, UR6 ;  /* 0x00000006ff087e24 */ /* 0x000fe2000f8e00ff */
[----:B------:R-:W-:-:S05]  /*0970*/  MOV R9, UR7 ;  /* 0x0000000700097c02 */ /* 0x000fca0008000f00 */
        /* <DEDUP_REMOVED lines=23> */
.L_x_295:
        /* <DEDUP_REMOVED lines=11> */
[----:B------:R-:W-:-:S04]  /*0ba0*/  IMAD.WIDE.U32 R4, R4, UR6, RZ ;  /* 0x0000000604047c25 */ /* 0x000fc8000f8e00ff */
[----:B------:R-:W-:Y:S01]  /*0bb0*/  IMAD R3, R0, UR6, R3 ;  /* 0x0000000600037c24 */ /* 0x000fe2000f8e0203 */
[----:B------:R-:W-:-:S03]  /*0bc0*/  ULDC.U16 UR6, c[0x0][0x25a] ;  /* 0x0000968000067ab9 */ /* 0x000fc60000000400 */
[----:B------:R-:W-:-:S05]  /*0bd0*/  IMAD.IADD R6, R5, 0x1, R3 ;  /* 0x0000000105067824 */ /* 0x000fca00078e0203 */
[----:B------:R-:W-:-:S13]  /*0be0*/  ISETP.NE.U32.AND P0, PT, R6, RZ, PT ;  /* 0x000000ff0600720c */ /* 0x000fda0003f05070 */
[----:B------:R-:W-:Y:S05]  /*0bf0*/  @!P0 BRA `(.L_x_302) ;  /* 0x00000000000c8947 */ /* 0x000fea0003800000 */
[----:B------:R-:W-:-:S07]  /*0c00*/  MOV R0, 0xc20 ;  /* 0x00000c2000007802 */ /* 0x000fce0000000f00 */
[----:B01----:R-:W-:Y:S05]  /*0c10*/  CALL.REL.NOINC `($__internal_9_$__cuda_sm20_div_u64) ;  /* 0x0000001c00c07944 */ /* 0x003fea0003c00000 */
[----:B------:R-:W-:Y:S05]  /*0c20*/  BRA `(.L_x_303) ;  /* 0x00000000004c7947 */ /* 0x000fea0003800000 */
.L_x_302:
[----:B------:R-:W2:Y:S01]  /*0c30*/  I2F.U32.RP R0, UR6 ;  /* 0x0000000600007d06 */ /* 0x000ea20008209000 */
[----:B------:R-:W-:Y:S01]  /*0c40*/  ISETP.NE.U32.AND P2, PT, RZ, UR6, PT ;  /* 0x00000006ff007c0c */ /* 0x000fe2000bf45070 */
[----:B-1----:R-:W-:-:S06]  /*0c50*/  IMAD.MOV.U32 R9, RZ, RZ, RZ ;  /* 0x000000ffff097224 */ /* 0x002fcc00078e00ff */
[----:B--2---:R-:W1:Y:S02]  /*0c60*/  MUFU.RCP R0, R0 ;  /* 0x0000000000007308 */ /* 0x004e640000001000 */
[----:B-1----:R-:W-:-:S06]  /*0c70*/  IADD3 R2, R0, 0xffffffe, RZ ;  /* 0x0ffffffe00027810 */ /* 0x002fcc0007ffe0ff */
[----:B------:R1:W2:Y:S02]  /*0c80*/  F2I.FTZ.U32.TRUNC.NTZ R3, R2 ;  /* 0x0000000200037305 */ /* 0x0002a4000021f000 */
[----:B-1----:R-:W-:Y:S02]  /*0c90*/  IMAD.MOV.U32 R2, RZ, RZ, RZ ;  /* 0x000000ffff027224 */ /* 0x002fe400078e00ff */
[----:B--2---:R-:W-:-:S04]  /*0ca0*/  IMAD.MOV R7, RZ, RZ, -R3 ;  /* 0x000000ffff077224 */ /* 0x004fc800078e0a03 */
        /* <DEDUP_REMOVED lines=8> */
[----:B------:R-:W-:-:S13]  /*0d30*/  ISETP.GE.U32.AND P1, PT, R3, UR6, PT ;  /* 0x0000000603007c0c */ /* 0x000fda000bf26070 */
[----:B------:R-:W-:Y:S01]  /*0d40*/  @P1 VIADD R8, R8, 0x1 ;  /* 0x0000000108081836 */ /* 0x000fe20000000000 */
[----:B------:R-:W-:-:S07]  /*0d50*/  @!P2 LOP3.LUT R8, RZ, UR6, RZ, 0x33, !PT ;  /* 0x00000006ff08ac12 */ /* 0x000fce000f8e33ff */
.L_x_303:
[----:B------:R-:W1:Y:S01]  /*0d60*/  LDC.U16 R10, c[0x0][0x25a] ;  /* 0x00009680ff0a7b82 */ /* 0x000e620000000400 */
[----:B------:R-:W-:Y:S02]  /*0d70*/  ULDC UR6, c[0x0][0x268] ;  /* 0x00009a0000067ab9 */ /* 0x000fe40000000800 */
[----:B------:R-:W-:-:S05]  /*0d80*/  IMAD R0, R14, UR6, R15 ;  /* 0x000000060e007c24 */ /* 0x000fca000f8e020f */
[----:B0-----:R-:W0:Y:S01]  /*0d90*/  LDC.64 R12, c[0x0][0x228] ;  /* 0x00008a00ff0c7b82 */ /* 0x001e220000000a00 */
[----:B-1----:R-:W1:Y:S08]  /*0da0*/  I2F.U32.RP R11, R10 ;  /* 0x0000000a000b7306 */ /* 0x002e700000209000 */
[----:B-1----:R-:W1:Y:S02]  /*0db0*/  MUFU.RCP R11, R11 ;  /* 0x0000000b000b7308 */ /* 0x002e640000001000 */
[----:B-1----:R-:W-:-:S06]  /*0dc0*/  IADD3 R2, R11, 0xffffffe, RZ ;  /* 0x0ffffffe0b027810 */ /* 0x002fcc0007ffe0ff */
[----:B------:R1:W2:Y:S02]  /*0dd0*/  F2I.FTZ.U32.TRUNC.NTZ R3, R2 ;  /* 0x0000000200037305 */ /* 0x0002a4000021f000 */
[----:B-1----:R-:W-:Y:S02]  /*0de0*/  IMAD.MOV.U32 R2, RZ, RZ, RZ ;  /* 0x000000ffff027224 */ /* 0x002fe400078e00ff */
[----:B--2---:R-:W-:-:S04]  /*0df0*/  IMAD.MOV R7, RZ, RZ, -R3 ;  /* 0x000000ffff077224 */ /* 0x004fc800078e0a03 */
[----:B------:R-:W-:-:S04]  /*0e00*/  IMAD R7, R7, R10, RZ ;  /* 0x0000000a07077224 */ /* 0x000fc800078e02ff */
[----:B------:R-:W-:-:S06]  /*0e10*/  IMAD.HI.U32 R7, R3, R7, R2 ;  /* 0x0000000703077227 */ /* 0x000fcc00078e0002 */
[----:B------:R-:W-:-:S04]  /*0e20*/  IMAD.HI.U32 R3, R7, R0, RZ ;  /* 0x0000000007037227 */ /* 0x000fc800078e00ff */
[----:B------:R-:W-:-:S04]  /*0e30*/  IMAD.MOV R11, RZ, RZ, -R3 ;  /* 0x000000ffff0b7224 */ /* 0x000fc800078e0a03 */
[----:B------:R-:W-:Y:S01]  /*0e40*/  IMAD R11, R10, R11, R0 ;  /* 0x0000000b0a0b7224 */ /* 0x000fe200078e0200 */
[----:B------:R-:W-:-:S04]  /*0e50*/  LOP3.LUT R0, RZ, R10, RZ, 0x33, !PT ;  /* 0x0000000aff007212 */ /* 0x000fc800078e33ff */
        /* <DEDUP_REMOVED lines=18> */
[----:B------:R-:W-:Y:S02]  /*0f80*/  IABS R18, R15 ;  /* 0x0000000f00127213 */ /* 0x000fe40000000000 */
[----:B------:R-:W1:Y:S01]  /*0f90*/  I2F.RP R12, R11 ;  /* 0x0000000b000c7306 */ /* 0x000e620000209400 */
[----:B------:R-:W-:-:S07]  /*0fa0*/  IABS R19, R10 ;  /* 0x0000000a00137213 */ /* 0x000fce0000000000 */
[----:B-1----:R-:W0:Y:S02]  /*0fb0*/  MUFU.RCP R12, R12 ;  /* 0x0000000c000c7308 */ /* 0x002e240000001000 */
[----:B0-----:R-:W-:-:S06]  /*0fc0*/  VIADD R2, R12, 0xffffffe ;  /* 0x0ffffffe0c027836 */ /* 0x001fcc0000000000 */
[----:B------:R0:W1:Y:S02]  /*0fd0*/  F2I.FTZ.U32.TRUNC.NTZ R3, R2 ;  /* 0x0000000200037305 */ /* 0x000064000021f000 */
[----:B0-----:R-:W-:Y:S01]  /*0fe0*/  IMAD.MOV.U32 R2, RZ, RZ, RZ ;  /* 0x000000ffff027224 */ /* 0x001fe200078e00ff */
[----:B-1----:R-:W-:-:S05]  /*0ff0*/  IADD3 R16, RZ, -R3, RZ ;  /* 0x80000003ff107210 */ /* 0x002fca0007ffe0ff */
        /* <DEDUP_REMOVED lines=17> */
[----:B------:R-:W-:-:S04]  /*1110*/  LOP3.LUT R11, R15, R10, RZ, 0x3c, !PT ;  /* 0x0000000a0f0b7212 */ /* 0x000fc800078e3cff */
[----:B------:R-:W-:-:S07]  /*1120*/  ISETP.GE.AND P3, PT, R11, RZ, PT ;  /* 0x000000ff0b00720c */ /* 0x000fce0003f66270 */
        /* <DEDUP_REMOVED lines=20> */
.L_x_304:
[----:B------:R-:W1:Y:S02]  /*1270*/  I2F.F16 R20, 0x80 ;  /* 0x0000008000147906 */ /* 0x000e640000200c00 */
[----:B-1----:R-:W-:-:S07]  /*1280*/  PRMT R20, R20, 0x5410, R20 ;  /* 0x0000541014147816 */ /* 0x002fce0000000014 */
.L_x_305:
        /* <DEDUP_REMOVED lines=8> */
[----:B------:R-:W-:Y:S01]  /*1310*/  HFMA2.MMA R18, -RZ, RZ, 0, 0 ;  /* 0x00000000ff127435 */ /* 0x000fe200000001ff */
[----:B------:R-:W-:Y:S01]  /*1320*/  ULOP3.LUT UR9, UR4, 0x3, URZ, 0xc0, !UPT ;  /* 0x0000000304097892 */ /* 0x000fe2000f8ec03f */
[----:B------:R-:W-:Y:S01]  /*1330*/  IADD3 R12, P0, R4, UR16, RZ ;  /* 0x00000010040c7c10 */ /* 0x000fe2000ff1e0ff */
[----:B------:R-:W-:Y:S01]  /*1340*/  UIADD3 UR5, UR4, -0x1, URZ ;  /* 0xffffffff04057890 */ /* 0x000fe2000fffe03f */
[----:B------:R-:W-:Y:S01]  /*1350*/  SHF.R.U32.HI R19, RZ, 0x2, R10 ;  /* 0x00000002ff137819 */ /* 0x000fe2000001160a */
[----:B------:R-:W-:Y:S01]  /*1360*/  VIADD R16, R1, 0x100 ;  /* 0x0000010001107836 */ /* 0x000fe20000000000 */
[----:B------:R-:W-:Y:S01]  /*1370*/  IADD3.X R13, R6, UR17, RZ, P0, !PT ;  /* 0x00000011060d7c10 */ /* 0x000fe200087fe4ff */
[----:B------:R-:W-:Y:S02]  /*1380*/  UIADD3 UR6, -UR9, UR4, URZ ;  /* 0x0000000409067290 */ /* 0x000fe4000fffe13f */
[----:B------:R-:W-:-:S11]  /*1390*/  UISETP.GE.U32.AND UP0, UPT, UR5, 0x3, UPT ;  /* 0x000000030500788c */ /* 0x000fd6000bf06070 */
.L_x_311:
[----:B0-----:R-:W-:Y:S01]  /*13a0*/  IMAD R3, R18, 0x4, R15 ;  /* 0x0000000412037824 */ /* 0x001fe200078e020f */
[----:B------:R-:W-:-:S04]  /*13b0*/  ULDC UR5, c[0x0][0x268] ;  /* 0x00009a0000057ab9 */ /* 0x000fc80000000800 */
[----:B------:R-:W-:-:S13]  /*13c0*/  ISETP.GE.U32.AND P0, PT, R3, UR5, PT ;  /* 0x0000000503007c0c */ /* 0x000fda000bf06070 */
[----:B-12---:R-:W-:Y:S05]  /*13d0*/  @P0 BRA `(.L_x_306) ;  /* 0x0000000800e00947 */ /* 0x006fea0003800000 */
[----:B------:R-:W-:-:S13]  /*13e0*/  LOP3.LUT P0, R9, R18, 0x3, RZ, 0xc0, !PT ;  /* 0x0000000312097812 */ /* 0x000fda000780c0ff */
[----:B-1----:R-:W-:-:S05]  /*13f0*/  @!P0 IMAD R0, R14, UR5, R3 ;  /* 0x000000050e008c24 */ /* 0x002fca000f8e0203 */
[----:B------:R-:W-:-:S04]  /*1400*/  @!P0 SHF.R.S32.HI R3, RZ, 0x1f, R0 ;  /* 0x0000001fff038819 */ /* 0x000fc80000011400 */
[----:B------:R-:W-:-:S04]  /*1410*/  @!P0 LEA.HI R3, R3, R0, RZ, 0x4 ;  /* 0x0000000003038211 */ /* 0x000fc800078f20ff */
[----:B------:R-:W-:-:S05]  /*1420*/  @!P0 SHF.R.S32.HI R3, RZ, 0x4, R3 ;  /* 0x00000004ff038819 */ /* 0x000fca0000011403 */
[----:B------:R-:W-:-:S06]  /*1430*/  @!P0 IMAD.WIDE R4, R3, 0x10, R12 ;  /* 0x0000001003048825 */ /* 0x000fcc00078e020c */
[----:B------:R-:W2:Y:S01]  /*1440*/  @!P0 LDG.E.128.CONSTANT R4, desc[UR10][R4.64] ;  /* 0x0000000a04048981 */ /* 0x000ea2000c1e9d00 */
[----:B------:R-:W-:Y:S01]  /*1450*/  IMAD R0, R9, 0x4, R16 ;  /* 0x0000000409007824 */ /* 0x000fe200078e0210 */
[----:B------:R-:W0:Y:S08]  /*1460*/  I2F.U16.RP R2, R19 ;  /* 0x0000001300027306 */ /* 0x000e300000109000 */
[----:B0-----:R-:W0:Y:S01]  /*1470*/  MUFU.RCP R2, R2 ;  /* 0x0000000200027308 */ /* 0x001e220000001000 */
[----:B------:R-:W-:Y:S01]  /*1480*/  IMAD.MOV R9, RZ, RZ, -R19 ;  /* 0x000000ffff097224 */ /* 0x000fe200078e0a13 */
[----:B0-----:R-:W-:-:S06]  /*1490*/  IADD3 R3, R2, 0xffffffe, RZ ;  /* 0x0ffffffe02037810 */ /* 0x001fcc0007ffe0ff */
        /* <DEDUP_REMOVED lines=9> */
[----:B------:R-:W-:Y:S01]  /*1530*/  ISETP.NE.AND P3, PT, RZ, UR4, PT ;  /* 0x00000004ff007c0c */ /* 0x000fe2000bf65270 */
[----:B0-----:R-:W-:-:S02]  /*1540*/  IMAD.MOV R4, RZ, RZ, -R8 ;  /* 0x000000ffff047224 */ /* 0x001fc400078e0a08 */
[----:B------:R-:W-:Y:S02]  /*1550*/  IMAD.MOV.U32 R5, RZ, RZ, 0x64646464 ;  /* 0x64646464ff057424 */ /* 0x000fe400078e00ff */
[----:B------:R-:W-:-:S05]  /*1560*/  IMAD R4, R19, R4, R18 ;  /* 0x0000000413047224 */ /* 0x000fca00078e0212 */
[----:B------:R-:W-:-:S13]  /*1570*/  ISETP.GE.U32.AND P4, PT, R4, R19, PT ;  /* 0x000000130400720c */ /* 0x000fda0003f86070 */
[----:B------:R-:W-:-:S04]  /*1580*/  @P4 IADD3 R4, -R19, R4, RZ ;  /* 0x0000000413044210 */ /* 0x000fc80007ffe1ff */
[----:B------:R-:W-:-:S13]  /*1590*/  ISETP.GE.U32.AND P5, PT, R4, R19, PT ;  /* 0x000000130400720c */ /* 0x000fda0003fa6070 */
[----:B------:R-:W-:-:S05]  /*15a0*/  @P5 IMAD.IADD R4, R4, 0x1, -R19 ;  /* 0x0000000104045824 */ /* 0x000fca00078e0a13 */
[----:B------:R-:W-:-:S04]  /*15b0*/  SEL R4, R3, R4, !P0 ;  /* 0x0000000403047207 */ /* 0x000fc80004000000 */
[----:B------:R-:W-:-:S13]  /*15c0*/  ISETP.NE.AND P2, PT, R4, RZ, PT ;  /* 0x000000ff0400720c */ /* 0x000fda0003f45270 */
[----:B------:R-:W-:Y:S05]  /*15d0*/  @P2 BRA `(.L_x_307) ;  /* 0x00000000002c2947 */ /* 0x000fea0003800000 */
[----:B------:R-:W-:-:S05]  /*15e0*/  @P4 VIADD R8, R8, 0x1 ;  /* 0x0000000108084836 */ /* 0x000fca0000000000 */
[----:B------:R-:W-:-:S04]  /*15f0*/  @P5 IADD3 R8, R8, 0x1, RZ ;  /* 0x0000000108085810 */ /* 0x000fc80007ffe0ff */
        /* <DEDUP_REMOVED lines=9> */
.L_x_307:
[C-C-:B-----5:R-:W-:Y:S02]  /*1690*/  PRMT R4, R0.reuse, 0x5250, R5.reuse ;  /* 0x0000525000047816 */ /* 0x160fe40000000005 */
[----:B------:R-:W-:Y:S01]  /*16a0*/  PRMT R5, R0, 0x5351, R5 ;  /* 0x0000535100057816 */ /* 0x000fe20000000005 */
[----:B------:R-:W-:Y:S06]  /*16b0*/  @!P3 BRA `(.L_x_308) ;  /* 0x00000008001cb947 */ /* 0x000fec0003800000 */
[----:B------:R-:W-:Y:S01]  /*16c0*/  PLOP3.LUT P2, PT, PT, PT, UP0, 0x80, 0x0 ;  /* 0x000000000000781c */ /* 0x000fe20003f4f008 */
[----:B------:R-:W-:Y:S01]  /*16d0*/  IMAD.MOV.U32 R6, RZ, RZ, RZ ;  /* 0x000000ffff067224 */ /* 0x000fe200078e00ff */
[----:B------:R-:W-:Y:S01]  /*16e0*/  ISETP.NE.AND P0, PT, RZ, UR9, PT ;  /* 0x00000009ff007c0c */ /* 0x000fe2000bf05270 */
[----:B------:R-:W-:Y:S02]  /*16f0*/  HADD2 R4, R4, -1024, -1024 ;  /* 0xe400e40004047430 */ /* 0x000fe40000000000 */
[----:B------:R-:W-:-:S08]  /*1700*/  HADD2 R5, R5, -1024, -1024 ;  /* 0xe400e40005057430 */ /* 0x000fd00000000000 */
[----:B------:R-:W-:Y:S05]  /*1710*/  @!P2 BRA `(.L_x_309) ;  /* 0x000000040020a947 */ /* 0x000fea0003800000 */
[----:B------:R-:W0:Y:S01]  /*1720*/  S2R R0, SR_CgaCtaId ;  /* 0x0000000000007919 */ /* 0x000e220000008800 */
[----:B------:R-:W-:Y:S01]  /*1730*/  MOV R7, 0x400 ;  /* 0x0000040000077802 */ /* 0x000fe20000000f00 */
[----:B------:R-:W-:Y:S01]  /*1740*/  UMOV UR5, UR6 ;  /* 0x0000000600057c82 */ /* 0x000fe20008000000 */
[----:B------:R-:W-:Y:S02]  /*1750*/  ISETP.NE.AND P2, PT, R18, RZ, PT ;  /* 0x000000ff1200720c */ /* 0x000fe40003f45270 */
[----:B------:R-:W-:Y:S02]  /*1760*/  MOV R6, RZ ;  /* 0x000000ff00067202 */ /* 0x000fe40000000f00 */
[----:B0-----:R-:W-:Y:S01]  /*1770*/  LEA R7, R0, R7, 0x18 ;  /* 0x0000000700077211 */ /* 0x001fe200078ec0ff */
[----:B------:R-:W-:-:S08]  /*1780*/  IMAD.MOV.U32 R0, RZ, RZ, R1 ;  /* 0x000000ffff007224 */ /* 0x000fd000078e0001 */
.L_x_310:
[----:B------:R-:W-:Y:S01]  /*1790*/  IMAD R3, R6, UR7, RZ ;  /* 0x0000000706037c24 */ /* 0x000fe2000f8e02ff */
[----:B------:R-:W-:-:S03]  /*17a0*/  HFMA2.MMA R23, R4, 1, 1, -R20 ;  /* 0x3c003c0004177835 */ /* 0x000fc60000100014 */
[----:B------:R-:W-:Y:S01]  /*17b0*/  VIADD R9, R3, UR7 ;  /* 0x0000000703097c36 */ /* 0x000fe20008000000 */
[----:B------:R-:W-:-:S03]  /*17c0*/  SHF.R.U32.HI R3, RZ, 0x1, R3 ;  /* 0x00000001ff037819 */ /* 0x000fc60000011603 */
[----:B------:R-:W-:Y:S01]  /*17d0*/  VIADD R11, R9, UR7 ;  /* 0x00000007090b7c36 */ /* 0x000fe20008000000 */
[----:B------:R-:W-:Y:S02]  /*17e0*/  SHF.R.U32.HI R9, RZ, 0x1, R9 ;  /* 0x00000001ff097819 */ /* 0x000fe40000011609 */
[C---:B------:R-:W-:Y:S01]  /*17f0*/  LEA R2, R18.reuse, R3, 0x1 ;  /* 0x0000000312027211 */ /* 0x040fe200078e08ff */
[----:B------:R-:W-:Y:S01]  /*1800*/  VIADD R10, R11, UR7 ;  /* 0x000000070b0a7c36 */ /* 0x000fe20008000000 */
[----:B------:R-:W-:Y:S01]  /*1810*/  SHF.R.U32.HI R3, RZ, 0x1, R11 ;  /* 0x00000001ff037819 */ /* 0x000fe2000001160b */
[----:B------:R-:W-:Y:S02]  /*1820*/  IMAD R8, R18, 0x2, R9 ;  /* 0x0000000212087824 */ /* 0x000fe400078e0209 */
[----:B------:R-:W-:Y:S02]  /*1830*/  HMUL2 R23, R23, R21.H0_H0 ;  /* 0x2000001517177232 */ /* 0x000fe40000000000 */
[----:B------:R-:W-:Y:S01]  /*1840*/  IMAD R2, R2, 0x4, R7 ;  /* 0x0000000402027824 */ /* 0x000fe200078e0207 */
[----:B------:R-:W-:Y:S01]  /*1850*/  SHF.R.U32.HI R9, RZ, 0x1, R10 ;  /* 0x00000001ff097819 */ /* 0x000fe2000001160a */
[----:B------:R-:W-:Y:S01]  /*1860*/  IMAD R10, R18, 0x2, R3 ;  /* 0x00000002120a7824 */ /* 0x000fe200078e0203 */
[----:B------:R-:W-:-:S03]  /*1870*/  LEA R26, R8, R7, 0x2 ;  /* 0x00000007081a7211 */ /* 0x000fc600078e10ff */
[----:B------:R-:W-:Y:S01]  /*1880*/  IMAD R8, R18, 0x2, R9 ;  /* 0x0000000212087824 */ /* 0x000fe200078e0209 */
[----:B------:R-:W0:Y:S01]  /*1890*/  LDS.64 R2, [R2] ;  /* 0x0000000002027984 */ /* 0x000e220000000a00 */
[----:B------:R-:W-:-:S03]  /*18a0*/  IMAD R10, R10, 0x4, R7 ;  /* 0x000000040a0a7824 */ /* 0x000fc600078e0207 */
[----:B------:R-:W1:Y:S01]  /*18b0*/  LDS R24, [R26] ;  /* 0x000000001a187984 */ /* 0x000e620000000800 */
[----:B------:R-:W-:Y:S01]  /*18c0*/  LEA R9, R8, R7, 0x2 ;  /* 0x0000000708097211 */ /* 0x000fe200078e10ff */
[----:B------:R-:W-:Y:S02]  /*18d0*/  HADD2 R8, R5, -R20 ;  /* 0x8000001405087230 */ /* 0x000fe40000000000 */
[----:B------:R-:W2:Y:S02]  /*18e0*/  LDS R25, [R26+0x4] ;  /* 0x000004001a197984 */ /* 0x000ea40000000800 */
[----:B------:R-:W-:Y:S02]  /*18f0*/  HMUL2 R8, R8, R21.H0_H0 ;  /* 0x2000001508087232 */ /* 0x000fe40000000000 */
        /* <DEDUP_REMOVED lines=40> */
[----:B0-----:R-:W-:Y:S01]  /*1b80*/  IMAD.MOV.U32 R0, RZ, RZ, R2 ;  /* 0x000000ffff007224 */ /* 0x001fe200078e0002 */
[----:B------:R-:W-:Y:S06]  /*1b90*/  @P3 BRA `(.L_x_310) ;  /* 0xfffffff800fc3947 */ /* 0x000fec000383ffff */
.L_x_309:
        /* <DEDUP_REMOVED lines=11> */
[----:B------:R-:W-:Y:S01]  /*1c50*/  HMUL2 R5, R5, R21.H0_H0 ;  /* 0x2000001505057232 */ /* 0x000fe20000000000 */
[----:B------:R-:W-:-:S03]  /*1c60*/  LEA R3, R18, R3, 0x1 ;  /* 0x0000000312037211 */ /* 0x000fc600078e08ff */
[----:B------:R-:W-:Y:S01]  /*1c70*/  HMUL2 R4, R4, R21.H0_H0 ;  /* 0x2000001504047232 */ /* 0x000fe20000000000 */
[----:B------:R-:W-:Y:S02]  /*1c80*/  PLOP3.LUT P2, PT, PT, PT, UP1, 0x80, 0x0 ;  /* 0x000000000000781c */ /* 0x000fe40003f4f018 */
[----:B0-----:R-:W-:-:S05]  /*1c90*/  LEA R6, R9, R6, 0x18 ;  /* 0x0000000609067211 */ /* 0x001fca00078ec0ff */
        /* <DEDUP_REMOVED lines=14> */
[----:B------:R-:W-:-:S03]  /*1d80*/  PLOP3.LUT P2, PT, PT, PT, UP1, 0x80, 0x0 ;  /* 0x000000000000781c */ /* 0x000fc60003f4f018 */
[----:B------:R-:W-:-:S05]  /*1d90*/  IMAD R3, R18, 0x2, R3 ;  /* 0x0000000212037824 */ /* 0x000fca00078e0203 */
[----:B------:R-:W-:-:S05]  /*1da0*/  LEA R3, R3, R6, 0x2 ;  /* 0x0000000603037211 */ /* 0x000fca00078e10ff */
        /* <DEDUP_REMOVED lines=13> */
[----:B------:R-:W-:-:S04]  /*1e80*/  IMAD R3, R18, 0x2, R3 ;  /* 0x0000000212037824 */ /* 0x000fc800078e0203 */
[----:B------:R-:W-:-:S05]  /*1e90*/  IMAD R3, R3, 0x4, R6 ;  /* 0x0000000403037824 */ /* 0x000fca00078e0206 */
        /* <DEDUP_REMOVED lines=9> */
.L_x_308:
[----:B------:R-:W-:-:S04]  /*1f30*/  IADD3 R18, R18, 0x1, RZ ;  /* 0x0000000112127810 */ /* 0x000fc80007ffe0ff */
[----:B------:R-:W-:-:S13]  /*1f40*/  ISETP.GE.U32.AND P0, PT, R18, UR8, PT ;  /* 0x0000000812007c0c */ /* 0x000fda000bf06070 */
[----:B------:R-:W-:Y:S05]  /*1f50*/  @!P0 BRA `(.L_x_311) ;  /* 0xfffffff400108947 */ /* 0x000fea000383ffff */
.L_x_306:
        /* <DEDUP_REMOVED lines=13> */
.L_x_321:
[----:B------:R-:W-:Y:S01]  /*2030*/  UIADD3 UR12, UR13, UR5, URZ ;  /* 0x000000050d0c7290 */ /* 0x000fe2000fffe03f */
[----:B0-----:R-:W0:Y:S01]  /*2040*/  @P0 LDC.64 R2, c[0x0][0x238] ;  /* 0x00008e00ff020b82 */ /* 0x001e220000000a00 */
[----:B------:R-:W-:Y:S01]  /*2050*/  ULDC.64 UR8, c[0x0][0x240] ;  /* 0x0000900000087ab9 */ /* 0x000fe20000000a00 */
[----:B------:R-:W-:Y:S02]  /*2060*/  ULEA UR15, UR5, UR14, 0x2 ;  /* 0x0000000e050f7291 */ /* 0x000fe4000f8e103f */
[----:B------:R-:W-:Y:S01]  /*2070*/  UIMAD.WIDE.U32 UR6, UR12, 0x4, UR8 ;  /* 0x000000040c0678a5 */ /* 0x000fe2000f8e0008 */
[----:B------:R-:W-:-:S03]  /*2080*/  ULDC UR16, c[0x0][0x264] ;  /* 0x0000990000107ab9 */ /* 0x000fc60000000800 */
[----:B--2---:R-:W2:Y:S02]  /*2090*/  LDC.64 R4, c[0x0][0x218] ;  /* 0x00008600ff047b82 */ /* 0x004ea40000000a00 */
[----:B-1----:R-:W-:Y:S02]  /*20a0*/  IMAD.U32 R7, RZ, RZ, UR7 ;  /* 0x00000007ff077e24 */ /* 0x002fe4000f8e00ff */
[----:B------:R-:W-:-:S05]  /*20b0*/  IMAD.U32 R6, RZ, RZ, UR6 ;  /* 0x00000006ff067e24 */ /* 0x000fca000f8e00ff */
[----:B------:R-:W3:Y:S02]  /*20c0*/  LDG.E.CONSTANT R7, desc[UR10][R6.64] ;  /* 0x0000000a06077981 */ /* 0x000ee4000c1e9900 */
[----:B---3--:R-:W-:Y:S02]  /*20d0*/  SHF.R.S32.HI R0, RZ, 0x1f, R7 ;  /* 0x0000001fff007819 */ /* 0x008fe40000011407 */
[----:B0-----:R-:W-:-:S04]  /*20e0*/  @P0 LEA R10, P1, R7, R2, 0x2 ;  /* 0x00000002070a0211 */ /* 0x001fc800078210ff */
[C---:B------:R-:W-:Y:S02]  /*20f0*/  @P0 LEA.HI.X R11, R7.reuse, R3, R0, 0x2, P1 ;  /* 0x00000003070b0211 */ /* 0x040fe400008f1400 */
[----:B------:R-:W3:Y:S04]  /*2100*/  @P0 LDL R0, [UR15] ;  /* 0x0000000fff000983 */ /* 0x000ee80008100800 */
[----:B------:R-:W3:Y:S01]  /*2110*/  @P0 LDG.E.CONSTANT R11, desc[UR10][R10.64] ;  /* 0x0000000a0a0b0981 */ /* 0x000ee2000c1e9900 */
[----:B------:R-:W-:-:S04]  /*2120*/  IMAD R9, R7, UR16, R14 ;  /* 0x0000001007097c24 */ /* 0x000fc8000f8e020e */
[----:B--2---:R-:W-:-:S03]  /*2130*/  IMAD.WIDE.U32 R8, R9, 0x2, R4 ;  /* 0x0000000209087825 */ /* 0x004fc600078e0004 */
[----:B------:R-:W-:Y:S02]  /*2140*/  LOP3.LUT R6, R8, 0xfffffffd, RZ, 0xc0, !PT ;  /* 0xfffffffd08067812 */ /* 0x000fe400078ec0ff */
[----:B------:R-:W-:Y:S01]  /*2150*/  MOV R7, R9 ;  /* 0x0000000900077202 */ /* 0x000fe20000000f00 */
[----:B---3--:R-:W-:-:S05]  /*2160*/  @P0 FMUL.FTZ R15, R0, R11 ;  /* 0x0000000b000f0220 */ /* 0x008fca0000410000 */
        /* <DEDUP_REMOVED lines=9> */
.L_x_314:
[----:B-----5:R-:W-:-:S05]  /*2200*/  HADD2 R10, R17, R16.H0_H0 ;  /* 0x20000010110a7230 */ /* 0x020fca0000000000 */
[----:B------:R-:W-:-:S05]  /*2210*/  PRMT R11, R17, R18, R10 ;  /* 0x00000012110b7216 */ /* 0x000fca000000000a */
[----:B------:R-:W2:Y:S02]  /*2220*/  ATOM.E.CAS.STRONG.GPU PT, R10, [R6], R17, R11 ;  /* 0x00000011060a738b */ /* 0x000ea400001ee10b */
[----:B--2---:R-:W-:Y:S01]  /*2230*/  ISETP.NE.U32.AND P1, PT, R10, R17, PT ;  /* 0x000000110a00720c */ /* 0x004fe20003f25070 */
[----:B------:R-:W-:-:S12]  /*2240*/  IMAD.MOV.U32 R17, RZ, RZ, R10 ;  /* 0x000000ffff117224 */ /* 0x000fd800078e000a */
[----:B------:R-:W-:Y:S05]  /*2250*/  @P1 BRA `(.L_x_314) ;  /* 0xfffffffc00e81947 */ /* 0x000fea000383ffff */
[----:B------:R-:W-:Y:S05]  /*2260*/  BSYNC B0 ;  /* 0x0000000000007941 */ /* 0x000fea0003800000 */
.L_x_313:
        /* <DEDUP_REMOVED lines=23> */
.L_x_316:
[----:B-----5:R-:W-:-:S05]  /*23e0*/  HADD2 R10, R17, R16.H0_H0 ;  /* 0x20000010110a7230 */ /* 0x020fca0000000000 */
[----:B------:R-:W-:-:S05]  /*23f0*/  PRMT R11, R17, R18, R10 ;  /* 0x00000012110b7216 */ /* 0x000fca000000000a */
[----:B------:R-:W2:Y:S02]  /*2400*/  ATOM.E.CAS.STRONG.GPU PT, R10, [R6], R17, R11 ;  /* 0x00000011060a738b */ /* 0x000ea400001ee10b */
[----:B--2---:R-:W-:Y:S01]  /*2410*/  ISETP.NE.U32.AND P1, PT, R10, R17, PT ;  /* 0x000000110a00720c */ /* 0x004fe20003f25070 */
[----:B------:R-:W-:-:S12]  /*2420*/  IMAD.MOV.U32 R17, RZ, RZ, R10 ;  /* 0x000000ffff117224 */ /* 0x000fd800078e000a */
[----:B------:R-:W-:Y:S05]  /*2430*/  @P1 BRA `(.L_x_316) ;  /* 0xfffffffc00e81947 */ /* 0x000fea000383ffff */
[----:B------:R-:W-:Y:S05]  /*2440*/  BSYNC B0 ;  /* 0x0000000000007941 */ /* 0x000fea0003800000 */
.L_x_315:
        /* <DEDUP_REMOVED lines=23> */
.L_x_318:
[----:B-----5:R-:W-:-:S05]  /*25c0*/  HADD2 R10, R17, R16.H0_H0 ;  /* 0x20000010110a7230 */ /* 0x020fca0000000000 */
[----:B------:R-:W-:-:S05]  /*25d0*/  PRMT R11, R17, R18, R10 ;  /* 0x00000012110b7216 */ /* 0x000fca000000000a */
[----:B------:R-:W2:Y:S02]  /*25e0*/  ATOM.E.CAS.STRONG.GPU PT, R10, [R6], R17, R11 ;  /* 0x00000011060a738b */ /* 0x000ea400001ee10b */
[----:B--2---:R-:W-:Y:S01]  /*25f0*/  ISETP.NE.U32.AND P1, PT, R10, R17, PT ;  /* 0x000000110a00720c */ /* 0x004fe20003f25070 */
[----:B------:R-:W-:-:S12]  /*2600*/  IMAD.MOV.U32 R17, RZ, RZ, R10 ;  /* 0x000000ffff117224 */ /* 0x000fd800078e000a */
[----:B------:R-:W-:Y:S05]  /*2610*/  @P1 BRA `(.L_x_318) ;  /* 0xfffffffc00e81947 */ /* 0x000fea000383ffff */
[----:B------:R-:W-:Y:S05]  /*2620*/  BSYNC B0 ;  /* 0x0000000000007941 */ /* 0x000fea0003800000 */
.L_x_317:
        /* <DEDUP_REMOVED lines=23> */
.L_x_320:
[----:B-----5:R-:W-:-:S05]  /*27a0*/  HADD2 R0, R11, R2.H0_H0 ;  /* 0x200000020b007230 */ /* 0x020fca0000000000 */
[----:B------:R-:W-:-:S05]  /*27b0*/  PRMT R3, R11, R9, R0 ;  /* 0x000000090b037216 */ /* 0x000fca0000000000 */
[----:B------:R-:W2:Y:S02]  /*27c0*/  ATOM.E.CAS.STRONG.GPU PT, R0, [R6], R11, R3 ;  /* 0x0000000b0600738b */ /* 0x000ea400001ee103 */
[----:B--2---:R-:W-:Y:S01]  /*27d0*/  ISETP.NE.U32.AND P1, PT, R0, R11, PT ;  /* 0x0000000b0000720c */ /* 0x004fe20003f25070 */
[----:B------:R-:W-:-:S12]  /*27e0*/  IMAD.MOV.U32 R11, RZ, RZ, R0 ;  /* 0x000000ffff0b7224 */ /* 0x000fd800078e0000 */
[----:B------:R-:W-:Y:S05]  /*27f0*/  @P1 BRA `(.L_x_320) ;  /* 0xfffffffc00e81947 */ /* 0x000fea000383ffff */
[----:B------:R-:W-:Y:S05]  /*2800*/  BSYNC B0 ;  /* 0x0000000000007941 */ /* 0x000fea0003800000 */
.L_x_319:
[----:B------:R-:W-:Y:S01]  /*2810*/  VIADD R13, R13, 0xfffffffc ;  /* 0xfffffffc0d0d7836 */ /* 0x000fe20000000000 */
[----:B------:R-:W-:-:S04]  /*2820*/  UIADD3 UR5, UR5, 0x4, URZ ;  /* 0x0000000405057890 */ /* 0x000fc8000fffe03f */
[----:B------:R-:W-:-:S13]  /*2830*/  ISETP.NE.AND P1, PT, R13, RZ, PT ;  /* 0x000000ff0d00720c */ /* 0x000fda0003f25270 */
[----:B------:R-:W-:Y:S05]  /*2840*/  @P1 BRA `(.L_x_321) ;  /* 0xfffffff400f81947 */ /* 0x000fea000383ffff */
.L_x_312:
[----:B------:R-:W-:-:S13]  /*2850*/  ISETP.NE.AND P0, PT, R12, RZ, PT ;  /* 0x000000ff0c00720c */ /* 0x000fda0003f05270 */
[----:B------:R-:W-:Y:S05]  /*2860*/  @!P0 EXIT ;  /* 0x000000000000894d */ /* 0x000fea0003800000 */
[----:B------:R-:W-:Y:S01]  /*2870*/  UIADD3 UR6, UR13, UR5, URZ ;  /* 0x000000050d067290 */ /* 0x000fe2000fffe03f */
[----:B------:R-:W-:Y:S02]  /*2880*/  ULDC.S8 UR4, c[0x0][0x273] ;  /* 0x00009cc000047ab9 */ /* 0x000fe40000000200 */
[----:B------:R-:W-:Y:S01]  /*2890*/  ISETP.NE.AND P1, PT, RZ, UR4, PT ;  /* 0x00000004ff007c0c */ /* 0x000fe2000bf25270 */
[----:B------:R-:W-:Y:S02]  /*28a0*/  UIMAD UR4, UR5, 0x4, UR14 ;  /* 0x00000004050478a4 */ /* 0x000fe4000f8e020e */
[----:B012---:R-:W-:-:S10]  /*28b0*/  MOV R0, UR6 ;  /* 0x0000000600007c02 */ /* 0x007fd40008000f00 */
.L_x_324:
        /* <DEDUP_REMOVED lines=24> */
[----:B0-2---:R-:W-:-:S07]  /*2a40*/  F2FP.F16.F32.PACK_AB R10, RZ, R8 ;  /* 0x00000008ff0a723e */ /* 0x005fce00000000ff */
.L_x_323:
[----:B-----5:R-:W-:-:S05]  /*2a50*/  HADD2 R4, R9, R10.H0_H0 ;  /* 0x2000000a09047230 */ /* 0x020fca0000000000 */
[----:B------:R-:W-:-:S05]  /*2a60*/  PRMT R5, R9, R11, R4 ;  /* 0x0000000b09057216 */ /* 0x000fca0000000004 */
[----:B------:R-:W2:Y:S02]  /*2a70*/  ATOM.E.CAS.STRONG.GPU PT, R4, [R6], R9, R5 ;  /* 0x000000090604738b */ /* 0x000ea400001ee105 */
[----:B--2---:R-:W-:Y:S01]  /*2a80*/  ISETP.NE.U32.AND P0, PT, R4, R9, PT ;  /* 0x000000090400720c */ /* 0x004fe20003f05070 */
[----:B------:R-:W-:-:S12]  /*2a90*/  IMAD.MOV.U32 R9, RZ, RZ, R4 ;  /* 0x000000ffff097224 */ /* 0x000fd800078e0004 */
[----:B------:R-:W-:Y:S05]  /*2aa0*/  @P0 BRA `(.L_x_323) ;  /* 0xfffffffc00e80947 */ /* 0x000fea000383ffff */
[----:B------:R-:W-:Y:S05]  /*2ab0*/  BSYNC B0 ;  /* 0x0000000000007941 */ /* 0x000fea0003800000 */
.L_x_322:
[----:B------:R-:W-:Y:S01]  /*2ac0*/  IADD3 R12, R12, -0x1, RZ ;  /* 0xffffffff0c0c7810 */ /* 0x000fe20007ffe0ff */
[----:B------:R-:W-:Y:S01]  /*2ad0*/  UIADD3 UR4, UR4, 0x4, URZ ;  /* 0x0000000404047890 */ /* 0x000fe2000fffe03f */
[----:B------:R-:W-:Y:S02]  /*2ae0*/  VIADD R0, R0, 0x1 ;  /* 0x0000000100007836 */ /* 0x000fe40000000000 */
[----:B------:R-:W-:-:S13]  /*2af0*/  ISETP.NE.AND P0, PT, R12, RZ, PT ;  /* 0x000000ff0c00720c */ /* 0x000fda0003f05270 */
[----:B------:R-:W-:Y:S05]  /*2b00*/  @P0 BRA `(.L_x_324) ;  /* 0xfffffffc006c0947 */ /* 0x000fea000383ffff */
[----:B------:R-:W-:Y:S05]  /*2b10*/  EXIT ;  /* 0x000000000000794d */ /* 0x000fea0003800000 */
        .weak           $__internal_9_$__cuda_sm20_div_u64
        .type           $__internal_9_$__cuda_sm20_div_u64,@function
        .size           $__internal_9_$__cuda_sm20_div_u64,(.L_x_519 - $__internal_9_$__cuda_sm20_div_u64)
$__internal_9_$__cuda_sm20_div_u64:
        /* <DEDUP_REMOVED lines=56> */
[----:B------:R-:W-:Y:S01]  /*2ea0*/  ISETP.NE.U32.AND P1, PT, RZ, UR6, PT ;  /* 0x00000006ff007c0c */ /* 0x000fe2000bf25070 */
[----:B------:R-:W-:Y:S01]  /*2eb0*/  IMAD.MOV.U32 R3, RZ, RZ, 0x0 ;  /* 0x00000000ff037424 */ /* 0x000fe200078e00ff */
[----:B------:R-:W-:Y:S02]  /*2ec0*/  ISETP.GE.U32.AND.EX P0, PT, R10, RZ, PT, P0 ;  /* 0x000000ff0a00720c */ /* 0x000fe40003f06100 */
[----:B------:R-:W-:Y:S02]  /*2ed0*/  ISETP.NE.AND.EX P1, PT, RZ, RZ, PT, P1 ;  /* 0x000000ffff00720c */ /* 0x000fe40003f25310 */
[----:B------:R-:W-:Y:S02]  /*2ee0*/  SEL R9, R9, R2, P0 ;  /* 0x0000000209097207 */ /* 0x000fe40000000000 */
[----:B------:R-:W-:-:S02]  /*2ef0*/  MOV R2, R0 ;  /* 0x0000000000027202 */ /* 0x000fc40000000f00 */
[----:B------:R-:W-:Y:S02]  /*2f00*/  SEL R8, R8, R7, P0 ;  /* 0x0000000708087207 */ /* 0x000fe40000000000 */
[----:B------:R-:W-:Y:S02]  /*2f10*/  SEL R9, R9, 0xffffffff, P1 ;  /* 0xffffffff09097807 */ /* 0x000fe40000800000 */
[----:B------:R-:W-:Y:S01]  /*2f20*/  SEL R8, R8, 0xffffffff, P1 ;  /* 0xffffffff08087807 */ /* 0x000fe20000800000 */
[----:B------:R-:W-:Y:S06]  /*2f30*/  RET.REL.NODEC R2 `(_Z21moe_wna16_gemm_kernelI6__halfLi8ELi4EEvPKT_PS1_PKjS3_S6_PKfPKiSA_SA_tttjjjtttbb) ;  /* 0xffffffd002307950 */ /* 0x000fec0003c3ffff */
.L_x_325:
        /* <DEDUP_REMOVED lines=12> */
.L_x_519:


//--------------------- .text._Z21moe_wna16_gemm_kernelI6__halfLi8ELi2EEvPKT_PS1_PKjS3_S6_PKfPKiSA_SA_tttjjjtttbb --------------------------
	.section	.text._Z21moe_wna16_gemm_kernelI6__halfLi8ELi2EEvPKT_PS1_PKjS3_S6_PKfPKiSA_SA_tttjjjtttbb,"ax",@progbits
	.align	128
        .global         _Z21moe_wna16_gemm_kernelI6__halfLi8ELi2EEvPKT_PS1_PKjS3_S6_PKfPKiSA_SA_tttjjjtttbb
        .type           _Z21moe_wna16_gemm_kernelI6__halfLi8ELi2EEvPKT_PS1_PKjS3_S6_PKfPKiSA_SA_tttjjjtttbb,@function
        .size           _Z21moe_wna16_gemm_kernelI6__halfLi8ELi2EEvPKT_PS1_PKjS3_S6_PKfPKiSA_SA_tttjjjtttbb,(.L_x_520 - _Z21moe_wna16_gemm_kernelI6__halfLi8ELi2EEvPKT_PS1_PKjS3_S6_PKfPKiSA_SA_tttjjjtttbb)
        .other          _Z21moe_wna16_gemm_kernelI6__halfLi8ELi2EEvPKT_PS1_PKjS3_S6_PKfPKiSA_SA_tttjjjtttbb,@"STO_CUDA_ENTRY STV_DEFAULT"
_Z21moe_wna16_gemm_kernelI6__halfLi8ELi2EEvPKT_PS1_PKjS3_S6_PKfPKiSA_SA_tttjjjtttbb:
.text._Z21moe_wna16_gemm_kernelI6__halfLi8ELi2EEvPKT_PS1_PKjS3_S6_PKfPKiSA_SA_tttjjjtttbb:
        /* <DEDUP_REMOVED lines=51> */
[----:B------:R-:W-:-:S03]  /*0330*/  ISETP.GE.AND P2, PT, R11, RZ, PT ;  /* 0x000000ff0b00720c */ /* 0x000fc60003f46270 */
[----:B------:R-:W-:Y:S01]  /*0340*/  IMAD.HI.U32 R6, R9, R10, RZ ;  /* 0x0000000a09067227 */ /* 0x000fe200078e00ff */
[----:B------:R-:W-:-:S03]  /*0350*/  LOP3.LUT R9, R3, 0x2, RZ, 0xc0, !PT ;  /* 0x0000000203097812 */ /* 0x000fc600078ec0ff */
[----:B------:R-:W-:Y:S01]  /*0360*/  IMAD R8, R6, R17, R10 ;  /* 0x0000001106087224 */ /* 0x000fe200078e020a */
[----:B------:R-:W-:-:S04]  /*0370*/  SHF.L.U32 R10, R3, 0x1, RZ ;  /* 0x00000001030a7819 */ /* 0x000fc800000006ff */
[----:B------:R-:W-:Y:S02]  /*0380*/  ISETP.GT.U32.AND P1, PT, R13, R8, PT ;  /* 0x000000080d00720c */ /* 0x000fe40003f24070 */
[----:B------:R-:W-:-:S11]  /*0390*/  LOP3.LUT R10, R10, 0x2, RZ, 0xc0, !PT ;  /* 0x000000020a0a7812 */ /* 0x000fd600078ec0ff */
        /* <DEDUP_REMOVED lines=10> */
.L_x_331:
[----:B------:R-:W-:Y:S01]  /*0440*/  UIADD3 UR5, UR13, UR4, URZ ;  /* 0x000000040d057290 */ /* 0x000fe2000fffe03f */
[----:B------:R-:W-:-:S03]  /*0450*/  ULDC.64 UR6, c[0x0][0x240] ;  /* 0x0000900000067ab9 */ /* 0x000fc60000000a00 */
[----:B------:R-:W-:Y:S01]  /*0460*/  UIMAD.WIDE UR6, UR5, 0x4, UR6 ;  /* 0x00000004050678a5 */ /* 0x000fe2000f8e0206 */
[-C--:B0-----:R-:W-:Y:S02]  /*0470*/  IABS R17, R5.reuse ;  /* 0x0000000500117213 */ /* 0x081fe40000000000 */
[----:B------:R-:W-:Y:S01]  /*0480*/  IABS R18, R5 ;  /* 0x0000000500127213 */ /* 0x000fe20000000000 */
[----:B------:R-:W-:Y:S02]  /*0490*/  ULDC UR5, c[0x0][0x260] ;  /* 0x0000980000057ab9 */ /* 0x000fe40000000800 */
[----:B------:R-:W-:Y:S02]  /*04a0*/  IMAD.U32 R12, RZ, RZ, UR6 ;  /* 0x00000006ff0c7e24 */ /* 0x000fe4000f8e00ff */
        /* <DEDUP_REMOVED lines=41> */
.L_x_330:
        /* <DEDUP_REMOVED lines=15> */
.L_x_329:
[----:B------:R-:W-:Y:S05]  /*0830*/  BSYNC B0 ;  /* 0x0000000000007941 */ /* 0x000fea0003800000 */
.L_x_328:
[----:B------:R-:W-:-:S06]  /*0840*/  UISETP.GE.U32.AND UP0, UPT, UR4, UR8, UPT ;  /* 0x000000080400728c */ /* 0x000fcc000bf06070 */
[----:B------:R-:W-:-:S13]  /*0850*/  PLOP3.LUT P0, PT, PT, PT, UP0, 0x80, 0x0 ;  /* 0x000000000000781c */ /* 0x000fda0003f0f008 */
[----:B------:R-:W-:Y:S05]  /*0860*/  @!P0 BRA `(.L_x_331) ;  /* 0xfffffff800f48947 */ /* 0x000fea000383ffff */
[----:B------:R-:W-:Y:S05]  /*0870*/  BRA `(.L_x_326) ;  /* 0x00000000009c7947 */ /* 0x000fea0003800000 */
.L_x_327:
        /* <DEDUP_REMOVED lines=12> */
.L_x_332:
        /* <DEDUP_REMOVED lines=27> */
.L_x_326:
        /* <DEDUP_REMOVED lines=8> */
[----:B0-----:R-:W-:Y:S01]  /*0b70*/  VIADD R17, R1, 0x110 ;  /* 0x0000011001117836 */ /* 0x001fe20000000000 */
        /* <DEDUP_REMOVED lines=9> */
[----:B-1----:R-:W-:Y:S05]  /*0c10*/  CALL.REL.NOINC `($__internal_10_$__cuda_sm20_div_u64) ;  /* 0x0000001c00b87944 */ /* 0x002fea0003c00000 */
[----:B------:R-:W-:Y:S01]  /*0c20*/  MOV R6, R5 ;  /* 0x0000000500067202 */ /* 0x000fe20000000f00 */
[----:B------:R-:W-:Y:S01]  /*0c30*/  IMAD.MOV.U32 R7, RZ, RZ, R8 ;  /* 0x000000ffff077224 */ /* 0x000fe200078e0008 */
[----:B------:R-:W-:Y:S06]  /*0c40*/  BRA `(.L_x_334) ;  /* 0x00000000004c7947 */ /* 0x000fec0003800000 */
.L_x_333:
        /* <DEDUP_REMOVED lines=10> */
[----:B------:R-:W-:Y:S02]  /*0cf0*/  IMAD.MOV R5, RZ, RZ, -R6 ;  /* 0x000000ffff057224 */ /* 0x000fe400078e0a06 */
[----:B------:R-:W-:Y:S02]  /*0d00*/  IMAD.MOV.U32 R7, RZ, RZ, RZ ;  /* 0x000000ffff077224 */ /* 0x000fe400078e00ff */
[----:B------:R-:W-:-:S05]  /*0d10*/  IMAD R5, R5, UR6, R2 ;  /* 0x0000000605057c24 */ /* 0x000fca000f8e0202 */
[----:B------:R-:W-:-:S13]  /*0d20*/  ISETP.GE.U32.AND P0, PT, R5, UR6, PT ;  /* 0x0000000605007c0c */ /* 0x000fda000bf06070 */
[----:B------:R-:W-:Y:S02]  /*0d30*/  @P0 VIADD R5, R5, -UR6 ;  /* 0x8000000605050c36 */ /* 0x000fe40008000000 */
[----:B------:R-:W-:-:S03]  /*0d40*/  @P0 VIADD R6, R6, 0x1 ;  /* 0x0000000106060836 */ /* 0x000fc60000000000 */
[----:B------:R-:W-:-:S13]  /*0d50*/  ISETP.GE.U32.AND P1, PT, R5, UR6, PT ;  /* 0x0000000605007c0c */ /* 0x000fda000bf26070 */
[----:B------:R-:W-:Y:S02]  /*0d60*/  @P1 IADD3 R6, R6, 0x1, RZ ;  /* 0x0000000106061810 */ /* 0x000fe40007ffe0ff */
[----:B------:R-:W-:-:S07]  /*0d70*/  @!P2 LOP3.LUT R6, RZ, UR6, RZ, 0x33, !PT ;  /* 0x00000006ff06ac12 */ /* 0x000fce000f8e33ff */
.L_x_334:
[----:B-1----:R-:W0:Y:S01]  /*0d80*/  LDC.U16 R8, c[0x0][0x25a] ;  /* 0x00009680ff087b82 */ /* 0x002e220000000400 */
[----:B------:R-:W-:Y:S02]  /*0d90*/  ULDC UR6, c[0x0][0x268] ;  /* 0x00009a0000067ab9 */ /* 0x000fe40000000800 */
[----:B------:R-:W-:Y:S01]  /*0da0*/  IMAD R0, R14, UR6, R15 ;  /* 0x000000060e007c24 */ /* 0x000fe2000f8e020f */
[----:B0-----:R-:W0:Y:S08]  /*0db0*/  I2F.U32.RP R5, R8 ;  /* 0x0000000800057306 */ /* 0x001e300000209000 */
[----:B0-----:R-:W0:Y:S02]  /*0dc0*/  MUFU.RCP R5, R5 ;  /* 0x0000000500057308 */ /* 0x001e240000001000 */
[----:B0-----:R-:W-:-:S06]  /*0dd0*/  VIADD R10, R5, 0xffffffe ;  /* 0x0ffffffe050a7836 */ /* 0x001fcc0000000000 */
[----:B------:R0:W1:Y:S02]  /*0de0*/  F2I.FTZ.U32.TRUNC.NTZ R11, R10 ;  /* 0x0000000a000b7305 */ /* 0x000064000021f000 */
[----:B0-----:R-:W-:Y:S01]  /*0df0*/  MOV R10, RZ ;  /* 0x000000ff000a7202 */ /* 0x001fe20000000f00 */
[----:B-1----:R-:W-:-:S04]  /*0e00*/  IMAD.MOV R9, RZ, RZ, -R11 ;  /* 0x000000ffff097224 */ /* 0x002fc800078e0a0b */
[----:B------:R-:W-:-:S04]  /*0e10*/  IMAD R9, R9, R8, RZ ;  /* 0x0000000809097224 */ /* 0x000fc800078e02ff */
[----:B------:R-:W-:Y:S02]  /*0e20*/  IMAD.HI.U32 R9, R11, R9, R10 ;  /* 0x000000090b097227 */ /* 0x000fe400078e000a */
[----:B------:R-:W0:Y:S04]  /*0e30*/  LDC.64 R10, c[0x0][0x228] ;  /* 0x00008a00ff0a7b82 */ /* 0x000e280000000a00 */
[----:B------:R-:W-:-:S04]  /*0e40*/  IMAD.HI.U32 R12, R9, R0, RZ ;  /* 0x00000000090c7227 */ /* 0x000fc800078e00ff */
[----:B------:R-:W-:-:S04]  /*0e50*/  IMAD.MOV R5, RZ, RZ, -R12 ;  /* 0x000000ffff057224 */ /* 0x000fc800078e0a0c */
[----:B------:R-:W-:-:S05]  /*0e60*/  IMAD R5, R8, R5, R0 ;  /* 0x0000000508057224 */ /* 0x000fca00078e0200 */
[----:B------:R-:W-:-:S13]  /*0e70*/  ISETP.GE.U32.AND P0, PT, R5, R8, PT ;  /* 0x000000080500720c */ /* 0x000fda0003f06070 */
[----:B------:R-:W-:Y:S02]  /*0e80*/  @P0 IMAD.IADD R5, R5, 0x1, -R8 ;  /* 0x0000000105050824 */ /* 0x000fe400078e0a08 */
[----:B------:R-:W-:Y:S01]  /*0e90*/  @P0 VIADD R12, R12, 0x1 ;  /* 0x000000010c0c0836 */ /* 0x000fe20000000000 */
[----:B------:R-:W-:Y:S02]  /*0ea0*/  ISETP.NE.U32.AND P0, PT, R8, RZ, PT ;  /* 0x000000ff0800720c */ /* 0x000fe40003f05070 */
[-C--:B------:R-:W-:Y:S02]  /*0eb0*/  ISETP.GE.U32.AND P1, PT, R5, R8.reuse, PT ;  /* 0x000000080500720c */ /* 0x080fe40003f26070 */
[----:B------:R-:W-:-:S11]  /*0ec0*/  LOP3.LUT R5, RZ, R8, RZ, 0x33, !PT ;  /* 0x00000008ff057212 */ /* 0x000fd600078e33ff */
[----:B------:R-:W-:Y:S02]  /*0ed0*/  @P1 IADD3 R12, R12, 0x1, RZ ;  /* 0x000000010c0c1810 */ /* 0x000fe40007ffe0ff */
[C---:B0-----:R-:W-:Y:S02]  /*0ee0*/  LEA R10, P1, R6.reuse, R10, 0x1 ;  /* 0x0000000a060a7211 */ /* 0x041fe400078208ff */
        /* <DEDUP_REMOVED lines=21> */
[----:B------:R-:W-:-:S03]  /*1040*/  IADD3 R13, RZ, -R18, RZ ;  /* 0x80000012ff0d7210 */ /* 0x000fc60007ffe0ff */
[----:B------:R-:W-:-:S04]  /*1050*/  IMAD.HI.U32 R10, R9, UR6, RZ ;  /* 0x00000006090a7c27 */ /* 0x000fc8000f8e00ff */
        /* <DEDUP_REMOVED lines=8> */
[----:B------:R-:W-:-:S04]  /*10e0*/  @!P2 IADD3 R11, R11, 0x1, RZ ;  /* 0x000000010b0ba810 */ /* 0x000fc80007ffe0ff */
[----:B------:R-:W-:Y:S01]  /*10f0*/  ISETP.GE.U32.AND P5, PT, R13, R0, PT ;  /* 0x000000000d00720c */ /* 0x000fe20003fa6070 */
[----:B------:R-:W-:Y:S01]  /*1100*/  @P4 IMAD.IADD R9, R9, 0x1, -R8 ;  /* 0x0000000109094824 */ /* 0x000fe200078e0a08 */
[-C--:B------:R-:W-:Y:S01]  /*1110*/  LOP3.LUT R0, R15, R8.reuse, RZ, 0x3c, !PT ;  /* 0x000000080f007212 */ /* 0x080fe200078e3cff */
[----:B------:R-:W-:Y:S01]  /*1120*/  @P4 VIADD R10, R10, 0x1 ;  /* 0x000000010a0a4836 */ /* 0x000fe20000000000 */
[----:B------:R-:W-:Y:S02]  /*1130*/  ISETP.NE.AND P4, PT, R8, RZ, PT ;  /* 0x000000ff0800720c */ /* 0x000fe40003f85270 */
[----:B------:R-:W-:Y:S02]  /*1140*/  ISETP.GE.AND P3, PT, R0, RZ, PT ;  /* 0x000000ff0000720c */ /* 0x000fe40003f66270 */
[----:B------:R-:W-:-:S05]  /*1150*/  ISETP.GE.U32.AND P2, PT, R9, R8, PT ;  /* 0x000000080900720c */ /* 0x000fca0003f46070 */
[----:B------:R-:W-:-:S06]  /*1160*/  @P5 VIADD R11, R11, 0x1 ;  /* 0x000000010b0b5836 */ /* 0x000fcc0000000000 */
[----:B------:R-:W-:Y:S02]  /*1170*/  @!P3 IMAD.MOV R11, RZ, RZ, -R11 ;  /* 0x000000ffff0bb224 */ /* 0x000fe400078e0a0b */
[----:B------:R-:W-:-:S03]  /*1180*/  @P2 IADD3 R10, R10, 0x1, RZ ;  /* 0x000000010a0a2810 */ /* 0x000fc60007ffe0ff */
[C---:B------:R-:W-:Y:S02]  /*1190*/  SEL R11, R5.reuse, R11, !P4 ;  /* 0x0000000b050b7207 */ /* 0x040fe40006000000 */
[----:B------:R-:W-:Y:S02]  /*11a0*/  SEL R5, R5, R10, !P0 ;  /* 0x0000000a05057207 */ /* 0x000fe40004000000 */
[----:B------:R-:W-:Y:S02]  /*11b0*/  LEA.HI R11, R11, R11, RZ, 0x1 ;  /* 0x0000000b0b0b7211 */ /* 0x000fe400078f08ff */
[----:B------:R-:W-:Y:S02]  /*11c0*/  IADD3 R6, P0, R6, UR6, RZ ;  /* 0x0000000606067c10 */ /* 0x000fe4000ff1e0ff */
        /* <DEDUP_REMOVED lines=8> */
.L_x_335:
[----:B------:R-:W1:Y:S02]  /*1250*/  I2F.F16 R20, 0x80 ;  /* 0x0000008000147906 */ /* 0x000e640000200c00 */
[----:B-1----:R-:W-:-:S07]  /*1260*/  PRMT R20, R20, 0x5410, R20 ;  /* 0x0000541014147816 */ /* 0x002fce0000000014 */
.L_x_336:
        /* <DEDUP_REMOVED lines=17> */
.L_x_342:
[----:B------:R-:W-:Y:S01]  /*1380*/  IMAD R3, R18, 0x4, R15 ;  /* 0x0000000412037824 */ /* 0x000fe200078e020f */
[----:B------:R-:W-:-:S04]  /*1390*/  ULDC UR5, c[0x0][0x268] ;  /* 0x00009a0000057ab9 */ /* 0x000fc80000000800 */
[----:B------:R-:W-:-:S13]  /*13a0*/  ISETP.GE.U32.AND P0, PT, R3, UR5, PT ;  /* 0x0000000503007c0c */ /* 0x000fda000bf06070 */
[----:B012---:R-:W-:Y:S05]  /*13b0*/  @P0 BRA `(.L_x_337) ;  /* 0x0000000800e00947 */ /* 0x007fea0003800000 */
[----:B------:R-:W-:-:S13]  /*13c0*/  LOP3.LUT P0, R9, R18, 0x3, RZ, 0xc0, !PT ;  /* 0x0000000312097812 */ /* 0x000fda000780c0ff */
[----:B01----:R-:W-:-:S05]  /*13d0*/  @!P0 IMAD R0, R14, UR5, R3 ;  /* 0x000000050e008c24 */ /* 0x003fca000f8e0203 */
[----:B------:R-:W-:-:S04]  /*13e0*/  @!P0 SHF.R.S32.HI R3, RZ, 0x1f, R0 ;  /* 0x0000001fff038819 */ /* 0x000fc80000011400 */
[----:B------:R-:W-:-:S04]  /*13f0*/  @!P0 LEA.HI R3, R3, R0, RZ, 0x4 ;  /* 0x0000000003038211 */ /* 0x000fc800078f20ff */
[----:B------:R-:W-:-:S05]  /*1400*/  @!P0 SHF.R.S32.HI R3, RZ, 0x4, R3 ;  /* 0x00000004ff038819 */ /* 0x000fca0000011403 */
[----:B------:R-:W-:-:S06]  /*1410*/  @!P0 IMAD.WIDE R4, R3, 0x10, R12 ;  /* 0x0000001003048825 */ /* 0x000fcc00078e020c */
        /* <DEDUP_REMOVED lines=16> */
[----:B0-----:R-:W-:Y:S01]  /*1520*/  IADD3 R4, RZ, -R8, RZ ;  /* 0x80000008ff047210 */ /* 0x001fe20007ffe0ff */
[----:B------:R-:W-:-:S04]  /*1530*/  IMAD.MOV.U32 R5, RZ, RZ, 0x64646464 ;  /* 0x64646464ff057424 */ /* 0x000fc800078e00ff */
[----:B------:R-:W-:-:S05]  /*1540*/  IMAD R4, R19, R4, R18 ;  /* 0x0000000413047224 */ /* 0x000fca00078e0212 */
[----:B------:R-:W-:-:S13]  /*1550*/  ISETP.GE.U32.AND P4, PT, R4, R19, PT ;  /* 0x000000130400720c */ /* 0x000fda0003f86070 */
[----:B------:R-:W-:-:S05]  /*1560*/  @P4 IMAD.IADD R4, R4, 0x1, -R19 ;  /* 0x0000000104044824 */ /* 0x000fca00078e0a13 */
[----:B------:R-:W-:-:S13]  /*1570*/  ISETP.GE.U32.AND P5, PT, R4, R19, PT ;  /* 0x000000130400720c */ /* 0x000fda0003fa6070 */
[----:B------:R-:W-:-:S05]  /*1580*/  @P5 IMAD.IADD R4, R4, 0x1, -R19 ;  /* 0x0000000104045824 */ /* 0x000fca00078e0a13 */
[----:B------:R-:W-:-:S04]  /*1590*/  SEL R4, R3, R4, !P0 ;  /* 0x0000000403047207 */ /* 0x000fc80004000000 */
[----:B------:R-:W-:-:S13]  /*15a0*/  ISETP.NE.AND P2, PT, R4, RZ, PT ;  /* 0x000000ff0400720c */ /* 0x000fda0003f45270 */
        /* <DEDUP_REMOVED lines=12> */
.L_x_338:
        /* <DEDUP_REMOVED lines=16> */
.L_x_341:
[----:B------:R-:W-:Y:S01]  /*1770*/  IMAD R3, R6, UR7, RZ ;  /* 0x0000000706037c24 */ /* 0x000fe2000f8e02ff */
[----:B------:R-:W-:-:S03]  /*1780*/  HFMA2.MMA R23, R4, 1, 1, -R20 ;  /* 0x3c003c0004177835 */ /* 0x000fc60000100014 */
[----:B------:R-:W-:Y:S01]  /*1790*/  VIADD R9, R3, UR7 ;  /* 0x0000000703097c36 */ /* 0x000fe20008000000 */
[----:B------:R-:W-:-:S04]  /*17a0*/  SHF.R.U32.HI R3, RZ, 0x1, R3 ;  /* 0x00000001ff037819 */ /* 0x000fc80000011603 */
[----:B------:R-:W-:Y:S01]  /*17b0*/  IADD3 R11, R9, UR7, RZ ;  /* 0x00000007090b7c10 */ /* 0x000fe2000fffe0ff */
[----:B------:R-:W-:Y:S01]  /*17c0*/  IMAD R2, R18, 0x2, R3 ;  /* 0x0000000212027824 */ /* 0x000fe200078e0203 */
[----:B------:R-:W-:Y:S01]  /*17d0*/  SHF.R.U32.HI R9, RZ, 0x1, R9 ;  /* 0x00000001ff097819 */ /* 0x000fe20000011609 */
[----:B------:R-:W-:Y:S01]  /*17e0*/  HMUL2 R23, R23, R21.H0_H0 ;  /* 0x2000001517177232 */ /* 0x000fe20000000000 */
[----:B------:R-:W-:Y:S01]  /*17f0*/  SHF.R.U32.HI R3, RZ, 0x1, R11 ;  /* 0x00000001ff037819 */ /* 0x000fe2000001160b */
[----:B------:R-:W-:Y:S01]  /*1800*/  VIADD R10, R11, UR7 ;  /* 0x000000070b0a7c36 */ /* 0x000fe20008000000 */
[----:B------:R-:W-:Y:S01]  /*1810*/  LEA R2, R2, R7, 0x2 ;  /* 0x0000000702027211 */ /* 0x000fe200078e10ff */
[----:B------:R-:W-:-:S03]  /*1820*/  IMAD R8, R18, 0x2, R9 ;  /* 0x0000000212087824 */ /* 0x000fc600078e0209 */
[----:B------:R-:W-:Y:S01]  /*1830*/  SHF.R.U32.HI R9, RZ, 0x1, R10 ;  /* 0x00000001ff097819 */ /* 0x000fe2000001160a */
[----:B------:R-:W-:Y:S02]  /*1840*/  IMAD R10, R18, 0x2, R3 ;  /* 0x00000002120a7824 */ /* 0x000fe400078e0203 */
[----:B------:R-:W-:Y:S01]  /*1850*/  IMAD R26, R8, 0x4, R7 ;  /* 0x00000004081a7824 */ /* 0x000fe200078e0207 */
[----:B------:R-:W0:Y:S01]  /*1860*/  LDS.64 R2, [R2] ;  /* 0x0000000002027984 */ /* 0x000e220000000a00 */
[----:B------:R-:W-:Y:S01]  /*1870*/  IMAD R8, R18, 0x2, R9 ;  /* 0x0000000212087824 */ /* 0x000fe200078e0209 */
[----:B------:R-:W-:Y:S02]  /*1880*/  LEA R10, R10, R7, 0x2 ;  /* 0x000000070a0a7211 */ /* 0x000fe400078e10ff */
[----:B------:R-:W1:Y:S01]  /*1890*/  LDS R24, [R26] ;  /* 0x000000001a187984 */ /* 0x000e620000000800 */
[----:B------:R-:W-:Y:S02]  /*18a0*/  IMAD R9, R8, 0x4, R7 ;  /* 0x0000000408097824 */ /* 0x000fe400078e0207 */
[----:B------:R-:W-:Y:S01]  /*18b0*/  HADD2 R8, R5, -R20 ;  /* 0x8000001405087230 */ /* 0x000fe20000000000 */
[----:B------:R-:W2:Y:S03]  /*18c0*/  LDS R25, [R26+0x4] ;  /* 0x000004001a197984 */ /* 0x000ea60000000800 */
[----:B------:R-:W-:Y:S01]  /*18d0*/  HMUL2 R8, R8, R21.H0_H0 ;  /* 0x2000001508087232 */ /* 0x000fe20000000000 */
        /* <DEDUP_REMOVED lines=42> */
.L_x_340:
        /* <DEDUP_REMOVED lines=11> */
[----:B------:R-:W-:Y:S02]  /*1c30*/  HMUL2 R5, R5, R21.H0_H0 ;  /* 0x2000001505057232 */ /* 0x000fe40000000000 */
[----:B------:R-:W-:-:S02]  /*1c40*/  IMAD R3, R18, 0x2, R3 ;  /* 0x0000000212037824 */ /* 0x000fc400078e0203 */
        /* <DEDUP_REMOVED lines=44> */
.L_x_339:
[----:B------:R-:W-:-:S05]  /*1f10*/  VIADD R18, R18, 0x1 ;  /* 0x0000000112127836 */ /* 0x000fca0000000000 */
[----:B------:R-:W-:-:S13]  /*1f20*/  ISETP.GE.U32.AND P0, PT, R18, UR8, PT ;  /* 0x0000000812007c0c */ /* 0x000fda000bf06070 */
[----:B------:R-:W-:Y:S05]  /*1f30*/  @!P0 BRA `(.L_x_342) ;  /* 0xfffffff400108947 */ /* 0x000fea000383ffff */
.L_x_337:
        /* <DEDUP_REMOVED lines=13> */
.L_x_352:
[----:B------:R-:W-:Y:S01]  /*2010*/  UIADD3 UR12, UR13, UR5, URZ ;  /* 0x000000050d0c7290 */ /* 0x000fe2000fffe03f */
[----:B------:R-:W3:Y:S01]  /*2020*/  @P0 LDC.64 R2, c[0x0][0x238] ;  /* 0x00008e00ff020b82 */ /* 0x000ee20000000a00 */
[----:B------:R-:W-:Y:S01]  /*2030*/  ULDC.64 UR8, c[0x0][0x240] ;  /* 0x0000900000087ab9 */ /* 0x000fe20000000a00 */
[----:B------:R-:W-:Y:S02]  /*2040*/  ULEA UR15, UR5, UR14, 0x2 ;  /* 0x0000000e050f7291 */ /* 0x000fe4000f8e103f */
[----:B------:R-:W-:Y:S01]  /*2050*/  UIMAD.WIDE.U32 UR6, UR12, 0x4, UR8 ;  /* 0x000000040c0678a5 */ /* 0x000fe2000f8e0008 */
[----:B------:R-:W-:-:S03]  /*2060*/  ULDC UR16, c[0x0][0x264] ;  /* 0x0000990000107ab9 */ /* 0x000fc60000000800 */
[----:B--2---:R-:W2:Y:S02]  /*2070*/  LDC.64 R4, c[0x0][0x218] ;  /* 0x00008600ff047b82 */ /* 0x004ea40000000a00 */
[----:B-1----:R-:W-:Y:S01]  /*2080*/  IMAD.U32 R7, RZ, RZ, UR7 ;  /* 0x00000007ff077e24 */ /* 0x002fe2000f8e00ff */
[----:B------:R-:W-:-:S05]  /*2090*/  MOV R6, UR6 ;  /* 0x0000000600067c02 */ /* 0x000fca0008000f00 */
[----:B------:R-:W0:Y:S02]  /*20a0*/  LDG.E.CONSTANT R7, desc[UR10][R6.64] ;  /* 0x0000000a06077981 */ /* 0x000e24000c1e9900 */
[----:B0-----:R-:W-:Y:S02]  /*20b0*/  SHF.R.S32.HI R0, RZ, 0x1f, R7 ;  /* 0x0000001fff007819 */ /* 0x001fe40000011407 */
[----:B---3--:R-:W-:-:S04]  /*20c0*/  @P0 LEA R10, P1, R7, R2, 0x2 ;  /* 0x00000002070a0211 */ /* 0x008fc800078210ff */
[C---:B------:R-:W-:Y:S02]  /*20d0*/  @P0 LEA.HI.X R11, R7.reuse, R3, R0, 0x2, P1 ;  /* 0x00000003070b0211 */ /* 0x040fe400008f1400 */
[----:B------:R-:W3:Y:S04]  /*20e0*/  @P0 LDL R0, [UR15] ;  /* 0x0000000fff000983 */ /* 0x000ee80008100800 */
[----:B------:R-:W3:Y:S01]  /*20f0*/  @P0 LDG.E.CONSTANT R11, desc[UR10][R10.64] ;  /* 0x0000000a0a0b0981 */ /* 0x000ee2000c1e9900 */
[----:B------:R-:W-:-:S04]  /*2100*/  IMAD R9, R7, UR16, R14 ;  /* 0x0000001007097c24 */ /* 0x000fc8000f8e020e */
[----:B--2---:R-:W-:-:S04]  /*2110*/  IMAD.WIDE.U32 R8, R9, 0x2, R4 ;  /* 0x0000000209087825 */ /* 0x004fc800078e0004 */
[----:B------:R-:W-:Y:S01]  /*2120*/  IMAD.MOV.U32 R7, RZ, RZ, R9 ;  /* 0x000000ffff077224 */ /* 0x000fe200078e0009 */
[----:B------:R-:W-:Y:S01]  /*2130*/  LOP3.LUT R6, R8, 0xfffffffd, RZ, 0xc0, !PT ;  /* 0xfffffffd08067812 */ /* 0x000fe200078ec0ff */
[----:B---3--:R-:W-:-:S05]  /*2140*/  @P0 FMUL.FTZ R15, R0, R11 ;  /* 0x0000000b000f0220 */ /* 0x008fca0000410000 */
[----:B------:R0:W-:Y:S04]  /*2150*/  @P0 STL [UR15], R15 ;  /* 0x0000000fff000987 */ /* 0x0001e8000810080f */
[----:B------:R-:W2:Y:S01]  /*2160*/  @!P0 LDL R15, [UR15] ;  /* 0x0000000fff0f8983 */ /* 0x000ea20008100800 */
[----:B------:R-:W-:Y:S01]  /*2170*/  LOP3.LUT R0, R8, 0x2, RZ, 0xc0, !PT ;  /* 0x0000000208007812 */ /* 0x000fe200078ec0ff */
[----:B------:R-:W-:Y:S02]  /*2180*/  BSSY B0, `(.L_x_344) ;  /* 0x000000c000007945 */ /* 0x000fe40003800000 */
[----:B------:R0:W5:Y:S01]  /*2190*/  LD.E R17, desc[UR10][R6.64] ;  /* 0x0000000a06117980 */ /* 0x000162000c101900 */
[----:B------:R-:W-:Y:S01]  /*21a0*/  ISETP.EQ.U32.AND P1, PT, R0, RZ, PT ;  /* 0x000000ff0000720c */ /* 0x000fe20003f22070 */
[----:B------:R-:W-:-:S10]  /*21b0*/  HFMA2.MMA R0, -RZ, RZ, 0, 0.19775390625 ;  /* 0x00003254ff007435 */ /* 0x000fd400000001ff */
[----:B------:R-:W-:Y:S02]  /*21c0*/  SEL R18, R0, 0x7610, P1 ;  /* 0x0000761000127807 */ /* 0x000fe40000800000 */
[----:B0-2---:R-:W-:-:S07]  /*21d0*/  F2FP.F16.F32.PACK_AB R16, RZ, R15 ;  /* 0x0000000fff10723e */ /* 0x005fce00000000ff */
.L_x_345:
[----:B-----5:R-:W-:-:S05]  /*21e0*/  HADD2 R10, R17, R16.H0_H0 ;  /* 0x20000010110a7230 */ /* 0x020fca0000000000 */
[----:B------:R-:W-:-:S05]  /*21f0*/  PRMT R11, R17, R18, R10 ;  /* 0x00000012110b7216 */ /* 0x000fca000000000a */
[----:B------:R-:W2:Y:S02]  /*2200*/  ATOM.E.CAS.STRONG.GPU PT, R10, [R6], R17, R11 ;  /* 0x00000011060a738b */ /* 0x000ea400001ee10b */
[----:B--2---:R-:W-:Y:S01]  /*2210*/  ISETP.NE.U32.AND P1, PT, R10, R17, PT ;  /* 0x000000110a00720c */ /* 0x004fe20003f25070 */
[----:B------:R-:W-:-:S12]  /*2220*/  IMAD.MOV.U32 R17, RZ, RZ, R10 ;  /* 0x000000ffff117224 */ /* 0x000fd800078e000a */
[----:B------:R-:W-:Y:S05]  /*2230*/  @P1 BRA `(.L_x_345) ;  /* 0xfffffffc00e81947 */ /* 0x000fea000383ffff */
[----:B------:R-:W-:Y:S05]  /*2240*/  BSYNC B0 ;  /* 0x0000000000007941 */ /* 0x000fea0003800000 */
.L_x_344:
        /* <DEDUP_REMOVED lines=23> */
.L_x_347:
[----:B-----5:R-:W-:-:S05]  /*23c0*/  HADD2 R10, R17, R16.H0_H0 ;  /* 0x20000010110a7230 */ /* 0x020fca0000000000 */
[----:B------:R-:W-:-:S05]  /*23d0*/  PRMT R11, R17, R18, R10 ;  /* 0x00000012110b7216 */ /* 0x000fca000000000a */
[----:B------:R-:W2:Y:S02]  /*23e0*/  ATOM.E.CAS.STRONG.GPU PT, R10, [R6], R17, R11 ;  /* 0x00000011060a738b */ /* 0x000ea400001ee10b */
[----:B--2---:R-:W-:Y:S01]  /*23f0*/  ISETP.NE.U32.AND P1, PT, R10, R17, PT ;  /* 0x000000110a00720c */ /* 0x004fe20003f25070 */
[----:B------:R-:W-:-:S12]  /*2400*/  IMAD.MOV.U32 R17, RZ, RZ, R10 ;  /* 0x000000ffff117224 */ /* 0x000fd800078e000a */
[----:B------:R-:W-:Y:S05]  /*2410*/  @P1 BRA `(.L_x_347) ;  /* 0xfffffffc00e81947 */ /* 0x000fea000383ffff */
[----:B------:R-:W-:Y:S05]  /*2420*/  BSYNC B0 ;  /* 0x0000000000007941 */ /* 0x000fea0003800000 */
.L_x_346:
        /* <DEDUP_REMOVED lines=23> */
.L_x_349:
[----:B-----5:R-:W-:-:S05]  /*25a0*/  HADD2 R10, R17, R16.H0_H0 ;  /* 0x20000010110a7230 */ /* 0x020fca0000000000 */
[----:B------:R-:W-:-:S05]  /*25b0*/  PRMT R11, R17, R18, R10 ;  /* 0x00000012110b7216 */ /* 0x000fca000000000a */
[----:B------:R-:W2:Y:S02]  /*25c0*/  ATOM.E.CAS.STRONG.GPU PT, R10, [R6], R17, R11 ;  /* 0x00000011060a738b */ /* 0x000ea400001ee10b */
[----:B--2---:R-:W-:Y:S02]  /*25d0*/  ISETP.NE.U32.AND P1, PT, R10, R17, PT ;  /* 0x000000110a00720c */ /* 0x004fe40003f25070 */
[----:B------:R-:W-:-:S11]  /*25e0*/  MOV R17, R10 ;  /* 0x0000000a00117202 */ /* 0x000fd60000000f00 */
[----:B------:R-:W-:Y:S05]  /*25f0*/  @P1 BRA `(.L_x_349) ;  /* 0xfffffffc00e81947 */ /* 0x000fea000383ffff */
[----:B------:R-:W-:Y:S05]  /*2600*/  BSYNC B0 ;  /* 0x0000000000007941 */ /* 0x000fea0003800000 */
.L_x_348:
        /* <DEDUP_REMOVED lines=23> */
.L_x_351:
[----:B-----5:R-:W-:-:S05]  /*2780*/  HADD2 R0, R11, R2.H0_H0 ;  /* 0x200000020b007230 */ /* 0x020fca0000000000 */
[----:B------:R-:W-:-:S05]  /*2790*/  PRMT R3, R11, R9, R0 ;  /* 0x000000090b037216 */ /* 0x000fca0000000000 */
[----:B------:R-:W2:Y:S02]  /*27a0*/  ATOM.E.CAS.STRONG.GPU PT, R0, [R6], R11, R3 ;  /* 0x0000000b0600738b */ /* 0x000ea400001ee103 */
[----:B--2---:R-:W-:Y:S01]  /*27b0*/  ISETP.NE.U32.AND P1, PT, R0, R11, PT ;  /* 0x0000000b0000720c */ /* 0x004fe20003f25070 */
[----:B------:R-:W-:-:S12]  /*27c0*/  IMAD.MOV.U32 R11, RZ, RZ, R0 ;  /* 0x000000ffff0b7224 */ /* 0x000fd800078e0000 */
[----:B------:R-:W-:Y:S05]  /*27d0*/  @P1 BRA `(.L_x_351) ;  /* 0xfffffffc00e81947 */ /* 0x000fea000383ffff */
[----:B------:R-:W-:Y:S05]  /*27e0*/  BSYNC B0 ;  /* 0x0000000000007941 */ /* 0x000fea0003800000 */
.L_x_350:
[----:B------:R-:W-:Y:S01]  /*27f0*/  VIADD R13, R13, 0xfffffffc ;  /* 0xfffffffc0d0d7836 */ /* 0x000fe20000000000 */
[----:B------:R-:W-:-:S04]  /*2800*/  UIADD3 UR5, UR5, 0x4, URZ ;  /* 0x0000000405057890 */ /* 0x000fc8000fffe03f */
[----:B------:R-:W-:-:S13]  /*2810*/  ISETP.NE.AND P1, PT, R13, RZ, PT ;  /* 0x000000ff0d00720c */ /* 0x000fda0003f25270 */
[----:B------:R-:W-:Y:S05]  /*2820*/  @P1 BRA `(.L_x_352) ;  /* 0xfffffff400f81947 */ /* 0x000fea000383ffff */
.L_x_343:
[----:B------:R-:W-:-:S13]  /*2830*/  ISETP.NE.AND P0, PT, R12, RZ, PT ;  /* 0x000000ff0c00720c */ /* 0x000fda0003f05270 */
[----:B------:R-:W-:Y:S05]  /*2840*/  @!P0 EXIT ;  /* 0x000000000000894d */ /* 0x000fea0003800000 */
[----:B------:R-:W-:Y:S01]  /*2850*/  UIADD3 UR6, UR13, UR5, URZ ;  /* 0x000000050d067290 */ /* 0x000fe2000fffe03f */
[----:B------:R-:W-:Y:S02]  /*2860*/  ULDC.S8 UR4, c[0x0][0x273] ;  /* 0x00009cc000047ab9 */ /* 0x000fe40000000200 */
[----:B------:R-:W-:Y:S01]  /*2870*/  ISETP.NE.AND P1, PT, RZ, UR4, PT ;  /* 0x00000004ff007c0c */ /* 0x000fe2000bf25270 */
[----:B------:R-:W-:Y:S02]  /*2880*/  UIMAD UR4, UR5, 0x4, UR14 ;  /* 0x00000004050478a4 */ /* 0x000fe4000f8e020e */
[----:B012---:R-:W-:-:S10]  /*2890*/  MOV R0, UR6 ;  /* 0x0000000600007c02 */ /* 0x007fd40008000f00 */
.L_x_355:
        /* <DEDUP_REMOVED lines=25> */
.L_x_354:
[----:B-----5:R-:W-:-:S05]  /*2a30*/  HADD2 R4, R9, R10.H0_H0 ;  /* 0x2000000a09047230 */ /* 0x020fca0000000000 */
[----:B------:R-:W-:-:S05]  /*2a40*/  PRMT R5, R9, R11, R4 ;  /* 0x0000000b09057216 */ /* 0x000fca0000000004 */
[----:B------:R-:W2:Y:S02]  /*2a50*/  ATOM.E.CAS.STRONG.GPU PT, R4, [R6], R9, R5 ;  /* 0x000000090604738b */ /* 0x000ea400001ee105 */
[----:B--2---:R-:W-:Y:S02]  /*2a60*/  ISETP.NE.U32.AND P0, PT, R4, R9, PT ;  /* 0x000000090400720c */ /* 0x004fe40003f05070 */
[----:B------:R-:W-:-:S11]  /*2a70*/  MOV R9, R4 ;  /* 0x0000000400097202 */ /* 0x000fd60000000f00 */
[----:B------:R-:W-:Y:S05]  /*2a80*/  @P0 BRA `(.L_x_354) ;  /* 0xfffffffc00e80947 */ /* 0x000fea000383ffff */
[----:B------:R-:W-:Y:S05]  /*2a90*/  BSYNC B0 ;  /* 0x0000000000007941 */ /* 0x000fea0003800000 */
.L_x_353:
[----:B------:R-:W-:Y:S01]  /*2aa0*/  VIADD R12, R12, 0xffffffff ;  /* 0xffffffff0c0c7836 */ /* 0x000fe20000000000 */
[----:B------:R-:W-:Y:S01]  /*2ab0*/  UIADD3 UR4, UR4, 0x4, URZ ;  /* 0x0000000404047890 */ /* 0x000fe2000fffe03f */
[----:B------:R-:W-:-:S03]  /*2ac0*/  VIADD R0, R0, 0x1 ;  /* 0x0000000100007836 */ /* 0x000fc60000000000 */
[----:B------:R-:W-:-:S13]  /*2ad0*/  ISETP.NE.AND P0, PT, R12, RZ, PT ;  /* 0x000000ff0c00720c */ /* 0x000fda0003f05270 */
[----:B------:R-:W-:Y:S05]  /*2ae0*/  @P0 BRA `(.L_x_355) ;  /* 0xfffffffc006c0947 */ /* 0x000fea000383ffff */
[----:B------:R-:W-:Y:S05]  /*2af0*/  EXIT ;  /* 0x000000000000794d */ /* 0x000fea0003800000 */
        .weak           $__internal_10_$__cuda_sm20_div_u64
        .type           $__internal_10_$__cuda_sm20_div_u64,@function
        .size           $__internal_10_$__cuda_sm20_div_u64,(.L_x_520 - $__internal_10_$__cuda_sm20_div_u64)
$__internal_10_$__cuda_sm20_div_u64:
        /* <DEDUP_REMOVED lines=37> */
[----:B------:R-:W-:Y:S02]  /*2d50*/  IMAD.X R5, RZ, RZ, R5, P0 ;  /* 0x000000ffff057224 */ /* 0x000fe400000e0605 */
[----:B------:R-:W-:-:S04]  /*2d60*/  IMAD.WIDE.U32 R6, R8, UR6, RZ ;  /* 0x0000000608067c25 */ /* 0x000fc8000f8e00ff */
[----:B------:R-:W-:Y:S01]  /*2d70*/  IMAD.X R5, RZ, RZ, R5, P1 ;  /* 0x000000ffff057224 */ /* 0x000fe200008e0605 */
[----:B------:R-:W-:-:S03]  /*2d80*/  IADD3 R6, P0, -R6, R2, RZ ;  /* 0x0000000206067210 */ /* 0x000fc60007f1e1ff */
[----:B------:R-:W-:Y:S01]  /*2d90*/  IMAD R7, R5, UR6, R7 ;  /* 0x0000000605077c24 */ /* 0x000fe2000f8e0207 */
[----:B------:R-:W-:-:S04]  /*2da0*/  IADD3 R9, P1, R6, -UR6, RZ ;  /* 0x8000000606097c10 */ /* 0x000fc8000ff3e0ff */
[----:B------:R-:W-:Y:S02]  /*2db0*/  IADD3.X R12, ~R7, R4, RZ, P0, !PT ;  /* 0x00000004070c7210 */ /* 0x000fe400007fe5ff */
[----:B------:R-:W-:Y:S02]  /*2dc0*/  ISETP.GE.U32.AND P0, PT, R6, UR6, PT ;  /* 0x0000000606007c0c */ /* 0x000fe4000bf06070 */
[----:B------:R-:W-:Y:S02]  /*2dd0*/  IADD3 R7, P2, R8, 0x1, RZ ;  /* 0x0000000108077810 */ /* 0x000fe40007f5e0ff */
[C---:B------:R-:W-:Y:S02]  /*2de0*/  ISETP.GE.U32.AND.EX P0, PT, R12.reuse, RZ, PT, P0 ;  /* 0x000000ff0c00720c */ /* 0x040fe40003f06100 */
[----:B------:R-:W-:Y:S01]  /*2df0*/  IADD3.X R11, R12, -0x1, RZ, P1, !PT ;  /* 0xffffffff0c0b7810 */ /* 0x000fe20000ffe4ff */
[----:B------:R-:W-:Y:S01]  /*2e00*/  IMAD.X R10, RZ, RZ, R5, P2 ;  /* 0x000000ffff0a7224 */ /* 0x000fe200010e0605 */
[----:B------:R-:W-:-:S02]  /*2e10*/  SEL R9, R9, R6, P0 ;  /* 0x0000000609097207 */ /* 0x000fc40000000000 */
[----:B------:R-:W-:Y:S02]  /*2e20*/  SEL R6, R7, R8, P0 ;  /* 0x0000000807067207 */ /* 0x000fe40000000000 */
[----:B------:R-:W-:Y:S02]  /*2e30*/  SEL R8, R11, R12, P0 ;  /* 0x0000000c0b087207 */ /* 0x000fe40000000000 */
[----:B------:R-:W-:Y:S02]  /*2e40*/  SEL R7, R10, R5, P0 ;  /* 0x000000050a077207 */ /* 0x000fe40000000000 */
[----:B------:R-:W-:Y:S02]  /*2e50*/  ISETP.GE.U32.AND P0, PT, R9, UR6, PT ;  /* 0x0000000609007c0c */ /* 0x000fe4000bf06070 */
[----:B------:R-:W-:Y:S02]  /*2e60*/  IADD3 R5, P2, R6, 0x1, RZ ;  /* 0x0000000106057810 */ /* 0x000fe40007f5e0ff */
[----:B------:R-:W-:-:S02]  /*2e70*/  ISETP.GE.U32.AND.EX P0, PT, R8, RZ, PT, P0 ;  /* 0x000000ff0800720c */ /* 0x000fc40003f06100 */
[----:B------:R-:W-:Y:S01]  /*2e80*/  ISETP.NE.U32.AND P1, PT, RZ, UR6, PT ;  /* 0x00000006ff007c0c */ /* 0x000fe2000bf25070 */
[----:B------:R-:W-:Y:S01]  /*2e90*/  IMAD.X R8, RZ, RZ, R7, P2 ;  /* 0x000000ffff087224 */ /* 0x000fe200010e0607 */
[----:B------:R-:W-:Y:S02]  /*2ea0*/  SEL R5, R5, R6, P0 ;  /* 0x0000000605057207 */ /* 0x000fe40000000000 */
[----:B------:R-:W-:Y:S02]  /*2eb0*/  MOV R6, R0 ;  /* 0x0000000000067202 */ /* 0x000fe40000000f00 */
[----:B------:R-:W-:Y:S01]  /*2ec0*/  SEL R8, R8, R7, P0 ;  /* 0x0000000708087207 */ /* 0x000fe20000000000 */
[----:B------:R-:W-:Y:S01]  /*2ed0*/  IMAD.MOV.U32 R7, RZ, RZ, 0x0 ;  /* 0x00000000ff077424 */ /* 0x000fe200078e00ff */
[----:B------:R-:W-:-:S04]  /*2ee0*/  ISETP.NE.AND.EX P1, PT, RZ, RZ, PT, P1 ;  /* 0x000000ffff00720c */ /* 0x000fc80003f25310 */
[----:B------:R-:W-:Y:S02]  /*2ef0*/  SEL R5, R5, 0xffffffff, P1 ;  /* 0xffffffff05057807 */ /* 0x000fe40000800000 */
[----:B------:R-:W-:Y:S01]  /*2f00*/  SEL R8, R8, 0xffffffff, P1 ;  /* 0xffffffff08087807 */ /* 0x000fe20000800000 */
[----:B------:R-:W-:Y:S06]  /*2f10*/  RET.REL.NODEC R6 `(_Z21moe_wna16_gemm_kernelI6__halfLi8ELi2EEvPKT_PS1_PKjS3_S6_PKfPKiSA_SA_tttjjjtttbb) ;  /* 0xffffffd006387950 */ /* 0x000fec0003c3ffff */
.L_x_356:
        /* <DEDUP_REMOVED lines=14> */
.L_x_520:


//--------------------- .text._Z21moe_wna16_gemm_kernelI6__halfLi8ELi1EEvPKT_PS1_PKjS3_S6_PKfPKiSA_SA_tttjjjtttbb --------------------------
	.section	.text._Z21moe_wna16_gemm_kernelI6__halfLi8ELi1EEvPKT_PS1_PKjS3_S6_PKfPKiSA_SA_tttjjjtttbb,"ax",@progbits
	.align	128
        .global         _Z21moe_wna16_gemm_kernelI6__halfLi8ELi1EEvPKT_PS1_PKjS3_S6_PKfPKiSA_SA_tttjjjtttbb
        .type           _Z21moe_wna16_gemm_kernelI6__halfLi8ELi1EEvPKT_PS1_PKjS3_S6_PKfPKiSA_SA_tttjjjtttbb,@function
        .size           _Z21moe_wna16_gemm_kernelI6__halfLi8ELi1EEvPKT_PS1_PKjS3_S6_PKfPKiSA_SA_tttjjjtttbb,(.L_x_521 - _Z21moe_wna16_gemm_kernelI6__halfLi8ELi1EEvPKT_PS1_PKjS3_S6_PKfPKiSA_SA_tttjjjtttbb)
        .other          _Z21moe_wna16_gemm_kernelI6__halfLi8ELi1EEvPKT_PS1_PKjS3_S6_PKfPKiSA_SA_tttjjjtttbb,@"STO_CUDA_ENTRY STV_DEFAULT"
_Z21moe_wna16_gemm_kernelI6__halfLi8ELi1EEvPKT_PS1_PKjS3_S6_PKfPKiSA_SA_tttjjjtttbb:
.text._Z21moe_wna16_gemm_kernelI6__halfLi8ELi1EEvPKT_PS1_PKjS3_S6_PKfPKiSA_SA_tttjjjtttbb:
        /* <DEDUP_REMOVED lines=68> */
.L_x_362:
        /* <DEDUP_REMOVED lines=48> */
.L_x_361:
        /* <DEDUP_REMOVED lines=15> */
.L_x_360:
[----:B------:R-:W-:Y:S05]  /*0830*/  BSYNC B0 ;  /* 0x0000000000007941 */ /* 0x000fea0003800000 */
.L_x_359:
[----:B------:R-:W-:-:S06]  /*0840*/  UISETP.GE.U32.AND UP0, UPT, UR4, UR8, UPT ;  /* 0x000000080400728c */ /* 0x000fcc000bf06070 */
[----:B------:R-:W-:-:S13]  /*0850*/  PLOP3.LUT P0, PT, PT, PT, UP0, 0x80, 0x0 ;  /* 0x000000000000781c */ /* 0x000fda0003f0f008 */
[----:B------:R-:W-:Y:S05]  /*0860*/  @!P0 BRA `(.L_x_362) ;  /* 0xfffffff800f48947 */ /* 0x000fea000383ffff */
[----:B------:R-:W-:Y:S05]  /*0870*/  BRA `(.L_x_357) ;  /* 0x00000000009c7947 */ /* 0x000fea0003800000 */
.L_x_358:
        /* <DEDUP_REMOVED lines=12> */
.L_x_363:
        /* <DEDUP_REMOVED lines=27> */
.L_x_357:
        /* <DEDUP_REMOVED lines=17> */
[----:B01----:R-:W-:Y:S05]  /*0c00*/  CALL.REL.NOINC `($__internal_11_$__cuda_sm20_div_u64) ;  /* 0x0000001c008c7944 */ /* 0x003fea0003c00000 */
[----:B------:R-:W-:Y:S01]  /*0c10*/  IMAD.MOV.U32 R4, RZ, RZ, R6 ;  /* 0x000000ffff047224 */ /* 0x000fe200078e0006 */
[----:B------:R-:W-:Y:S01]  /*0c20*/  MOV R5, R7 ;  /* 0x0000000700057202 */ /* 0x000fe20000000f00 */
[----:B------:R-:W-:Y:S06]  /*0c30*/  BRA `(.L_x_365) ;  /* 0x00000000004c7947 */ /* 0x000fec0003800000 */
.L_x_364:
[----:B------:R-:W2:Y:S01]  /*0c40*/  I2F.U32.RP R6, UR6 ;  /* 0x0000000600067d06 */ /* 0x000ea20008209000 */
[----:B------:R-:W-:-:S07]  /*0c50*/  ISETP.NE.U32.AND P2, PT, RZ, UR6, PT ;  /* 0x00000006ff007c0c */ /* 0x000fce000bf45070 */
[----:B--2---:R-:W2:Y:S02]  /*0c60*/  MUFU.RCP R6, R6 ;  /* 0x0000000600067308 */ /* 0x004ea40000001000 */
[----:B--2---:R-:W-:-:S06]  /*0c70*/  VIADD R4, R6, 0xffffffe ;  /* 0x0ffffffe06047836 */ /* 0x004fcc0000000000 */
[----:B------:R2:W3:Y:S02]  /*0c80*/  F2I.FTZ.U32.TRUNC.NTZ R5, R4 ;  /* 0x0000000400057305 */ /* 0x0004e4000021f000 */
[----:B--2---:R-:W-:Y:S02]  /*0c90*/  IMAD.MOV.U32 R4, RZ, RZ, RZ ;  /* 0x000000ffff047224 */ /* 0x004fe400078e00ff */
[----:B---3--:R-:W-:-:S04]  /*0ca0*/  IMAD.MOV R7, RZ, RZ, -R5 ;  /* 0x000000ffff077224 */ /* 0x008fc800078e0a05 */
[----:B------:R-:W-:-:S04]  /*0cb0*/  IMAD R7, R7, UR6, RZ ;  /* 0x0000000607077c24 */ /* 0x000fc8000f8e02ff */
[----:B------:R-:W-:-:S06]  /*0cc0*/  IMAD.HI.U32 R5, R5, R7, R4 ;  /* 0x0000000705057227 */ /* 0x000fcc00078e0004 */
[----:B------:R-:W-:-:S05]  /*0cd0*/  IMAD.HI.U32 R4, R5, R2, RZ ;  /* 0x0000000205047227 */ /* 0x000fca00078e00ff */
[----:B------:R-:W-:-:S05]  /*0ce0*/  IADD3 R5, RZ, -R4, RZ ;  /* 0x80000004ff057210 */ /* 0x000fca0007ffe0ff */
[----:B------:R-:W-:-:S05]  /*0cf0*/  IMAD R5, R5, UR6, R2 ;  /* 0x0000000605057c24 */ /* 0x000fca000f8e0202 */
[----:B------:R-:W-:-:S13]  /*0d00*/  ISETP.GE.U32.AND P0, PT, R5, UR6, PT ;  /* 0x0000000605007c0c */ /* 0x000fda000bf06070 */
[----:B------:R-:W-:Y:S02]  /*0d10*/  @P0 VIADD R5, R5, -UR6 ;  /* 0x8000000605050c36 */ /* 0x000fe40008000000 */
[----:B------:R-:W-:-:S03]  /*0d20*/  @P0 VIADD R4, R4, 0x1 ;  /* 0x0000000104040836 */ /* 0x000fc60000000000 */
[----:B------:R-:W-:Y:S01]  /*0d30*/  ISETP.GE.U32.AND P1, PT, R5, UR6, PT ;  /* 0x0000000605007c0c */ /* 0x000fe2000bf26070 */
[----:B------:R-:W-:-:S12]  /*0d40*/  HFMA2.MMA R5, -RZ, RZ, 0, 0 ;  /* 0x00000000ff057435 */ /* 0x000fd800000001ff */
[----:B------:R-:W-:Y:S01]  /*0d50*/  @P1 VIADD R4, R4, 0x1 ;  /* 0x0000000104041836 */ /* 0x000fe20000000000 */
[----:B------:R-:W-:-:S07]  /*0d60*/  @!P2 LOP3.LUT R4, RZ, UR6, RZ, 0x33, !PT ;  /* 0x00000006ff04ac12 */ /* 0x000fce000f8e33ff */
.L_x_365:
[----:B------:R-:W2:Y:S01]  /*0d70*/  LDC.U16 R6, c[0x0][0x25a] ;  /* 0x00009680ff067b82 */ /* 0x000ea20000000400 */
[----:B-1----:R-:W-:Y:S01]  /*0d80*/  IMAD.MOV.U32 R8, RZ, RZ, RZ ;  /* 0x000000ffff087224 */ /* 0x002fe200078e00ff */
[----:B------:R-:W-:Y:S01]  /*0d90*/  ULDC UR5, c[0x0][0x268] ;  /* 0x00009a0000057ab9 */ /* 0x000fe20000000800 */
[----:B------:R-:W-:Y:S01]  /*0da0*/  ULDC.64 UR6, c[0x0][0x228] ;  /* 0x00008a0000067ab9 */ /* 0x000fe20000000a00 */
[----:B--2---:R-:W1:Y:S08]  /*0db0*/  I2F.U32.RP R10, R6 ;  /* 0x00000006000a7306 */ /* 0x004e700000209000 */
[----:B-1----:R-:W1:Y:S02]  /*0dc0*/  MUFU.RCP R10, R10 ;  /* 0x0000000a000a7308 */ /* 0x002e640000001000 */
[----:B-1----:R-:W-:-:S06]  /*0dd0*/  VIADD R9, R10, 0xffffffe ;  /* 0x0ffffffe0a097836 */ /* 0x002fcc0000000000 */
[----:B------:R-:W1:Y:S02]  /*0de0*/  F2I.FTZ.U32.TRUNC.NTZ R9, R9 ;  /* 0x0000000900097305 */ /* 0x000e64000021f000 */
[----:B-1----:R-:W-:-:S04]  /*0df0*/  IMAD.MOV R7, RZ, RZ, -R9 ;  /* 0x000000ffff077224 */ /* 0x002fc800078e0a09 */
[----:B------:R-:W-:-:S04]  /*0e00*/  IMAD R7, R7, R6, RZ ;  /* 0x0000000607077224 */ /* 0x000fc800078e02ff */
[----:B------:R-:W-:-:S04]  /*0e10*/  IMAD.HI.U32 R8, R9, R7, R8 ;  /* 0x0000000709087227 */ /* 0x000fc800078e0008 */
[----:B------:R-:W-:-:S04]  /*0e20*/  IMAD R7, R20, UR5, R19 ;  /* 0x0000000514077c24 */ /* 0x000fc8000f8e0213 */
[----:B0-----:R-:W-:-:S05]  /*0e30*/  IMAD.HI.U32 R12, R8, R7, RZ ;  /* 0x00000007080c7227 */ /* 0x001fca00078e00ff */
[----:B------:R-:W-:-:S05]  /*0e40*/  IADD3 R10, RZ, -R12, RZ ;  /* 0x8000000cff0a7210 */ /* 0x000fca0007ffe0ff */
[----:B------:R-:W-:-:S05]  /*0e50*/  IMAD R7, R6, R10, R7 ;  /* 0x0000000a06077224 */ /* 0x000fca00078e0207 */
[----:B------:R-:W-:-:S13]  /*0e60*/  ISETP.GE.U32.AND P0, PT, R7, R6, PT ;  /* 0x000000060700720c */ /* 0x000fda0003f06070 */
[----:B------:R-:W-:Y:S02]  /*0e70*/  @P0 IMAD.IADD R7, R7, 0x1, -R6 ;  /* 0x0000000107070824 */ /* 0x000fe400078e0a06 */
        /* <DEDUP_REMOVED lines=16> */
[----:B------:R-:W-:Y:S01]  /*0f80*/  IABS R15, R19 ;  /* 0x00000013000f7213 */ /* 0x000fe20000000000 */
[----:B------:R-:W-:Y:S01]  /*0f90*/  ULDC.64 UR8, c[0x0][0x230] ;  /* 0x00008c0000087ab9 */ /* 0x000fe20000000a00 */
[----:B------:R-:W0:Y:S01]  /*0fa0*/  I2F.RP R12, R9 ;  /* 0x00000009000c7306 */ /* 0x000e220000209400 */
[----:B------:R-:W-:Y:S02]  /*0fb0*/  IABS R16, R6 ;  /* 0x0000000600107213 */ /* 0x000fe40000000000 */
[----:B------:R-:W-:-:S05]  /*0fc0*/  LOP3.LUT R4, R4, 0xfffffffc, RZ, 0xc0, !PT ;  /* 0xfffffffc04047812 */ /* 0x000fca00078ec0ff */
[----:B0-----:R-:W0:Y:S02]  /*0fd0*/  MUFU.RCP R12, R12 ;  /* 0x0000000c000c7308 */ /* 0x001e240000001000 */
[----:B0-----:R-:W-:-:S06]  /*0fe0*/  IADD3 R10, R12, 0xffffffe, RZ ;  /* 0x0ffffffe0c0a7810 */ /* 0x001fcc0007ffe0ff */
        /* <DEDUP_REMOVED lines=8> */
[----:B------:R-:W-:Y:S02]  /*1070*/  IMAD.MOV R11, RZ, RZ, -R8 ;  /* 0x000000ffff0b7224 */ /* 0x000fe400078e0a08 */
        /* <DEDUP_REMOVED lines=14> */
[----:B------:R-:W-:Y:S02]  /*1160*/  @P1 VIADD R8, R8, 0x1 ;  /* 0x0000000108081836 */ /* 0x000fe40000000000 */
[----:B------:R-:W-:-:S03]  /*1170*/  @!P2 IADD3 R10, RZ, -R10, RZ ;  /* 0x8000000aff0aa210 */ /* 0x000fc60007ffe0ff */
[C---:B------:R-:W-:Y:S02]  /*1180*/  SEL R9, R7.reuse, R8, !P0 ;  /* 0x0000000807097207 */ /* 0x040fe40004000000 */
        /* <DEDUP_REMOVED lines=8> */
.L_x_366:
[----:B------:R-:W0:Y:S01]  /*1210*/  I2F.F16 R17, 0x80 ;  /* 0x0000008000117906 */ /* 0x000e220000200c00 */
[----:B------:R-:W-:Y:S01]  /*1220*/  IMAD.MOV.U32 R7, RZ, RZ, RZ ;  /* 0x000000ffff077224 */ /* 0x000fe200078e00ff */
[----:B0-----:R-:W-:-:S07]  /*1230*/  PRMT R17, R17, 0x5410, R17 ;  /* 0x0000541011117816 */ /* 0x001fce0000000011 */
.L_x_367:
[----:B------:R-:W-:Y:S02]  /*1240*/  ULDC UR5, c[0x0][0x270] ;  /* 0x00009c0000057ab9 */ /* 0x000fe40000000800 */
[----:B------:R-:W-:-:S04]  /*1250*/  ULOP3.LUT UR8, UR5, 0xffff, URZ, 0xc0, !UPT ;  /* 0x0000ffff05087892 */ /* 0x000fc8000f8ec03f */
[----:B------:R-:W-:-:S04]  /*1260*/  USHF.R.U32.HI UR9, URZ, 0x2, UR8 ;  /* 0x000000023f097899 */ /* 0x000fc80008011608 */
[----:B------:R-:W-:-:S06]  /*1270*/  UPRMT UR5, UR9, 0x9910, URZ ;  /* 0x0000991009057896 */ /* 0x000fcc000800003f */
[----:B------:R-:W-:-:S13]  /*1280*/  ISETP.NE.AND P0, PT, RZ, UR5, PT ;  /* 0x00000005ff007c0c */ /* 0x000fda000bf05270 */
[----:B------:R-:W-:Y:S05]  /*1290*/  @!P0 BRA `(.L_x_368) ;  /* 0x0000000800f88947 */ /* 0x000fea0003800000 */
[----:B------:R-:W0:Y:S01]  /*12a0*/  F2I.FTZ.TRUNC.NTZ R7, R7 ;  /* 0x0000000700077305 */ /* 0x000e22000021f100 */
[----:B------:R-:W-:Y:S01]  /*12b0*/  LOP3.LUT R2, R2, 0xfffffffc, RZ, 0xc0, !PT ;  /* 0xfffffffc02027812 */ /* 0x000fe200078ec0ff */
[----:B------:R-:W-:Y:S01]  /*12c0*/  ULDC.64 UR16, c[0x0][0x220] ;  /* 0x0000880000107ab9 */ /* 0x000fe20000000a00 */
[----:B------:R-:W-:Y:S01]  /*12d0*/  UIADD3 UR5, UR4, -0x1, URZ ;  /* 0xffffffff04057890 */ /* 0x000fe2000fffe03f */
[----:B------:R-:W-:Y:S01]  /*12e0*/  SHF.R.U32.HI R15, RZ, 0x2, R6 ;  /* 0x00000002ff0f7819 */ /* 0x000fe20000011606 */
[----:B------:R-:W-:Y:S01]  /*12f0*/  ULOP3.LUT UR12, UR4, 0x3, URZ, 0xc0, !UPT ;  /* 0x00000003040c7892 */ /* 0x000fe2000f8ec03f */
[----:B------:R-:W-:Y:S01]  /*1300*/  IADD3 R12, P0, R2, UR16, RZ ;  /* 0x00000010020c7c10 */ /* 0x000fe2000ff1e0ff */
[----:B------:R-:W-:Y:S01]  /*1310*/  IMAD.MOV.U32 R14, RZ, RZ, RZ ;  /* 0x000000ffff0e7224 */ /* 0x000fe200078e00ff */
[----:B------:R-:W-:Y:S01]  /*1320*/  UISETP.GE.U32.AND UP0, UPT, UR5, 0x3, UPT ;  /* 0x000000030500788c */ /* 0x000fe2000bf06070 */
[----:B------:R-:W-:Y:S01]  /*1330*/  VIADD R9, R1, 0x100 ;  /* 0x0000010001097836 */ /* 0x000fe20000000000 */
[----:B------:R-:W-:Y:S01]  /*1340*/  IADD3.X R13, R0, UR17, RZ, P0, !PT ;  /* 0x00000011000d7c10 */ /* 0x000fe200087fe4ff */
[----:B------:R-:W-:Y:S01]  /*1350*/  UIADD3 UR7, -UR12, UR4, URZ ;  /* 0x000000040c077290 */ /* 0x000fe2000fffe13f */
[----:B0-----:R0:W1:Y:S11]  /*1360*/  I2F.F16 R16, R7 ;  /* 0x0000000700107306 */ /* 0x0010760000200c00 */
.L_x_372:
[----:B------:R-:W-:Y:S01]  /*1370*/  LEA R3, R14, R19, 0x2 ;  /* 0x000000130e037211 */ /* 0x000fe200078e10ff */
[----:B------:R-:W-:-:S03]  /*1380*/  ULDC UR5, c[0x0][0x268] ;  /* 0x00009a0000057ab9 */ /* 0x000fc60000000800 */
[----:B------:R-:W-:-:S13]  /*1390*/  ISETP.GE.U32.AND P0, PT, R3, UR5, PT ;  /* 0x0000000503007c0c */ /* 0x000fda000bf06070 */
[----:B012---:R-:W-:Y:S05]  /*13a0*/  @P0 BRA `(.L_x_368) ;  /* 0x0000000800b40947 */ /* 0x007fea0003800000 */
[----:B------:R-:W-:-:S13]  /*13b0*/  LOP3.LUT P0, R8, R14, 0x3, RZ, 0xc0, !PT ;  /* 0x000000030e087812 */ /* 0x000fda000780c0ff */
[----:B------:R-:W-:-:S05]  /*13c0*/  @!P0 IMAD R0, R20, UR5, R3 ;  /* 0x0000000514008c24 */ /* 0x000fca000f8e0203 */
[----:B------:R-:W-:-:S04]  /*13d0*/  @!P0 SHF.R.S32.HI R3, RZ, 0x1f, R0 ;  /* 0x0000001fff038819 */ /* 0x000fc80000011400 */
[----:B------:R-:W-:-:S04]  /*13e0*/  @!P0 LEA.HI R3, R3, R0, RZ, 0x4 ;  /* 0x0000000003038211 */ /* 0x000fc800078f20ff */
[----:B------:R-:W-:-:S05]  /*13f0*/  @!P0 SHF.R.S32.HI R3, RZ, 0x4, R3 ;  /* 0x00000004ff038819 */ /* 0x000fca0000011403 */
[----:B------:R-:W-:-:S06]  /*1400*/  @!P0 IMAD.WIDE R4, R3, 0x10, R12 ;  /* 0x0000001003048825 */ /* 0x000fcc00078e020c */
[----:B0-----:R-:W2:Y:S01]  /*1410*/  @!P0 LDG.E.128.CONSTANT R4, desc[UR10][R4.64] ;  /* 0x0000000a04048981 */ /* 0x001ea2000c1e9d00 */
[----:B------:R-:W-:Y:S01]  /*1420*/  IMAD R8, R8, 0x4, R9 ;  /* 0x0000000408087824 */ /* 0x000fe200078e0209 */
[----:B------:R-:W0:Y:S08]  /*1430*/  I2F.U16.RP R0, R15 ;  /* 0x0000000f00007306 */ /* 0x000e300000109000 */
[----:B0-----:R-:W0:Y:S01]  /*1440*/  MUFU.RCP R0, R0 ;  /* 0x0000000000007308 */ /* 0x001e220000001000 */
[----:B------:R-:W-:-:S02]  /*1450*/  IMAD.MOV R3, RZ, RZ, -R15 ;  /* 0x000000ffff037224 */ /* 0x000fc400078e0a0f */
[----:B0-----:R-:W-:-:S05]  /*1460*/  VIADD R2, R0, 0xffffffe ;  /* 0x0ffffffe00027836 */ /* 0x001fca0000000000 */
[----:B------:R-:W0:Y:S01]  /*1470*/  F2I.FTZ.U32.TRUNC.NTZ R11, R2 ;  /* 0x00000002000b7305 */ /* 0x000e22000021f000 */
[----:B------:R-:W-:Y:S01]  /*1480*/  MOV R10, RZ ;  /* 0x000000ff000a7202 */ /* 0x000fe20000000f00 */
[----:B0-----:R-:W-:-:S04]  /*1490*/  IMAD R3, R3, R11, RZ ;  /* 0x0000000b03037224 */ /* 0x001fc800078e02ff */
[----:B------:R-:W-:-:S06]  /*14a0*/  IMAD.HI.U32 R3, R11, R3, R10 ;  /* 0x000000030b037227 */ /* 0x000fcc00078e000a */
[----:B------:R-:W-:Y:S01]  /*14b0*/  IMAD.HI.U32 R3, R3, R14, RZ ;  /* 0x0000000e03037227 */ /* 0x000fe200078e00ff */
[----:B--2---:R0:W-:Y:S04]  /*14c0*/  @!P0 STL.128 [R1+0x100], R4 ;  /* 0x0001000401008387 */ /* 0x0041e80000100c00 */
[----:B------:R-:W2:Y:S01]  /*14d0*/  LDL R8, [R8] ;  /* 0x0000000008087983 */ /* 0x000ea20000100800 */
[----:B------:R-:W-:Y:S01]  /*14e0*/  IMAD.MOV R3, RZ, RZ, -R3 ;  /* 0x000000ffff037224 */ /* 0x000fe200078e0a03 */
[----:B------:R-:W-:-:S03]  /*14f0*/  ISETP.NE.U32.AND P1, PT, R15, RZ, PT ;  /* 0x000000ff0f00720c */ /* 0x000fc60003f25070 */
[----:B0-----:R-:W-:Y:S01]  /*1500*/  IMAD R4, R15, R3, R14 ;  /* 0x000000030f047224 */ /* 0x001fe200078e020e */
[----:B------:R-:W-:-:S04]  /*1510*/  HFMA2.MMA R5, -RZ, RZ, 1124, 1124 ;  /* 0x64646464ff057435 */ /* 0x000fc800000001ff */
[----:B------:R-:W-:-:S13]  /*1520*/  ISETP.GE.U32.AND P0, PT, R4, R15, PT ;  /* 0x0000000f0400720c */ /* 0x000fda0003f06070 */
[----:B------:R-:W-:-:S05]  /*1530*/  @P0 IMAD.IADD R4, R4, 0x1, -R15 ;  /* 0x0000000104040824 */ /* 0x000fca00078e0a0f */
[----:B------:R-:W-:-:S13]  /*1540*/  ISETP.GE.U32.AND P0, PT, R4, R15, PT ;  /* 0x0000000f0400720c */ /* 0x000fda0003f06070 */
[----:B------:R-:W-:Y:S01]  /*1550*/  @P0 IMAD.IADD R4, R4, 0x1, -R15 ;  /* 0x0000000104040824 */ /* 0x000fe200078e0a0f */
[----:B------:R-:W-:Y:S02]  /*1560*/  @!P1 LOP3.LUT R4, RZ, R15, RZ, 0x33, !PT ;  /* 0x0000000fff049212 */ /* 0x000fe400078e33ff */
[----:B------:R-:W-:Y:S02]  /*1570*/  ISETP.NE.AND P1, PT, RZ, UR4, PT ;  /* 0x00000004ff007c0c */ /* 0x000fe4000bf25270 */
[----:B------:R-:W-:-:S04]  /*1580*/  ISETP.NE.AND P0, PT, R4, RZ, PT ;  /* 0x000000ff0400720c */ /* 0x000fc80003f05270 */
[----:B------:R-:W-:-:S13]  /*1590*/  ISETP.EQ.OR P0, PT, RZ, UR6, P0 ;  /* 0x00000006ff007c0c */ /* 0x000fda0008702670 */
[----:B-1----:R-:W-:Y:S02]  /*15a0*/  @!P0 PRMT R17, R16, 0x5410, R16 ;  /* 0x0000541010118816 */ /* 0x002fe40000000010 */
[C-C-:B--2---:R-:W-:Y:S02]  /*15b0*/  PRMT R4, R8.reuse, 0x5250, R5.reuse ;  /* 0x0000525008047816 */ /* 0x144fe40000000005 */
        /* <DEDUP_REMOVED lines=15> */
.L_x_371:
[----:B------:R-:W-:Y:S01]  /*16b0*/  IMAD R3, R6, UR8, RZ ;  /* 0x0000000806037c24 */ /* 0x000fe2000f8e02ff */
[----:B------:R-:W-:-:S04]  /*16c0*/  HFMA2.MMA R23, R4, 1, 1, -R17 ;  /* 0x3c003c0004177835 */ /* 0x000fc80000100011 */
[----:B------:R-:W-:Y:S02]  /*16d0*/  IADD3 R11, R3, UR8, RZ ;  /* 0x00000008030b7c10 */ /* 0x000fe4000fffe0ff */
[----:B------:R-:W-:-:S03]  /*16e0*/  SHF.R.U32.HI R3, RZ, 0x1, R3 ;  /* 0x00000001ff037819 */ /* 0x000fc60000011603 */
[----:B------:R-:W-:Y:S01]  /*16f0*/  VIADD R21, R11, UR8 ;  /* 0x000000080b157c36 */ /* 0x000fe20008000000 */
[----:B------:R-:W-:Y:S01]  /*1700*/  SHF.R.U32.HI R11, RZ, 0x1, R11 ;  /* 0x00000001ff0b7819 */ /* 0x000fe2000001160b */
[C---:B------:R-:W-:Y:S02]  /*1710*/  IMAD R2, R14.reuse, 0x2, R3 ;  /* 0x000000020e027824 */ /* 0x040fe400078e0203 */
[----:B-----5:R-:W-:Y:S02]  /*1720*/  HMUL2 R23, R23, R18.H0_H0 ;  /* 0x2000001217177232 */ /* 0x020fe40000000000 */
[----:B------:R-:W-:Y:S01]  /*1730*/  VIADD R10, R21, UR8 ;  /* 0x00000008150a7c36 */ /* 0x000fe20008000000 */
[----:B------:R-:W-:Y:S01]  /*1740*/  LEA R8, R14, R11, 0x1 ;  /* 0x0000000b0e087211 */ /* 0x000fe200078e08ff */
[----:B------:R-:W-:Y:S01]  /*1750*/  IMAD R2, R2, 0x4, R7 ;  /* 0x0000000402027824 */ /* 0x000fe200078e0207 */
[----:B------:R-:W-:Y:S02]  /*1760*/  SHF.R.U32.HI R3, RZ, 0x1, R21 ;  /* 0x00000001ff037819 */ /* 0x000fe40000011615 */
[----:B------:R-:W-:Y:S01]  /*1770*/  SHF.R.U32.HI R11, RZ, 0x1, R10 ;  /* 0x00000001ff0b7819 */ /* 0x000fe2000001160a */
[----:B------:R-:W-:-:S02]  /*1780*/  IMAD R26, R8, 0x4, R7 ;  /* 0x00000004081a7824 */ /* 0x000fc400078e0207 */
[C---:B------:R-:W-:Y:S01]  /*1790*/  IMAD R8, R14.reuse, 0x2, R3 ;  /* 0x000000020e087824 */ /* 0x040fe200078e0203 */
[----:B------:R-:W-:Y:S01]  /*17a0*/  LEA R10, R14, R11, 0x1 ;  /* 0x0000000b0e0a7211 */ /* 0x000fe200078e08ff */
[----:B------:R-:W0:Y:S02]  /*17b0*/  LDS.64 R2, [R2] ;  /* 0x0000000002027984 */ /* 0x000e240000000a00 */
[--C-:B------:R-:W-:Y:S02]  /*17c0*/  IMAD R11, R8, 0x4, R7.reuse ;  /* 0x00000004080b7824 */ /* 0x100fe400078e0207 */
[----:B------:R-:W-:Y:S01]  /*17d0*/  HADD2 R8, R5, -R17 ;  /* 0x8000001105087230 */ /* 0x000fe20000000000 */
[----:B------:R-:W1:Y:S01]  /*17e0*/  LDS R24, [R26] ;  /* 0x000000001a187984 */ /* 0x000e620000000800 */
[----:B------:R-:W-:Y:S02]  /*17f0*/  IMAD R10, R10, 0x4, R7 ;  /* 0x000000040a0a7824 */ /* 0x000fe400078e0207 */
[----:B------:R-:W-:Y:S01]  /*1800*/  HMUL2 R8, R8, R18.H0_H0 ;  /* 0x2000001208087232 */ /* 0x000fe20000000000 */
[----:B------:R-:W2:Y:S04]  /*1810*/  LDS R25, [R26+0x4] ;  /* 0x000004001a197984 */ /* 0x000ea80000000800 */
[----:B------:R-:W3:Y:S04]  /*1820*/  LDS R22, [R11] ;  /* 0x000000000b167984 */ /* 0x000ee80000000800 */
[----:B------:R-:W4:Y:S04]  /*1830*/  LDS R21, [R10] ;  /* 0x000000000a157984 */ /* 0x000f280000000800 */
[----:B------:R-:W4:Y:S04]  /*1840*/  LDS R27, [R10+0x4] ;  /* 0x000004000a1b7984 */ /* 0x000f280000000800 */
[----:B------:R-:W4:Y:S01]  /*1850*/  LDS R11, [R11+0x4] ;  /* 0x000004000b0b7984 */ /* 0x000f220000000800 */
        /* <DEDUP_REMOVED lines=10> */
[----:B------:R-:W-:Y:S01]  /*1900*/  HFMA2.MMA R26, R8, R27, R26 ;  /* 0x0000001b081a7235 */ /* 0x000fe2000000001a */
        /* <DEDUP_REMOVED lines=15> */
[----:B------:R-:W-:Y:S01]  /*1a00*/  VIADD R2, R0, 0x10 ;  /* 0x0000001000027836 */ /* 0x000fe20000000000 */
[----:B------:R-:W-:Y:S01]  /*1a10*/  IADD3 R6, R6, 0x4, RZ ;  /* 0x0000000406067810 */ /* 0x000fe20007ffe0ff */
        /* <DEDUP_REMOVED lines=10> */
.L_x_370:
        /* <DEDUP_REMOVED lines=11> */
[----:B-----5:R-:W-:Y:S02]  /*1b70*/  HMUL2 R5, R5, R18.H0_H0 ;  /* 0x2000001205057232 */ /* 0x020fe40000000000 */
        /* <DEDUP_REMOVED lines=15> */
[----:B------:R-:W-:Y:S01]  /*1c70*/  IADD3 R8, R7, UR8, RZ ;  /* 0x0000000807087c10 */ /* 0x000fe2000fffe0ff */
[----:B------:R-:W-:-:S03]  /*1c80*/  UISETP.NE.AND UP1, UPT, UR12, 0x2, UPT ;  /* 0x000000020c00788c */ /* 0x000fc6000bf25270 */
[----:B------:R-:W-:-:S03]  /*1c90*/  SHF.R.U32.HI R3, RZ, 0x1, R8 ;  /* 0x00000001ff037819 */ /* 0x000fc60000011608 */
[----:B------:R-:W-:Y:S02]  /*1ca0*/  PLOP3.LUT P1, PT, PT, PT, UP1, 0x80, 0x0 ;  /* 0x000000000000781c */ /* 0x000fe40003f2f018 */
[----:B------:R-:W-:-:S04]  /*1cb0*/  IMAD R3, R14, 0x2, R3 ;  /* 0x000000020e037824 */ /* 0x000fc800078e0203 */
        /* <DEDUP_REMOVED lines=13> */
[----:B------:R-:W-:-:S04]  /*1d90*/  SHF.R.U32.HI R3, RZ, 0x1, R2 ;  /* 0x00000001ff037819 */ /* 0x000fc80000011602 */
[----:B------:R-:W-:-:S05]  /*1da0*/  LEA R3, R14, R3, 0x1 ;  /* 0x000000030e037211 */ /* 0x000fca00078e08ff */
        /* <DEDUP_REMOVED lines=10> */
.L_x_369:
[----:B------:R-:W-:-:S05]  /*1e50*/  VIADD R14, R14, 0x1 ;  /* 0x000000010e0e7836 */ /* 0x000fca0000000000 */
[----:B------:R-:W-:-:S13]  /*1e60*/  ISETP.GE.U32.AND P0, PT, R14, UR9, PT ;  /* 0x000000090e007c0c */ /* 0x000fda000bf06070 */
[----:B------:R-:W-:Y:S05]  /*1e70*/  @!P0 BRA `(.L_x_372) ;  /* 0xfffffff4003c8947 */ /* 0x000fea000383ffff */
.L_x_368:
        /* <DEDUP_REMOVED lines=13> */
.L_x_382:
[----:B------:R-:W-:Y:S01]  /*1f50*/  UIADD3 UR12, UR13, UR5, URZ ;  /* 0x000000050d0c7290 */ /* 0x000fe2000fffe03f */
[----:B------:R-:W3:Y:S01]  /*1f60*/  @P0 LDC.64 R2, c[0x0][0x238] ;  /* 0x00008e00ff020b82 */ /* 0x000ee20000000a00 */
[----:B------:R-:W-:Y:S01]  /*1f70*/  ULDC.64 UR8, c[0x0][0x240] ;  /* 0x0000900000087ab9 */ /* 0x000fe20000000a00 */
[----:B------:R-:W-:Y:S02]  /*1f80*/  ULEA UR15, UR5, UR14, 0x2 ;  /* 0x0000000e050f7291 */ /* 0x000fe4000f8e103f */
[----:B------:R-:W-:Y:S01]  /*1f90*/  UIMAD.WIDE.U32 UR6, UR12, 0x4, UR8 ;  /* 0x000000040c0678a5 */ /* 0x000fe2000f8e0008 */
[----:B------:R-:W-:-:S03]  /*1fa0*/  ULDC UR16, c[0x0][0x264] ;  /* 0x0000990000107ab9 */ /* 0x000fc60000000800 */
[----:B--2---:R-:W2:Y:S02]  /*1fb0*/  LDC.64 R4, c[0x0][0x218] ;  /* 0x00008600ff047b82 */ /* 0x004ea40000000a00 */
[----:B01----:R-:W-:Y:S01]  /*1fc0*/  IMAD.U32 R7, RZ, RZ, UR7 ;  /* 0x00000007ff077e24 */ /* 0x003fe2000f8e00ff */
[----:B------:R-:W-:-:S05]  /*1fd0*/  MOV R6, UR6 ;  /* 0x0000000600067c02 */ /* 0x000fca0008000f00 */
[----:B------:R-:W4:Y:S02]  /*1fe0*/  LDG.E.CONSTANT R7, desc[UR10][R6.64] ;  /* 0x0000000a06077981 */ /* 0x000f24000c1e9900 */
[----:B----4-:R-:W-:Y:S02]  /*1ff0*/  SHF.R.S32.HI R0, RZ, 0x1f, R7 ;  /* 0x0000001fff007819 */ /* 0x010fe40000011407 */
        /* <DEDUP_REMOVED lines=13> */
[----:B-----5:R0:W5:Y:S01]  /*20d0*/  LD.E R15, desc[UR10][R6.64] ;  /* 0x0000000a060f7980 */ /* 0x020162000c101900 */
[----:B------:R-:W-:Y:S01]  /*20e0*/  ISETP.EQ.U32.AND P1, PT, R0, RZ, PT ;  /* 0x000000ff0000720c */ /* 0x000fe20003f22070 */
[----:B------:R-:W-:-:S05]  /*20f0*/  IMAD.MOV.U32 R0, RZ, RZ, 0x3254 ;  /* 0x00003254ff007424 */ /* 0x000fca00078e00ff */
[----:B------:R-:W-:Y:S02]  /*2100*/  SEL R17, R0, 0x7610, P1 ;  /* 0x0000761000117807 */ /* 0x000fe40000800000 */
[----:B0-2---:R-:W-:-:S07]  /*2110*/  F2FP.F16.F32.PACK_AB R16, RZ, R14 ;  /* 0x0000000eff10723e */ /* 0x005fce00000000ff */
.L_x_375:
[----:B-----5:R-:W-:-:S05]  /*2120*/  HADD2 R10, R15, R16.H0_H0 ;  /* 0x200000100f0a7230 */ /* 0x020fca0000000000 */
[----:B------:R-:W-:-:S05]  /*2130*/  PRMT R11, R15, R17, R10 ;  /* 0x000000110f0b7216 */ /* 0x000fca000000000a */
[----:B------:R-:W2:Y:S02]  /*2140*/  ATOM.E.CAS.STRONG.GPU PT, R10, [R6], R15, R11 ;  /* 0x0000000f060a738b */ /* 0x000ea400001ee10b */
[----:B--2---:R-:W-:Y:S02]  /*2150*/  ISETP.NE.U32.AND P1, PT, R10, R15, PT ;  /* 0x0000000f0a00720c */ /* 0x004fe40003f25070 */
[----:B------:R-:W-:-:S11]  /*2160*/  MOV R15, R10 ;  /* 0x0000000a000f7202 */ /* 0x000fd60000000f00 */
[----:B------:R-:W-:Y:S05]  /*2170*/  @P1 BRA `(.L_x_375) ;  /* 0xfffffffc00e81947 */ /* 0x000fea000383ffff */
[----:B------:R-:W-:Y:S05]  /*2180*/  BSYNC B0 ;  /* 0x0000000000007941 */ /* 0x000fea0003800000 */
.L_x_374:
        /* <DEDUP_REMOVED lines=23> */
.L_x_377:
[----:B-----5:R-:W-:-:S05]  /*2300*/  HADD2 R10, R17, R15.H0_H0 ;  /* 0x2000000f110a7230 */ /* 0x020fca0000000000 */
[----:B------:R-:W-:-:S05]  /*2310*/  PRMT R11, R17, R16, R10 ;  /* 0x00000010110b7216 */ /* 0x000fca000000000a */
[----:B------:R-:W2:Y:S02]  /*2320*/  ATOM.E.CAS.STRONG.GPU PT, R10, [R6], R17, R11 ;  /* 0x00000011060a738b */ /* 0x000ea400001ee10b */
[----:B--2---:R-:W-:Y:S02]  /*2330*/  ISETP.NE.U32.AND P1, PT, R10, R17, PT ;  /* 0x000000110a00720c */ /* 0x004fe40003f25070 */
[----:B------:R-:W-:-:S11]  /*2340*/  MOV R17, R10 ;  /* 0x0000000a00117202 */ /* 0x000fd60000000f00 */
[----:B------:R-:W-:Y:S05]  /*2350*/  @P1 BRA `(.L_x_377) ;  /* 0xfffffffc00e81947 */ /* 0x000fea000383ffff */
[----:B------:R-:W-:Y:S05]  /*2360*/  BSYNC B0 ;  /* 0x0000000000007941 */ /* 0x000fea0003800000 */
.L_x_376:
        /* <DEDUP_REMOVED lines=23> */
.L_x_379:
[----:B-----5:R-:W-:-:S05]  /*24e0*/  HADD2 R10, R17, R15.H0_H0 ;  /* 0x2000000f110a7230 */ /* 0x020fca0000000000 */
[----:B------:R-:W-:-:S05]  /*24f0*/  PRMT R11, R17, R16, R10 ;  /* 0x00000010110b7216 */ /* 0x000fca000000000a */
[----:B------:R-:W2:Y:S02]  /*2500*/  ATOM.E.CAS.STRONG.GPU PT, R10, [R6], R17, R11 ;  /* 0x00000011060a738b */ /* 0x000ea400001ee10b */
[----:B--2---:R-:W-:Y:S01]  /*2510*/  ISETP.NE.U32.AND P1, PT, R10, R17, PT ;  /* 0x000000110a00720c */ /* 0x004fe20003f25070 */
[----:B------:R-:W-:-:S12]  /*2520*/  IMAD.MOV.U32 R17, RZ, RZ, R10 ;  /* 0x000000ffff117224 */ /* 0x000fd800078e000a */
[----:B------:R-:W-:Y:S05]  /*2530*/  @P1 BRA `(.L_x_379) ;  /* 0xfffffffc00e81947 */ /* 0x000fea000383ffff */
[----:B------:R-:W-:Y:S05]  /*2540*/  BSYNC B0 ;  /* 0x0000000000007941 */ /* 0x000fea0003800000 */
.L_x_378:
        /* <DEDUP_REMOVED lines=23> */
.L_x_381:
[----:B-----5:R-:W-:-:S05]  /*26c0*/  HADD2 R0, R11, R2.H0_H0 ;  /* 0x200000020b007230 */ /* 0x020fca0000000000 */
[----:B------:R-:W-:-:S05]  /*26d0*/  PRMT R3, R11, R9, R0 ;  /* 0x000000090b037216 */ /* 0x000fca0000000000 */
[----:B------:R-:W2:Y:S02]  /*26e0*/  ATOM.E.CAS.STRONG.GPU PT, R0, [R6], R11, R3 ;  /* 0x0000000b0600738b */ /* 0x000ea400001ee103 */
[----:B--2---:R-:W-:Y:S01]  /*26f0*/  ISETP.NE.U32.AND P1, PT, R0, R11, PT ;  /* 0x0000000b0000720c */ /* 0x004fe20003f25070 */
[----:B------:R-:W-:-:S12]  /*2700*/  IMAD.MOV.U32 R11, RZ, RZ, R0 ;  /* 0x000000ffff0b7224 */ /* 0x000fd800078e0000 */
[----:B------:R-:W-:Y:S05]  /*2710*/  @P1 BRA `(.L_x_381) ;  /* 0xfffffffc00e81947 */ /* 0x000fea000383ffff */
[----:B------:R-:W-:Y:S05]  /*2720*/  BSYNC B0 ;  /* 0x0000000000007941 */ /* 0x000fea0003800000 */
.L_x_380:
[----:B------:R-:W-:Y:S01]  /*2730*/  IADD3 R13, R13, -0x4, RZ ;  /* 0xfffffffc0d0d7810 */ /* 0x000fe20007ffe0ff */
[----:B------:R-:W-:-:S03]  /*2740*/  UIADD3 UR5, UR5, 0x4, URZ ;  /* 0x0000000405057890 */ /* 0x000fc6000fffe03f */
[----:B------:R-:W-:-:S13]  /*2750*/  ISETP.NE.AND P1, PT, R13, RZ, PT ;  /* 0x000000ff0d00720c */ /* 0x000fda0003f25270 */
[----:B------:R-:W-:Y:S05]  /*2760*/  @P1 BRA `(.L_x_382) ;  /* 0xfffffff400f81947 */ /* 0x000fea000383ffff */
.L_x_373:
[----:B------:R-:W-:-:S13]  /*2770*/  ISETP.NE.AND P0, PT, R12, RZ, PT ;  /* 0x000000ff0c00720c */ /* 0x000fda0003f05270 */
[----:B------:R-:W-:Y:S05]  /*2780*/  @!P0 EXIT ;  /* 0x000000000000894d */ /* 0x000fea0003800000 */
[----:B------:R-:W-:Y:S01]  /*2790*/  UIADD3 UR6, UR13, UR5, URZ ;  /* 0x000000050d067290 */ /* 0x000fe2000fffe03f */
[----:B------:R-:W-:Y:S02]  /*27a0*/  ULDC.S8 UR4, c[0x0][0x273] ;  /* 0x00009cc000047ab9 */ /* 0x000fe40000000200 */
[----:B------:R-:W-:Y:S01]  /*27b0*/  ISETP.NE.AND P1, PT, RZ, UR4, PT ;  /* 0x00000004ff007c0c */ /* 0x000fe2000bf25270 */
[----:B------:R-:W-:Y:S02]  /*27c0*/  UIMAD UR4, UR5, 0x4, UR14 ;  /* 0x00000004050478a4 */ /* 0x000fe4000f8e020e */
[----:B012---:R-:W-:-:S10]  /*27d0*/  IMAD.U32 R0, RZ, RZ, UR6 ;  /* 0x00000006ff007e24 */ /* 0x007fd4000f8e00ff */
.L_x_385:
        /* <DEDUP_REMOVED lines=18> */
[----:B-----5:R0:W5:Y:S01]  /*2900*/  LD.E R9, desc[UR10][R6.64] ;  /* 0x0000000a06097980 */ /* 0x020162000c101900 */
[----:B------:R-:W-:Y:S01]  /*2910*/  HFMA2.MMA R11, -RZ, RZ, 0, 0.19775390625 ;  /* 0x00003254ff0b7435 */ /* 0x000fe200000001ff */
[----:B------:R-:W-:Y:S01]  /*2920*/  LOP3.LUT R4, R2, 0x2, RZ, 0xc0, !PT ;  /* 0x0000000202047812 */ /* 0x000fe200078ec0ff */
[----:B------:R-:W-:Y:S03]  /*2930*/  BSSY B0, `(.L_x_383) ;  /* 0x000000a000007945 */ /* 0x000fe60003800000 */
[----:B------:R-:W-:-:S05]  /*2940*/  ISETP.EQ.U32.AND P0, PT, R4, RZ, PT ;  /* 0x000000ff0400720c */ /* 0x000fca0003f02070 */
[----:B------:R-:W-:Y:S02]  /*2950*/  SEL R11, R11, 0x7610, P0 ;  /* 0x000076100b0b7807 */ /* 0x000fe40000000000 */
[----:B0-2---:R-:W-:-:S07]  /*2960*/  F2FP.F16.F32.PACK_AB R10, RZ, R8 ;  /* 0x00000008ff0a723e */ /* 0x005fce00000000ff */
.L_x_384:
[----:B-----5:R-:W-:-:S05]  /*2970*/  HADD2 R4, R9, R10.H0_H0 ;  /* 0x2000000a09047230 */ /* 0x020fca0000000000 */
[----:B------:R-:W-:-:S05]  /*2980*/  PRMT R5, R9, R11, R4 ;  /* 0x0000000b09057216 */ /* 0x000fca0000000004 */
[----:B------:R-:W2:Y:S02]  /*2990*/  ATOM.E.CAS.STRONG.GPU PT, R4, [R6], R9, R5 ;  /* 0x000000090604738b */ /* 0x000ea400001ee105 */
[----:B--2---:R-:W-:Y:S01]  /*29a0*/  ISETP.NE.U32.AND P0, PT, R4, R9, PT ;  /* 0x000000090400720c */ /* 0x004fe20003f05070 */
[----:B------:R-:W-:-:S12]  /*29b0*/  IMAD.MOV.U32 R9, RZ, RZ, R4 ;  /* 0x000000ffff097224 */ /* 0x000fd800078e0004 */
[----:B------:R-:W-:Y:S05]  /*29c0*/  @P0 BRA `(.L_x_384) ;  /* 0xfffffffc00e80947 */ /* 0x000fea000383ffff */
[----:B------:R-:W-:Y:S05]  /*29d0*/  BSYNC B0 ;  /* 0x0000000000007941 */ /* 0x000fea0003800000 */
.L_x_383:
[----:B------:R-:W-:Y:S01]  /*29e0*/  VIADD R12, R12, 0xffffffff ;  /* 0xffffffff0c0c7836 */ /* 0x000fe20000000000 */
[----:B------:R-:W-:Y:S01]  /*29f0*/  UIADD3 UR4, UR4, 0x4, URZ ;  /* 0x0000000404047890 */ /* 0x000fe2000fffe03f */
[----:B------:R-:W-:-:S03]  /*2a00*/  IADD3 R0, R0, 0x1, RZ ;  /* 0x0000000100007810 */ /* 0x000fc60007ffe0ff */
[----:B------:R-:W-:-:S13]  /*2a10*/  ISETP.NE.AND P0, PT, R12, RZ, PT ;  /* 0x000000ff0c00720c */ /* 0x000fda0003f05270 */
[----:B------:R-:W-:Y:S05]  /*2a20*/  @P0 BRA `(.L_x_385) ;  /* 0xfffffffc006c0947 */ /* 0x000fea000383ffff */
[----:B------:R-:W-:Y:S05]  /*2a30*/  EXIT ;  /* 0x000000000000794d */ /* 0x000fea0003800000 */
        .weak           $__internal_11_$__cuda_sm20_div_u64
        .type           $__internal_11_$__cuda_sm20_div_u64,@function
        .size           $__internal_11_$__cuda_sm20_div_u64,(.L_x_521 - $__internal_11_$__cuda_sm20_div_u64)
$__internal_11_$__cuda_sm20_div_u64:
        /* <DEDUP_REMOVED lines=64> */
[----:B------:R-:W-:Y:S06]  /*2e40*/  RET.REL.NODEC R4 `(_Z21moe_wna16_gemm_kernelI6__halfLi8ELi1EEvPKT_PS1_PKjS3_S6_PKfPKiSA_SA_tttjjjtttbb) ;  /* 0xffffffd0046c7950 */ /* 0x000fec0003c3ffff */
.L_x_386:
        /* <DEDUP_REMOVED lines=11> */
.L_x_521:


//--------------------- .text._Z21moe_wna16_gemm_kernelI6__halfLi4ELi8EEvPKT_PS1_PKjS3_S6_PKfPKiSA_SA_tttjjjtttbb --------------------------
	.section	.text._Z21moe_wna16_gemm_kernelI6__halfLi4ELi8EEvPKT_PS1_PKjS3_S6_PKfPKiSA_SA_tttjjjtttbb,"ax",@progbits
	.align	128
        .global         _Z21moe_wna16_gemm_kernelI6__halfLi4ELi8EEvPKT_PS1_PKjS3_S6_PKfPKiSA_SA_tttjjjtttbb
        .type           _Z21moe_wna16_gemm_kernelI6__halfLi4ELi8EEvPKT_PS1_PKjS3_S6_PKfPKiSA_SA_tttjjjtttbb,@function
        .size           _Z21moe_wna16_gemm_kernelI6__halfLi4ELi8EEvPKT_PS1_PKjS3_S6_PKfPKiSA_SA_tttjjjtttbb,(.L_x_522 - _Z21moe_wna16_gemm_kernelI6__halfLi4ELi8EEvPKT_PS1_PKjS3_S6_PKfPKiSA_SA_tttjjjtttbb)
        .other          _Z21moe_wna16_gemm_kernelI6__halfLi4ELi8EEvPKT_PS1_PKjS3_S6_PKfPKiSA_SA_tttjjjtttbb,@"STO_CUDA_ENTRY STV_DEFAULT"
_Z21moe_wna16_gemm_kernelI6__halfLi4ELi8EEvPKT_PS1_PKjS3_S6_PKfPKiSA_SA_tttjjjtttbb:
.text._Z21moe_wna16_gemm_kernelI6__halfLi4ELi8EEvPKT_PS1_PKjS3_S6_PKfPKiSA_SA_tttjjjtttbb:
        /* <DEDUP_REMOVED lines=50> */
[----:B0-----:R-:W-:-:S06]  /*0320*/  IADD3 R4, R3, 0xffffffe, RZ ;  /* 0x0ffffffe03047810 */ /* 0x001fcc0007ffe0ff */
[----:B------:R0:W1:Y:S02]  /*0330*/  F2I.FTZ.U32.TRUNC.NTZ R5, R4 ;  /* 0x0000000400057305 */ /* 0x000064000021f000 */
[----:B0-----:R-:W-:Y:S01]  /*0340*/  HFMA2.MMA R4, -RZ, RZ, 0, 0 ;  /* 0x00000000ff047435 */ /* 0x001fe200000001ff */
[----:B-1----:R-:W-:-:S04]  /*0350*/  IMAD.MOV R12, RZ, RZ, -R5 ;  /* 0x000000ffff0c7224 */ /* 0x002fc800078e0a05 */
[----:B------:R-:W-:-:S05]  /*0360*/  IMAD R9, R12, R7, RZ ;  /* 0x000000070c097224 */ /* 0x000fca00078e02ff */
[----:B------:R-:W-:-:S04]  /*0370*/  IMAD.HI.U32 R5, R5, R9, R4 ;  /* 0x0000000905057227 */ /* 0x000fc800078e0004 */
[----:B------:R-:W-:-:S04]  /*0380*/  IMAD.MOV.U32 R4, RZ, RZ, R10 ;  /* 0x000000ffff047224 */ /* 0x000fc800078e000a */
[----:B------:R-:W-:Y:S01]  /*0390*/  IMAD.HI.U32 R3, R5, R4, RZ ;  /* 0x0000000405037227 */ /* 0x000fe200078e00ff */
[----:B------:R-:W-:-:S03]  /*03a0*/  LOP3.LUT R5, R0, 0x6, RZ, 0xc0, !PT ;  /* 0x0000000600057812 */ /* 0x000fc600078ec0ff */
[----:B------:R-:W-:Y:S02]  /*03b0*/  IMAD R4, R3, R6, R4 ;  /* 0x0000000603047224 */ /* 0x000fe400078e0204 */
[----:B------:R-:W-:-:S03]  /*03c0*/  IMAD.SHL.U32 R6, R0, 0x4, RZ ;  /* 0x0000000400067824 */ /* 0x000fc600078e00ff */
[----:B------:R-:W-:-:S13]  /*03d0*/  ISETP.GT.U32.AND P1, PT, R7, R4, PT ;  /* 0x000000040700720c */ /* 0x000fda0003f24070 */
[----:B------:R-:W-:Y:S02]  /*03e0*/  @!P1 IMAD.IADD R4, R4, 0x1, -R7 ;  /* 0x0000000104049824 */ /* 0x000fe400078e0a07 */
[----:B------:R-:W-:Y:S01]  /*03f0*/  @!P1 VIADD R3, R3, 0x1 ;  /* 0x0000000103039836 */ /* 0x000fe20000000000 */
[----:B------:R-:W-:Y:S02]  /*0400*/  ISETP.NE.AND P1, PT, RZ, UR14, PT ;  /* 0x0000000eff007c0c */ /* 0x000fe4000bf25270 */
[----:B------:R-:W-:Y:S02]  /*0410*/  ISETP.GE.U32.AND P0, PT, R4, R7, PT ;  /* 0x000000070400720c */ /* 0x000fe40003f06070 */
[----:B------:R-:W-:-:S04]  /*0420*/  LOP3.LUT R4, R0, 0xfffffff8, RZ, 0xc0, !PT ;  /* 0xfffffff800047812 */ /* 0x000fc800078ec0ff */
[----:B------:R-:W-:Y:S02]  /*0430*/  LEA.HI R4, R5, R4, RZ, 0x1f ;  /* 0x0000000405047211 */ /* 0x000fe400078ff8ff */
[----:B------:R-:W-:-:S04]  /*0440*/  LOP3.LUT R5, R6, 0x4, RZ, 0xc0, !PT ;  /* 0x0000000406057812 */ /* 0x000fc800078ec0ff */
[----:B------:R-:W-:Y:S02]  /*0450*/  IADD3 R4, R4, UR10, R5 ;  /* 0x0000000a04047c10 */ /* 0x000fe4000fffe005 */
[----:B------:R-:W-:-:S05]  /*0460*/  @P0 IADD3 R3, R3, 0x1, RZ ;  /* 0x0000000103030810 */ /* 0x000fca0007ffe0ff */
[----:B------:R-:W-:Y:S01]  /*0470*/  @!P2 IMAD.MOV R3, RZ, RZ, -R3 ;  /* 0x000000ffff03a224 */ /* 0x000fe200078e0a03 */
[----:B------:R-:W-:-:S07]  /*0480*/  @!P1 LOP3.LUT R3, RZ, UR14, RZ, 0x33, !PT ;  /* 0x0000000eff039c12 */ /* 0x000fce000f8e33ff */
.L_x_392:
        /* <DEDUP_REMOVED lines=14> */
[----:B0-----:R-:W-:Y:S01]  /*0570*/  MOV R10, RZ ;  /* 0x000000ff000a7202 */ /* 0x001fe20000000f00 */
        /* <DEDUP_REMOVED lines=32> */
.L_x_391:
[----:B------:R-:W-:-:S04]  /*0780*/  IMAD R11, R12, UR14, RZ ;  /* 0x0000000e0c0b7c24 */ /* 0x000fc8000f8e02ff */
[----:B0-----:R-:W-:-:S04]  /*0790*/  IMAD.IADD R5, R11, 0x1, R0 ;  /* 0x000000010b057824 */ /* 0x001fc800078e0200 */
[----:B------:R-:W-:-:S05]  /*07a0*/  VIADD R10, R5, UR10 ;  /* 0x0000000a050a7c36 */ /* 0x000fca0008000000 */
[----:B------:R-:W-:-:S04]  /*07b0*/  ISETP.GE.U32.AND P0, PT, R10, UR7, PT ;  /* 0x000000070a007c0c */ /* 0x000fc8000bf06070 */
[----:B------:R-:W-:-:S13]  /*07c0*/  ISETP.GE.OR P0, PT, R5, UR5, P0 ;  /* 0x0000000505007c0c */ /* 0x000fda0008706670 */
[----:B------:R-:W-:Y:S05]  /*07d0*/  @P0 BRA `(.L_x_390) ;  /* 0x0000000000240947 */ /* 0x000fea0003800000 */
[----:B------:R-:W-:-:S05]  /*07e0*/  IADD3 R11, R9, R11, RZ ;  /* 0x0000000b090b7210 */ /* 0x000fca0007ffe0ff */
        /* <DEDUP_REMOVED lines=8> */
.L_x_390:
[----:B------:R-:W-:Y:S05]  /*0870*/  BSYNC B0 ;  /* 0x0000000000007941 */ /* 0x000fea0003800000 */
.L_x_389:
[----:B------:R-:W-:-:S06]  /*0880*/  UISETP.GE.U32.AND UP0, UPT, UR4, UR8, UPT ;  /* 0x000000080400728c */ /* 0x000fcc000bf06070 */
[----:B------:R-:W-:-:S13]  /*0890*/  PLOP3.LUT P0, PT, PT, PT, UP0, 0x80, 0x0 ;  /* 0x000000000000781c */ /* 0x000fda0003f0f008 */
[----:B------:R-:W-:Y:S05]  /*08a0*/  @!P0 BRA `(.L_x_392) ;  /* 0xfffffff800f88947 */ /* 0x000fea000383ffff */
[----:B------:R-:W-:Y:S05]  /*08b0*/  BRA `(.L_x_387) ;  /* 0x00000000009c7947 */ /* 0x000fea0003800000 */
.L_x_388:
        /* <DEDUP_REMOVED lines=8> */
[----:B0-----:R-:W-:Y:S01]  /*0940*/  IMAD.MOV.U32 R4, RZ, RZ, RZ ;  /* 0x000000ffff047224 */ /* 0x001fe200078e00ff */
[----:B-1----:R-:W-:-:S05]  /*0950*/  IADD3 R6, RZ, -R5, RZ ;  /* 0x80000005ff067210 */ /* 0x002fca0007ffe0ff */
[----:B------:R-:W-:-:S04]  /*0960*/  IMAD R9, R6, R7, RZ ;  /* 0x0000000706097224 */ /* 0x000fc800078e02ff */
[----:B------:R-:W-:-:S07]  /*0970*/  IMAD.HI.U32 R9, R5, R9, R4 ;  /* 0x0000000905097227 */ /* 0x000fce00078e0004 */
.L_x_393:
        /* <DEDUP_REMOVED lines=27> */
.L_x_387:
        /* <DEDUP_REMOVED lines=19> */
[----:B01----:R-:W-:Y:S05]  /*0c60*/  CALL.REL.NOINC `($__internal_12_$__cuda_sm20_div_u64) ;  /* 0x0000002000d07944 */ /* 0x003fea0003c00000 */
[----:B------:R-:W-:Y:S02]  /*0c70*/  IMAD.MOV.U32 R2, RZ, RZ, R4 ;  /* 0x000000ffff027224 */ /* 0x000fe400078e0004 */
[----:B------:R-:W-:Y:S01]  /*0c80*/  IMAD.MOV.U32 R3, RZ, RZ, R5 ;  /* 0x000000ffff037224 */ /* 0x000fe200078e0005 */
[----:B------:R-:W-:Y:S06]  /*0c90*/  BRA `(.L_x_395) ;  /* 0x0000000000547947 */ /* 0x000fec0003800000 */
.L_x_394:
[----:B------:R-:W2:Y:S01]  /*0ca0*/  I2F.U32.RP R0, UR12 ;  /* 0x0000000c00007d06 */ /* 0x000ea20008209000 */
[----:B------:R-:W-:Y:S01]  /*0cb0*/  UMOV UR6, URZ ;  /* 0x0000003f00067c82 */ /* 0x000fe20008000000 */
[----:B------:R-:W-:Y:S01]  /*0cc0*/  UISETP.NE.U32.AND UP2, UPT, UR12, URZ, UPT ;  /* 0x0000003f0c00728c */ /* 0x000fe2000bf45070 */
[----:B------:R-:W-:-:S05]  /*0cd0*/  IMAD.MOV.U32 R3, RZ, RZ, RZ ;  /* 0x000000ffff037224 */ /* 0x000fca00078e00ff */
[----:B--2---:R-:W2:Y:S02]  /*0ce0*/  MUFU.RCP R0, R0 ;  /* 0x0000000000007308 */ /* 0x004ea40000001000 */
[----:B--2---:R-:W-:-:S06]  /*0cf0*/  IADD3 R2, R0, 0xffffffe, RZ ;  /* 0x0ffffffe00027810 */ /* 0x004fcc0007ffe0ff */
        /* <DEDUP_REMOVED lines=15> */
.L_x_395:
[----:B------:R-:W2:Y:S01]  /*0df0*/  LDC.U16 R0, c[0x0][0x25a] ;  /* 0x00009680ff007b82 */ /* 0x000ea20000000400 */
[----:B------:R-:W-:Y:S01]  /*0e00*/  ULDC UR6, c[0x0][0x268] ;  /* 0x00009a0000067ab9 */ /* 0x000fe20000000800 */
[----:B------:R-:W-:Y:S02]  /*0e10*/  IMAD.MOV.U32 R4, RZ, RZ, RZ ;  /* 0x000000ffff047224 */ /* 0x000fe400078e00ff */
[----:B-1----:R-:W-:Y:S01]  /*0e20*/  IMAD.U32 R7, RZ, RZ, UR6 ;  /* 0x00000006ff077e24 */ /* 0x002fe2000f8e00ff */
[----:B--2---:R-:W1:Y:S01]  /*0e30*/  I2F.U32.RP R6, R0 ;  /* 0x0000000000067306 */ /* 0x004e620000209000 */
[----:B0-----:R-:W-:-:S07]  /*0e40*/  LOP3.LUT R10, RZ, R0, RZ, 0x33, !PT ;  /* 0x00000000ff0a7212 */ /* 0x001fce00078e33ff */
[----:B-1----:R-:W0:Y:S02]  /*0e50*/  MUFU.RCP R6, R6 ;  /* 0x0000000600067308 */ /* 0x002e240000001000 */
[----:B0-----:R-:W-:-:S06]  /*0e60*/  VIADD R5, R6, 0xffffffe ;  /* 0x0ffffffe06057836 */ /* 0x001fcc0000000000 */
[----:B------:R-:W0:Y:S02]  /*0e70*/  F2I.FTZ.U32.TRUNC.NTZ R5, R5 ;  /* 0x0000000500057305 */ /* 0x000e24000021f000 */
[----:B0-----:R-:W-:-:S05]  /*0e80*/  IADD3 R11, RZ, -R5, RZ ;  /* 0x80000005ff0b7210 */ /* 0x001fca0007ffe0ff */
        /* <DEDUP_REMOVED lines=56> */
[----:B------:R-:W-:Y:S02]  /*1210*/  @P4 IADD3 R4, R4, 0x1, RZ ;  /* 0x0000000104044810 */ /* 0x000fe40007ffe0ff */
[----:B------:R-:W-:Y:S02]  /*1220*/  ISETP.GE.U32.AND P4, PT, R5, R0, PT ;  /* 0x000000000500720c */ /* 0x000fe40003f86070 */
[----:B------:R-:W-:Y:S02]  /*1230*/  LEA.HI R0, R8, R8, RZ, 0x1 ;  /* 0x0000000808007211 */ /* 0x000fe400078f08ff */
[----:B------:R-:W-:Y:S02]  /*1240*/  @!P3 IMAD.MOV R4, RZ, RZ, -R4 ;  /* 0x000000ffff04b224 */ /* 0x000fe400078e0a04 */
[----:B------:R-:W-:-:S03]  /*1250*/  SHF.R.S32.HI R0, RZ, 0x1, R0 ;  /* 0x00000001ff007819 */ /* 0x000fc60000011400 */
        /* <DEDUP_REMOVED lines=14> */
.L_x_396:
[----:B------:R-:W1:Y:S02]  /*1340*/  I2F.F16 R10, 0x8 ;  /* 0x00000008000a7906 */ /* 0x000e640000200c00 */
[----:B-1----:R-:W-:-:S07]  /*1350*/  PRMT R10, R10, 0x5410, R10 ;  /* 0x000054100a0a7816 */ /* 0x002fce000000000a */
.L_x_397:
        /* <DEDUP_REMOVED lines=17> */
.L_x_403:
[----:B------:R-:W-:Y:S01]  /*1470*/  ULEA UR6, UR5, UR10, 0x3 ;  /* 0x0000000a05067291 */ /* 0x000fe2000f8e183f */
[----:B------:R-:W-:-:S03]  /*1480*/  ULDC UR7, c[0x0][0x268] ;  /* 0x00009a0000077ab9 */ /* 0x000fc60000000800 */
[----:B------:R-:W-:-:S06]  /*1490*/  UISETP.GE.U32.AND UP1, UPT, UR6, UR7, UPT ;  /* 0x000000070600728c */ /* 0x000fcc000bf26070 */
[----:B------:R-:W-:-:S13]  /*14a0*/  PLOP3.LUT P0, PT, PT, PT, UP1, 0x80, 0x0 ;  /* 0x000000000000781c */ /* 0x000fda0003f0f018 */
[----:B0-2--5:R-:W-:Y:S05]  /*14b0*/  @P0 BRA `(.L_x_398) ;  /* 0x0000000c00cc0947 */ /* 0x025fea0003800000 */
[----:B------:R-:W-:Y:S01]  /*14c0*/  ULOP3.LUT UP1, UR20, UR5, 0x3, URZ, 0xc0, !UPT ;  /* 0x0000000305147892 */ /* 0x000fe2000f82c03f */
[----:B-1----:R-:W-:-:S05]  /*14d0*/  MOV R3, UR6 ;  /* 0x0000000600037c02 */ /* 0x002fca0008000f00 */
[----:B------:R-:W-:-:S05]  /*14e0*/  PLOP3.LUT P0, PT, PT, PT, UP1, 0x80, 0x0 ;  /* 0x000000000000781c */ /* 0x000fca0003f0f018 */
[----:B------:R-:W-:Y:S02]  /*14f0*/  @!UP1 UMOV UR6, UR14 ;  /* 0x0000000e00069c82 */ /* 0x000fe40008000000 */
[----:B0-----:R-:W-:-:S06]  /*1500*/  IMAD.U32 R4, RZ, RZ, UR6 ;  /* 0x00000006ff047e24 */ /* 0x001fcc000f8e00ff */
[----:B------:R-:W-:Y:S01]  /*1510*/  @!P0 IMAD R0, R8, UR7, R3 ;  /* 0x0000000708008c24 */ /* 0x000fe2000f8e0203 */
        /* <DEDUP_REMOVED lines=9> */
[----:B------:R-:W0:Y:S01]  /*15b0*/  LDL R3, [UR6] ;  /* 0x00000006ff037983 */ /* 0x000e220008100800 */
[----:B------:R-:W-:Y:S01]  /*15c0*/  ULDC.U16 UR6, c[0x0][0x25a] ;  /* 0x0000968000067ab9 */ /* 0x000fe20000000400 */
[----:B------:R-:W-:Y:S01]  /*15d0*/  IMAD.MOV.U32 R13, RZ, RZ, 0x2c00 ;  /* 0x00002c00ff0d7424 */ /* 0x000fe200078e00ff */
[----:B------:R-:W-:Y:S01]  /*15e0*/  USHF.R.U32.HI UR21, URZ, 0x3, UR6 ;  /* 0x000000033f157899 */ /* 0x000fe20008011606 */
[----:B------:R-:W-:Y:S01]  /*15f0*/  IMAD.MOV.U32 R14, RZ, RZ, 0x64006400 ;  /* 0x64006400ff0e7424 */ /* 0x000fe200078e00ff */
[----:B------:R-:W-:Y:S01]  /*1600*/  ISETP.NE.AND P3, PT, RZ, UR4, PT ;  /* 0x00000004ff007c0c */ /* 0x000fe2000bf65270 */
[----:B------:R-:W-:Y:S01]  /*1610*/  UMOV UR6, URZ ;  /* 0x0000003f00067c82 */ /* 0x000fe20008000000 */
[----:B------:R-:W-:Y:S01]  /*1620*/  UIADD3 UR20, URZ, -UR21, URZ ;  /* 0x800000153f147290 */ /* 0x000fe2000fffe03f */
[----:B------:R-:W-:-:S02]  /*1630*/  PRMT R13, R13, 0x5410, R13 ;  /* 0x000054100d0d7816 */ /* 0x000fc4000000000d */
[----:B------:R-:W-:Y:S02]  /*1640*/  ISETP.NE.U32.AND P0, PT, RZ, UR21, PT ;  /* 0x00000015ff007c0c */ /* 0x000fe4000bf05070 */
[----:B------:R-:W1:Y:S08]  /*1650*/  I2F.U16.RP R0, UR21 ;  /* 0x0000001500007d06 */ /* 0x000e700008109000 */
[----:B-1----:R-:W1:Y:S02]  /*1660*/  MUFU.RCP R0, R0 ;  /* 0x0000000000007308 */ /* 0x002e640000001000 */
[----:B-1----:R-:W-:-:S02]  /*1670*/  IADD3 R2, R0, 0xffffffe, RZ ;  /* 0x0ffffffe00027810 */ /* 0x002fc40007ffe0ff */
[----:B------:R-:W-:-:S04]  /*1680*/  LOP3.LUT R0, RZ, UR21, RZ, 0x33, !PT ;  /* 0x00000015ff007c12 */ /* 0x000fc8000f8e33ff */
        /* <DEDUP_REMOVED lines=13> */
[----:B0-----:R-:W-:Y:S02]  /*1760*/  SHF.R.S32.HI R5, RZ, 0x8, R3 ;  /* 0x00000008ff057819 */ /* 0x001fe40000011403 */
[--C-:B------:R-:W-:Y:S02]  /*1770*/  LOP3.LUT R4, R3, 0xf000f0, R14.reuse, 0xea, !PT ;  /* 0x00f000f003047812 */ /* 0x100fe400078eea0e */
[----:B------:R-:W-:-:S07]  /*1780*/  LOP3.LUT R12, R5, 0xf000f0, R14, 0xea, !PT ;  /* 0x00f000f0050c7812 */ /* 0x000fce00078eea0e */
[----:B------:R-:W-:Y:S05]  /*1790*/  @P2 BRA `(.L_x_399) ;  /* 0x0000000000402947 */ /* 0x000fea0003800000 */
[----:B------:R-:W-:-:S04]  /*17a0*/  @UP1 UIADD3 UR7, UR7, 0x1, URZ ;  /* 0x0000000107071890 */ /* 0x000fc8000fffe03f */
[----:B------:R-:W-:-:S06]  /*17b0*/  @UP2 UIADD3 UR7, UR7, 0x1, URZ ;  /* 0x0000000107072890 */ /* 0x000fcc000fffe03f */
[----:B------:R-:W-:-:S04]  /*17c0*/  SEL R0, R0, UR7, !P0 ;  /* 0x0000000700007c07 */ /* 0x000fc8000c000000 */
[----:B------:R-:W-:-:S05]  /*17d0*/  @P1 IADD3 R6, R1, R0, RZ ;  /* 0x0000000001061210 */ /* 0x000fca0007ffe0ff */
        /* <DEDUP_REMOVED lines=10> */
[----:B0-----:R-:W0:Y:S02]  /*1880*/  @P1 I2F.F16 R0, R0 ;  /* 0x0000000000001306 */ /* 0x001e240000200c00 */
[----:B0-----:R-:W-:-:S07]  /*1890*/  @P1 PRMT R10, R0, 0x5410, R0 ;  /* 0x00005410000a1816 */ /* 0x001fce0000000000 */
.L_x_399:
[--C-:B------:R-:W-:Y:S01]  /*18a0*/  LOP3.LUT R7, R5, 0xf000f, R14.reuse, 0xea, !PT ;  /* 0x000f000f05077812 */ /* 0x100fe200078eea0e */
[-C--:B------:R-:W-:Y:S01]  /*18b0*/  HFMA2 R4, R4, R13.reuse.H1_H1, -64, -64 ;  /* 0xd400d40004047431 */ /* 0x080fe2000006000d */
[----:B------:R-:W-:Y:S01]  /*18c0*/  LOP3.LUT R6, R3, 0xf000f, R14, 0xea, !PT ;  /* 0x000f000f03067812 */ /* 0x000fe200078eea0e */
[----:B------:R-:W-:Y:S01]  /*18d0*/  HFMA2 R5, R12, R13.H1_H1, -64, -64 ;  /* 0xd400d4000c057431 */ /* 0x000fe2000006000d */
[----:B------:R-:W-:Y:S06]  /*18e0*/  @!P3 BRA `(.L_x_400) ;  /* 0x0000000800acb947 */ /* 0x000fec0003800000 */
[----:B------:R-:W-:Y:S01]  /*18f0*/  PLOP3.LUT P2, PT, PT, PT, UP0, 0x80, 0x0 ;  /* 0x000000000000781c */ /* 0x000fe20003f4f008 */
[----:B------:R-:W-:Y:S01]  /*1900*/  ULOP3.LUT UR26, UR4, 0x3, URZ, 0xc0, !UPT ;  /* 0x00000003041a7892 */ /* 0x000fe2000f8ec03f */
[----:B------:R-:W-:Y:S01]  /*1910*/  HADD2 R6, R6, -1024, -1024 ;  /* 0xe400e40006067430 */ /* 0x000fe20000000000 */
[----:B------:R-:W-:Y:S01]  /*1920*/  UMOV UR6, URZ ;  /* 0x0000003f00067c82 */ /* 0x000fe20008000000 */
[----:B------:R-:W-:-:S03]  /*1930*/  HADD2 R7, R7, -1024, -1024 ;  /* 0xe400e40007077430 */ /* 0x000fc60000000000 */
        /* <DEDUP_REMOVED lines=10> */
.L_x_402:
[----:B------:R-:W2:Y:S04]  /*19e0*/  @P2 LDL R12, [R0+0xc] ;  /* 0x00000c00000c2983 */ /* 0x000ea80000100800 */
[----:B------:R-:W3:Y:S04]  /*19f0*/  @P2 LDL R15, [R0] ;  /* 0x00000000000f2983 */ /* 0x000ee80000100800 */
[----:B------:R-:W4:Y:S04]  /*1a00*/  @P2 LDL R14, [R0+0x4] ;  /* 0x00000400000e2983 */ /* 0x000f280000100800 */
[----:B------:R-:W4:Y:S01]  /*1a10*/  @P2 LDL R13, [R0+0x8] ;  /* 0x00000800000d2983 */ /* 0x000f220000100800 */
[----:B------:R-:W-:Y:S01]  /*1a20*/  UIMAD UR21, UR12, UR6, URZ ;  /* 0x000000060c1572a4 */ /* 0x000fe2000f8e023f */
[----:B------:R-:W-:Y:S01]  /*1a30*/  HFMA2.MMA R21, R6, 1, 1, -R10 ;  /* 0x3c003c0006157835 */ /* 0x000fe2000010000a */
[----:B------:R-:W-:Y:S01]  /*1a40*/  HADD2 R23, R4, -R10 ;  /* 0x8000000a04177230 */ /* 0x000fe20000000000 */
[----:B------:R-:W-:-:S02]  /*1a50*/  UIADD3 UR7, UR7, -0x4, URZ ;  /* 0xfffffffc07077890 */ /* 0x000fc4000fffe03f */
[----:B------:R-:W-:Y:S01]  /*1a60*/  USHF.R.U32.HI UR20, URZ, 0x1, UR21 ;  /* 0x000000013f147899 */ /* 0x000fe20008011615 */
[-C--:B-----5:R-:W-:Y:S01]  /*1a70*/  HMUL2 R23, R23, R11.reuse.H0_H0 ;  /* 0x2000000b17177232 */ /* 0x0a0fe20000000000 */
[----:B------:R-:W-:Y:S02]  /*1a80*/  UIADD3 UR21, UR12, UR21, URZ ;  /* 0x000000150c157290 */ /* 0x000fe4000fffe03f */
[----:B------:R-:W-:Y:S01]  /*1a90*/  ULEA UR20, UR5, UR20, 0x2 ;  /* 0x0000001405147291 */ /* 0x000fe2000f8e103f */
[----:B------:R-:W-:Y:S01]  /*1aa0*/  ISETP.NE.AND P3, PT, RZ, UR7, PT ;  /* 0x00000007ff007c0c */ /* 0x000fe2000bf65270 */
[----:B------:R-:W-:Y:S01]  /*1ab0*/  UIADD3 UR22, UR12, UR21, URZ ;  /* 0x000000150c167290 */ /* 0x000fe2000fffe03f */
[----:B------:R-:W-:Y:S01]  /*1ac0*/  HMUL2 R21, R21, R11.H0_H0 ;  /* 0x2000000b15157232 */ /* 0x000fe20000000000 */
[----:B------:R-:W-:Y:S02]  /*1ad0*/  ULEA UR20, UR20, UR25, 0x2 ;  /* 0x0000001914147291 */ /* 0x000fe4000f8e103f */
[----:B------:R-:W-:-:S02]  /*1ae0*/  UIADD3 UR23, UR12, UR22, URZ ;  /* 0x000000160c177290 */ /* 0x000fc4000fffe03f */
[----:B------:R-:W-:Y:S02]  /*1af0*/  USHF.R.U32.HI UR22, URZ, 0x1, UR22 ;  /* 0x000000013f167899 */ /* 0x000fe40008011616 */
[----:B------:R-:W-:Y:S02]  /*1b00*/  USHF.R.U32.HI UR21, URZ, 0x1, UR21 ;  /* 0x000000013f157899 */ /* 0x000fe40008011615 */
[----:B------:R-:W-:Y:S01]  /*1b10*/  ULEA UR22, UR5, UR22, 0x2 ;  /* 0x0000001605167291 */ /* 0x000fe2000f8e103f */
[----:B------:R-:W0:Y:S01]  /*1b20*/  LDS.64 R2, [UR20] ;  /* 0x00000014ff027984 */ /* 0x000e220008000a00 */
[----:B------:R-:W-:Y:S02]  /*1b30*/  ULEA UR21, UR5, UR21, 0x2 ;  /* 0x0000001505157291 */ /* 0x000fe4000f8e103f */
[----:B------:R-:W-:Y:S02]  /*1b40*/  USHF.R.U32.HI UR23, URZ, 0x1, UR23 ;  /* 0x000000013f177899 */ /* 0x000fe40008011617 */
[----:B------:R-:W-:-:S02]  /*1b50*/  ULEA UR22, UR22, UR25, 0x2 ;  /* 0x0000001916167291 */ /* 0x000fc4000f8e103f */
[----:B------:R-:W-:Y:S02]  /*1b60*/  ULEA UR21, UR21, UR25, 0x2 ;  /* 0x0000001915157291 */ /* 0x000fe4000f8e103f */
[----:B------:R-:W-:Y:S02]  /*1b70*/  ULEA UR23, UR5, UR23, 0x2 ;  /* 0x0000001705177291 */ /* 0x000fe4000f8e103f */
[----:B------:R-:W-:Y:S02]  /*1b80*/  UIADD3 UR6, UR6, 0x4, URZ ;  /* 0x0000000406067890 */ /* 0x000fe4000fffe03f */
[----:B------:R-:W-:Y:S01]  /*1b90*/  ULEA UR23, UR23, UR25, 0x2 ;  /* 0x0000001917177291 */ /* 0x000fe2000f8e103f */
[----:B------:R-:W1:Y:S04]  /*1ba0*/  LDS R20, [UR22] ;  /* 0x00000016ff147984 */ /* 0x000e680008000800 */
[----:B------:R-:W1:Y:S04]  /*1bb0*/  LDS R26, [UR21] ;  /* 0x00000015ff1a7984 */ /* 0x000e680008000800 */
[----:B------:R-:W1:Y:S04]  /*1bc0*/  LDS R18, [UR21+0x4] ;  /* 0x00000415ff127984 */ /* 0x000e680008000800 */
[----:B------:R-:W1:Y:S04]  /*1bd0*/  LDS R19, [UR23] ;  /* 0x00000017ff137984 */ /* 0x000e680008000800 */
[----:B------:R-:W1:Y:S04]  /*1be0*/  LDS R24, [UR22+0x4] ;  /* 0x00000416ff187984 */ /* 0x000e680008000800 */
[----:B------:R-:W1:Y:S04]  /*1bf0*/  LDS R22, [UR23+0x4] ;  /* 0x00000417ff167984 */ /* 0x000e680008000800 */
[----:B------:R-:W1:Y:S01]  /*1c00*/  LDS R16, [UR21+0x8] ;  /* 0x00000815ff107984 */ /* 0x000e620008000800 */
[----:B0-----:R-:W-:-:S08]  /*1c10*/  HFMA2.MMA R17, R21, R2, RZ ;  /* 0x0000000215117235 */ /* 0x001fd000000000ff */
[----:B------:R-:W-:Y:S02]  /*1c20*/  HFMA2.MMA R17, R23, R3, R17 ;  /* 0x0000000317117235 */ /* 0x000fe40000000011 */
[----:B------:R-:W0:Y:S01]  /*1c30*/  LDS.64 R2, [UR20+0x8] ;  /* 0x00000814ff027984 */ /* 0x000e220008000a00 */
[----:B-1----:R-:W-:-:S03]  /*1c40*/  HFMA2.MMA R25, R21, R20, RZ ;  /* 0x0000001415197235 */ /* 0x002fc600000000ff */
[----:B------:R-:W1:Y:S01]  /*1c50*/  LDS R20, [UR23+0x8] ;  /* 0x00000817ff147984 */ /* 0x000e620008000800 */
[----:B------:R-:W-:-:S04]  /*1c60*/  HFMA2 R26, R21, R26, RZ.H0_H0 ;  /* 0x0000001a151a7231 */ /* 0x000fc800000400ff */
[----:B------:R-:W-:Y:S02]  /*1c70*/  HFMA2 R18, R23, R18, R26 ;  /* 0x0000001217127231 */ /* 0x000fe4000000001a */
[----:B------:R-:W-:Y:S02]  /*1c80*/  HFMA2 R26, R21, R19, RZ.H0_H0 ;  /* 0x00000013151a7231 */ /* 0x000fe400000400ff */
[----:B------:R-:W1:Y:S01]  /*1c90*/  LDS R19, [UR22+0x8] ;  /* 0x00000816ff137984 */ /* 0x000e620008000800 */
[----:B------:R-:W-:-:S03]  /*1ca0*/  HFMA2.MMA R21, R23, R24, R25 ;  /* 0x0000001817157235 */ /* 0x000fc60000000019 */
[----:B------:R-:W1:Y:S01]  /*1cb0*/  LDS R24, [UR21+0xc] ;  /* 0x00000c15ff187984 */ /* 0x000e620008000800 */
[----:B------:R-:W-:-:S03]  /*1cc0*/  HFMA2 R22, R23, R22, R26 ;  /* 0x0000001617167231 */ /* 0x000fc6000000001a */
[----:B------:R-:W1:Y:S01]  /*1cd0*/  LDS R25, [UR23+0xc] ;  /* 0x00000c17ff197984 */ /* 0x000e620008000800 */
[----:B------:R-:W-:-:S03]  /*1ce0*/  HADD2 R26, R7, -R10 ;  /* 0x8000000a071a7230 */ /* 0x000fc60000000000 */
[----:B------:R-:W1:Y:S01]  /*1cf0*/  LDS R23, [UR22+0xc] ;  /* 0x00000c16ff177984 */ /* 0x000e620008000800 */
[----:B------:R-:W-:-:S06]  /*1d00*/  HMUL2 R26, R26, R11.H0_H0 ;  /* 0x2000000b1a1a7232 */ /* 0x000fcc0000000000 */
[C---:B------:R-:W-:Y:S01]  /*1d10*/  HFMA2.MMA R18, R26.reuse, R16, R18 ;  /* 0x000000101a127235 */ /* 0x040fe20000000012 */
[----:B------:R-:W-:Y:S02]  /*1d20*/  HADD2 R16, R5, -R10 ;  /* 0x8000000a05107230 */ /* 0x000fe40000000000 */
[----:B0-----:R-:W-:Y:S02]  /*1d30*/  HFMA2 R17, R26, R2, R17 ;  /* 0x000000021a117231 */ /* 0x001fe40000000011 */
[----:B------:R-:W-:Y:S01]  /*1d40*/  HMUL2 R2, R16, R11.H0_H0 ;  /* 0x2000000b10027232 */ /* 0x000fe20000000000 */
[----:B-1----:R-:W-:-:S05]  /*1d50*/  HFMA2.MMA R22, R26, R20, R22 ;  /* 0x000000141a167235 */ /* 0x002fca0000000016 */
[C---:B------:R-:W-:Y:S01]  /*1d60*/  HFMA2.MMA R17, R2.reuse, R3, R17 ;  /* 0x0000000302117235 */ /* 0x040fe20000000011 */
[----:B------:R-:W-:Y:S01]  /*1d70*/  HFMA2 R21, R26, R19, R21 ;  /* 0x000000131a157231 */ /* 0x000fe20000000015 */
[----:B------:R-:W-:-:S03]  /*1d80*/  HFMA2.MMA R18, R2, R24, R18 ;  /* 0x0000001802127235 */ /* 0x000fc60000000012 */
[C---:B------:R-:W-:Y:S02]  /*1d90*/  HFMA2 R22, R2.reuse, R25, R22 ;  /* 0x0000001902167231 */ /* 0x040fe40000000016 */
[----:B------:R-:W-:-:S03]  /*1da0*/  HFMA2 R21, R2, R23, R21 ;  /* 0x0000001702157231 */ /* 0x000fc60000000015 */
[----:B------:R-:W-:Y:S02]  /*1db0*/  HADD2.F32 R2, -RZ, R17.H0_H0 ;  /* 0x20000011ff027230 */ /* 0x000fe40000004100 */
[----:B------:R-:W-:Y:S02]  /*1dc0*/  HADD2.F32 R19, -RZ, R22.H0_H0 ;  /* 0x20000016ff137230 */ /* 0x000fe40000004100 */
[----:B------:R-:W-:Y:S02]  /*1dd0*/  HADD2.F32 R3, -RZ, R18.H0_H0 ;  /* 0x20000012ff037230 */ /* 0x000fe40000004100 */
[----:B------:R-:W-:Y:S02]  /*1de0*/  HADD2.F32 R16, -RZ, R21.H0_H0 ;  /* 0x20000015ff107230 */ /* 0x000fe40000004100 */
[----:B------:R-:W-:Y:S02]  /*1df0*/  HADD2.F32 R17, -RZ, R17.H1_H1 ;  /* 0x30000011ff117230 */ /* 0x000fe40000004100 */
[----:B------:R-:W-:-:S02]  /*1e00*/  HADD2.F32 R22, -RZ, R22.H1_H1 ;  /* 0x30000016ff167230 */ /* 0x000fc40000004100 */
[----:B------:R-:W-:Y:S02]  /*1e10*/  HADD2.F32 R18, -RZ, R18.H1_H1 ;  /* 0x30000012ff127230 */ /* 0x000fe40000004100 */
[----:B------:R-:W-:Y:S01]  /*1e20*/  FADD.FTZ R2, R2, R17 ;  /* 0x0000001102027221 */ /* 0x000fe20000010000 */
[----:B------:R-:W-:Y:S02]  /*1e30*/  HADD2.F32 R21, -RZ, R21.H1_H1 ;  /* 0x30000015ff157230 */ /* 0x000fe40000004100 */
[----:B------:R-:W-:Y:S01]  /*1e40*/  FADD.FTZ R19, R19, R22 ;  /* 0x0000001613137221 */ /* 0x000fe20000010000 */
[----:B------:R-:W-:Y:S02]  /*1e50*/  FADD.FTZ R3, R3, R18 ;  /* 0x0000001203037221 */ /* 0x000fe40000010000 */
[----:B------:R-:W-:Y:S01]  /*1e60*/  FADD.FTZ R16, R16, R21 ;  /* 0x0000001510107221 */ /* 0x000fe20000010000 */
[----:B--2---:R-:W-:Y:S01]  /*1e70*/  @P2 FADD.FTZ R19, R19, R12 ;  /* 0x0000000c13132221 */ /* 0x004fe20000010000 */
[----:B------:R-:W-:-:S02]  /*1e80*/  VIADD R12, R0, 0x10 ;  /* 0x00000010000c7836 */ /* 0x000fc40000000000 */
[----:B---3--:R-:W-:Y:S02]  /*1e90*/  @P2 FADD.FTZ R2, R2, R15 ;  /* 0x0000000f02022221 */ /* 0x008fe40000010000 */
        /* <DEDUP_REMOVED lines=8> */
.L_x_401:
[----:B------:R-:W-:Y:S05]  /*1f20*/  @!P0 BRA `(.L_x_400) ;  /* 0x00000004001c8947 */ /* 0x000fea0003800000 */
[----:B------:R-:W-:Y:S01]  /*1f30*/  ISETP.NE.AND P0, PT, RZ, UR5, PT ;  /* 0x00000005ff007c0c */ /* 0x000fe2000bf05270 */
[----:B------:R-:W-:-:S12]  /*1f40*/  ULEA UR22, UR6, UR18, 0x2 ;  /* 0x0000001206167291 */ /* 0x000fd8000f8e103f */
[----:B------:R-:W2:Y:S01]  /*1f50*/  @P0 LDL R14, [UR22] ;  /* 0x00000016ff0e0983 */ /* 0x000ea20008100800 */
[----:B------:R-:W0:Y:S01]  /*1f60*/  S2UR UR21, SR_CgaCtaId ;  /* 0x00000000001579c3 */ /* 0x000e220000008800 */
[----:B------:R-:W-:Y:S01]  /*1f70*/  UIMAD UR7, UR12, UR6, URZ ;  /* 0x000000060c0772a4 */ /* 0x000fe2000f8e023f */
[--C-:B------:R-:W-:Y:S01]  /*1f80*/  HFMA2.MMA R0, R6, 1, 1, -R10.reuse ;  /* 0x3c003c0006007835 */ /* 0x100fe2000010000a */
[----:B------:R-:W-:Y:S01]  /*1f90*/  UMOV UR20, 0x400 ;  /* 0x0000040000147882 */ /* 0x000fe20000000000 */
[--C-:B------:R-:W-:Y:S01]  /*1fa0*/  HADD2 R4, R4, -R10.reuse ;  /* 0x8000000a04047230 */ /* 0x100fe20000000000 */
[----:B------:R-:W-:Y:S01]  /*1fb0*/  USHF.R.U32.HI UR6, URZ, 0x1, UR7 ;  /* 0x000000013f067899 */ /* 0x000fe20008011607 */
[----:B------:R-:W-:Y:S01]  /*1fc0*/  HADD2 R6, R7, -R10 ;  /* 0x8000000a07067230 */ /* 0x000fe20000000000 */
[----:B------:R-:W-:Y:S01]  /*1fd0*/  HFMA2.MMA R5, R5, 1, 1, -R10 ;  /* 0x3c003c0005057835 */ /* 0x000fe2000010000a */
[-C--:B-----5:R-:W-:Y:S01]  /*1fe0*/  HMUL2 R4, R4, R11.reuse.H0_H0 ;  /* 0x2000000b04047232 */ /* 0x0a0fe20000000000 */
[----:B------:R-:W-:Y:S01]  /*1ff0*/  ULEA UR6, UR5, UR6, 0x2 ;  /* 0x0000000605067291 */ /* 0x000fe2000f8e103f */
[-C--:B------:R-:W-:Y:S01]  /*2000*/  HMUL2 R6, R6, R11.reuse.H0_H0 ;  /* 0x2000000b06067232 */ /* 0x080fe20000000000 */
[----:B------:R-:W-:Y:S01]  /*2010*/  UISETP.NE.AND UP1, UPT, UR26, 0x1, UPT ;  /* 0x000000011a00788c */ /* 0x000fe2000bf25270 */
[----:B------:R-:W-:-:S05]  /*2020*/  HMUL2 R0, R0, R11.H0_H0 ;  /* 0x2000000b00007232 */ /* 0x000fca0000000000 */
[----:B------:R-:W-:Y:S01]  /*2030*/  HMUL2 R5, R5, R11.H0_H0 ;  /* 0x2000000b05057232 */ /* 0x000fe20000000000 */
[----:B------:R-:W-:Y:S01]  /*2040*/  PLOP3.LUT P2, PT, PT, PT, UP1, 0x80, 0x0 ;  /* 0x000000000000781c */ /* 0x000fe20003f4f018 */
[----:B0-----:R-:W-:-:S04]  /*2050*/  ULEA UR20, UR21, UR20, 0x18 ;  /* 0x0000001415147291 */ /* 0x001fc8000f8ec03f */
[----:B------:R-:W-:-:S09]  /*2060*/  ULEA UR6, UR6, UR20, 0x2 ;  /* 0x0000001406067291 */ /* 0x000fd2000f8e103f */
[----:B------:R-:W0:Y:S04]  /*2070*/  LDS.64 R12, [UR6] ;  /* 0x00000006ff0c7984 */ /* 0x000e280008000a00 */
[----:B------:R-:W1:Y:S01]  /*2080*/  LDS.64 R2, [UR6+0x8] ;  /* 0x00000806ff027984 */ /* 0x000e620008000a00 */
[----:B0-----:R-:W-:-:S10]  /*2090*/  HFMA2.MMA R12, R0, R12, RZ ;  /* 0x0000000c000c7235 */ /* 0x001fd400000000ff */
[----:B------:R-:W-:-:S06]  /*20a0*/  HFMA2 R12, R4, R13, R12 ;  /* 0x0000000d040c7231 */ /* 0x000fcc000000000c */
[----:B-1----:R-:W-:-:S10]  /*20b0*/  HFMA2.MMA R12, R6, R2, R12 ;  /* 0x00000002060c7235 */ /* 0x002fd4000000000c */
[----:B------:R-:W-:-:S05]  /*20c0*/  HFMA2 R12, R5, R3, R12 ;  /* 0x00000003050c7231 */ /* 0x000fca000000000c */
[--C-:B------:R-:W-:Y:S02]  /*20d0*/  HADD2.F32 R2, -RZ, R12.reuse.H0_H0 ;  /* 0x2000000cff027230 */ /* 0x100fe40000004100 */
[----:B------:R-:W-:-:S05]  /*20e0*/  HADD2.F32 R3, -RZ, R12.H1_H1 ;  /* 0x3000000cff037230 */ /* 0x000fca0000004100 */
        /* <DEDUP_REMOVED lines=15> */
[----:B0-----:R-:W-:-:S10]  /*21e0*/  HFMA2.MMA R2, R0, R3, RZ ;  /* 0x0000000300027235 */ /* 0x001fd400000000ff */
[----:B-1----:R-:W-:-:S06]  /*21f0*/  HFMA2 R3, R4, R7, R2 ;  /* 0x0000000704037231 */ /* 0x002fcc0000000002 */
[----:B---3--:R-:W-:-:S10]  /*2200*/  HFMA2.MMA R3, R6, R12, R3 ;  /* 0x0000000c06037235 */ /* 0x008fd40000000003 */
[----:B----4-:R-:W-:-:S05]  /*2210*/  HFMA2 R3, R5, R14, R3 ;  /* 0x0000000e05037231 */ /* 0x010fca0000000003 */
[--C-:B------:R-:W-:Y:S02]  /*2220*/  HADD2.F32 R2, -RZ, R3.reuse.H0_H0 ;  /* 0x20000003ff027230 */ /* 0x100fe40000004100 */
[----:B------:R-:W-:-:S05]  /*2230*/  HADD2.F32 R3, -RZ, R3.H1_H1 ;  /* 0x30000003ff037230 */ /* 0x000fca0000004100 */
        /* <DEDUP_REMOVED lines=13> */
[----:B-1----:R-:W-:-:S10]  /*2310*/  HFMA2.MMA R2, R0, R3, RZ ;  /* 0x0000000300027235 */ /* 0x002fd400000000ff */
[----:B0-----:R-:W-:-:S06]  /*2320*/  HFMA2 R3, R4, R7, R2 ;  /* 0x0000000704037231 */ /* 0x001fcc0000000002 */
[----:B---3--:R-:W-:-:S10]  /*2330*/  HFMA2.MMA R3, R6, R12, R3 ;  /* 0x0000000c06037235 */ /* 0x008fd40000000003 */
[----:B----4-:R-:W-:-:S05]  /*2340*/  HFMA2 R3, R5, R14, R3 ;  /* 0x0000000e05037231 */ /* 0x010fca0000000003 */
[--C-:B------:R-:W-:Y:S02]  /*2350*/  HADD2.F32 R0, -RZ, R3.reuse.H0_H0 ;  /* 0x20000003ff007230 */ /* 0x100fe40000004100 */
[----:B------:R-:W-:-:S05]  /*2360*/  HADD2.F32 R3, -RZ, R3.H1_H1 ;  /* 0x30000003ff037230 */ /* 0x000fca0000004100 */
[----:B------:R-:W-:-:S04]  /*2370*/  FADD.FTZ R0, R0, R3 ;  /* 0x0000000300007221 */ /* 0x000fc80000010000 */
[----:B--2---:R-:W-:-:S05]  /*2380*/  @P0 FADD.FTZ R0, R0, R13 ;  /* 0x0000000d00000221 */ /* 0x004fca0000010000 */
[----:B------:R2:W-:Y:S02]  /*2390*/  STL [UR22+0x8], R0 ;  /* 0x00000800ff007987 */ /* 0x0005e40008100816 */
.L_x_400:
[----:B------:R-:W-:Y:S02]  /*23a0*/  USHF.R.U32.HI UR6, URZ, 0x3, UR12 ;  /* 0x000000033f067899 */ /* 0x000fe4000801160c */
[----:B------:R-:W-:-:S04]  /*23b0*/  UIADD3 UR5, UR5, 0x1, URZ ;  /* 0x0000000105057890 */ /* 0x000fc8000fffe03f */
[----:B------:R-:W-:-:S06]  /*23c0*/  UISETP.GE.U32.AND UP1, UPT, UR5, UR6, UPT ;  /* 0x000000060500728c */ /* 0x000fcc000bf26070 */
[----:B------:R-:W-:-:S13]  /*23d0*/  PLOP3.LUT P0, PT, PT, PT, UP1, 0x80, 0x0 ;  /* 0x000000000000781c */ /* 0x000fda0003f0f018 */
[----:B------:R-:W-:Y:S05]  /*23e0*/  @!P0 BRA `(.L_x_403) ;  /* 0xfffffff000208947 */ /* 0x000fea000383ffff */
.L_x_398:
[----:B------:R-:W-:-:S13]  /*23f0*/  ISETP.NE.AND P0, PT, RZ, UR4, PT ;  /* 0x00000004ff007c0c */ /* 0x000fda000bf05270 */
[----:B------:R-:W-:Y:S05]  /*2400*/  @!P0 EXIT ;  /* 0x000000000000894d */ /* 0x000fea0003800000 */
[----:B------:R-:W-:-:S04]  /*2410*/  UIADD3 UR5, UR4, -0x1, URZ ;  /* 0xffffffff04057890 */ /* 0x000fc8000fffe03f */
[----:B------:R-:W-:Y:S02]  /*2420*/  UISETP.GE.U32.AND UP0, UPT, UR5, 0x3, UPT ;  /* 0x000000030500788c */ /* 0x000fe4000bf06070 */
[----:B------:R-:W-:-:S04]  /*2430*/  ULOP3.LUT UR5, UR4, 0x3, URZ, 0xc0, !UPT ;  /* 0x0000000304057892 */ /* 0x000fc8000f8ec03f */
[----:B------:R-:W-:Y:S02]  /*2440*/  PLOP3.LUT P0, PT, PT, PT, UP0, 0x80, 0x0 ;  /* 0x000000000000781c */ /* 0x000fe40003f0f008 */
[----:B------:R-:W-:Y:S01]  /*2450*/  MOV R9, UR5 ;  /* 0x0000000500097c02 */ /* 0x000fe20008000f00 */
[----:B------:R-:W-:-:S10]  /*2460*/  UMOV UR5, URZ ;  /* 0x0000003f00057c82 */ /* 0x000fd40008000000 */
[----:B------:R-:W-:Y:S05]  /*2470*/  @!P0 BRA `(.L_x_404) ;  /* 0x0000000800188947 */ /* 0x000fea0003800000 */
[----:B------:R-:W-:Y:S01]  /*2480*/  ULDC.S8 UR5, c[0x0][0x273] ;  /* 0x00009cc000057ab9 */ /* 0x000fe20000000200 */
[----:B------:R-:W-:Y:S02]  /*2490*/  IADD3 R14, -R9, UR4, RZ ;  /* 0x00000004090e7c10 */ /* 0x000fe4000fffe1ff */
[----:B------:R-:W-:Y:S01]  /*24a0*/  ISETP.NE.AND P0, PT, RZ, UR5, PT ;  /* 0x00000005ff007c0c */ /* 0x000fe2000bf05270 */
[----:B------:R-:W-:-:S12]  /*24b0*/  UMOV UR5, URZ ;  /* 0x0000003f00057c82 */ /* 0x000fd80008000000 */
.L_x_413:
        /* <DEDUP_REMOVED lines=29> */
.L_x_406:
[----:B-----5:R-:W-:-:S05]  /*2690*/  HADD2 R12, R17, R16.H0_H0 ;  /* 0x20000010110c7230 */ /* 0x020fca0000000000 */
[----:B------:R-:W-:-:S05]  /*26a0*/  PRMT R13, R17, R18, R12 ;  /* 0x00000012110d7216 */ /* 0x000fca000000000c */
[----:B------:R-:W2:Y:S02]  /*26b0*/  ATOM.E.CAS.STRONG.GPU PT, R12, [R6], R17, R13 ;  /* 0x00000011060c738b */ /* 0x000ea400001ee10d */
[----:B--2---:R-:W-:Y:S01]  /*26c0*/  ISETP.NE.U32.AND P1, PT, R12, R17, PT ;  /* 0x000000110c00720c */ /* 0x004fe20003f25070 */
[----:B------:R-:W-:-:S12]  /*26d0*/  IMAD.MOV.U32 R17, RZ, RZ, R12 ;  /* 0x000000ffff117224 */ /* 0x000fd800078e000c */
[----:B------:R-:W-:Y:S05]  /*26e0*/  @P1 BRA `(.L_x_406) ;  /* 0xfffffffc00e81947 */ /* 0x000fea000383ffff */
[----:B------:R-:W-:Y:S05]  /*26f0*/  BSYNC B0 ;  /* 0x0000000000007941 */ /* 0x000fea0003800000 */
.L_x_405:
        /* <DEDUP_REMOVED lines=23> */
.L_x_408:
[----:B-----5:R-:W-:-:S05]  /*2870*/  HADD2 R12, R17, R16.H0_H0 ;  /* 0x20000010110c7230 */ /* 0x020fca0000000000 */
[----:B------:R-:W-:-:S05]  /*2880*/  PRMT R13, R17, R18, R12 ;  /* 0x00000012110d7216 */ /* 0x000fca000000000c */
[----:B------:R-:W2:Y:S02]  /*2890*/  ATOM.E.CAS.STRONG.GPU PT, R12, [R6], R17, R13 ;  /* 0x00000011060c738b */ /* 0x000ea400001ee10d */
[----:B--2---:R-:W-:Y:S02]  /*28a0*/  ISETP.NE.U32.AND P1, PT, R12, R17, PT ;  /* 0x000000110c00720c */ /* 0x004fe40003f25070 */
[----:B------:R-:W-:-:S11]  /*28b0*/  MOV R17, R12 ;  /* 0x0000000c00117202 */ /* 0x000fd60000000f00 */
[----:B------:R-:W-:Y:S05]  /*28c0*/  @P1 BRA `(.L_x_408) ;  /* 0xfffffffc00e81947 */ /* 0x000fea000383ffff */
[----:B------:R-:W-:Y:S05]  /*28d0*/  BSYNC B0 ;  /* 0x0000000000007941 */ /* 0x000fea0003800000 */
.L_x_407:
        /* <DEDUP_REMOVED lines=23> */
.L_x_410:
[----:B-----5:R-:W-:-:S05]  /*2a50*/  HADD2 R12, R17, R16.H0_H0 ;  /* 0x20000010110c7230 */ /* 0x020fca0000000000 */
[----:B------:R-:W-:-:S05]  /*2a60*/  PRMT R13, R17, R18, R12 ;  /* 0x00000012110d7216 */ /* 0x000fca000000000c */
[----:B------:R-:W2:Y:S02]  /*2a70*/  ATOM.E.CAS.STRONG.GPU PT, R12, [R6], R17, R13 ;  /* 0x00000011060c738b */ /* 0x000ea400001ee10d */
[----:B--2---:R-:W-:Y:S01]  /*2a80*/  ISETP.NE.U32.AND P1, PT, R12, R17, PT ;  /* 0x000000110c00720c */ /* 0x004fe20003f25070 */
[----:B------:R-:W-:-:S12]  /*2a90*/  IMAD.MOV.U32 R17, RZ, RZ, R12 ;  /* 0x000000ffff117224 */ /* 0x000fd800078e000c */
[----:B------:R-:W-:Y:S05]  /*2aa0*/  @P1 BRA `(.L_x_410) ;  /* 0xfffffffc00e81947 */ /* 0x000fea000383ffff */
[----:B------:R-:W-:Y:S05]  /*2ab0*/  BSYNC B0 ;  /* 0x0000000000007941 */ /* 0x000fea0003800000 */
.L_x_409:
        /* <DEDUP_REMOVED lines=23> */
.L_x_412:
[----:B-----5:R-:W-:-:S05]  /*2c30*/  HADD2 R0, R13, R2.H0_H0 ;  /* 0x200000020d007230 */ /* 0x020fca0000000000 */
[----:B------:R-:W-:-:S05]  /*2c40*/  PRMT R3, R13, R11, R0 ;  /* 0x0000000b0d037216 */ /* 0x000fca0000000000 */
[----:B------:R-:W2:Y:S02]  /*2c50*/  ATOM.E.CAS.STRONG.GPU PT, R0, [R6], R13, R3 ;  /* 0x0000000d0600738b */ /* 0x000ea400001ee103 */
[----:B--2---:R-:W-:Y:S01]  /*2c60*/  ISETP.NE.U32.AND P1, PT, R0, R13, PT ;  /* 0x0000000d0000720c */ /* 0x004fe20003f25070 */
[----:B------:R-:W-:-:S12]  /*2c70*/  IMAD.MOV.U32 R13, RZ, RZ, R0 ;  /* 0x000000ffff0d7224 */ /* 0x000fd800078e0000 */
[----:B------:R-:W-:Y:S05]  /*2c80*/  @P1 BRA `(.L_x_412) ;  /* 0xfffffffc00e81947 */ /* 0x000fea000383ffff */
[----:B------:R-:W-:Y:S05]  /*2c90*/  BSYNC B0 ;  /* 0x0000000000007941 */ /* 0x000fea0003800000 */
.L_x_411:
[----:B------:R-:W-:Y:S01]  /*2ca0*/  IADD3 R14, R14, -0x4, RZ ;  /* 0xfffffffc0e0e7810 */ /* 0x000fe20007ffe0ff */
[----:B------:R-:W-:-:S03]  /*2cb0*/  UIADD3 UR5, UR5, 0x4, URZ ;  /* 0x0000000405057890 */ /* 0x000fc6000fffe03f */
[----:B------:R-:W-:-:S13]  /*2cc0*/  ISETP.NE.AND P1, PT, R14, RZ, PT ;  /* 0x000000ff0e00720c */ /* 0x000fda0003f25270 */
[----:B------:R-:W-:Y:S05]  /*2cd0*/  @P1 BRA `(.L_x_413) ;  /* 0xfffffff400f81947 */ /* 0x000fea000383ffff */
.L_x_404:
[----:B------:R-:W-:-:S13]  /*2ce0*/  ISETP.NE.AND P0, PT, R9, RZ, PT ;  /* 0x000000ff0900720c */ /* 0x000fda0003f05270 */
[----:B------:R-:W-:Y:S05]  /*2cf0*/  @!P0 EXIT ;  /* 0x000000000000894d */ /* 0x000fea0003800000 */
[----:B------:R-:W-:Y:S01]  /*2d00*/  UIADD3 UR6, UR13, UR5, URZ ;  /* 0x000000050d067290 */ /* 0x000fe2000fffe03f */
[----:B------:R-:W-:Y:S02]  /*2d10*/  ULDC.S8 UR4, c[0x0][0x273] ;  /* 0x00009cc000047ab9 */ /* 0x000fe40000000200 */
[----:B------:R-:W-:Y:S01]  /*2d20*/  ISETP.NE.AND P1, PT, RZ, UR4, PT ;  /* 0x00000004ff007c0c */ /* 0x000fe2000bf25270 */
[----:B------:R-:W-:Y:S02]  /*2d30*/  UIMAD UR4, UR5, 0x4, UR18 ;  /* 0x00000004050478a4 */ /* 0x000fe4000f8e0212 */
[----:B--2---:R-:W-:-:S10]  /*2d40*/  IMAD.U32 R0, RZ, RZ, UR6 ;  /* 0x00000006ff007e24 */ /* 0x004fd4000f8e00ff */
.L_x_416:
        /* <DEDUP_REMOVED lines=25> */
.L_x_415:
[----:B-----5:R-:W-:-:S05]  /*2ee0*/  HADD2 R4, R11, R12.H0_H0 ;  /* 0x2000000c0b047230 */ /* 0x020fca0000000000 */
[----:B------:R-:W-:-:S05]  /*2ef0*/  PRMT R5, R11, R13, R4 ;  /* 0x0000000d0b057216 */ /* 0x000fca0000000004 */
[----:B------:R-:W2:Y:S02]  /*2f00*/  ATOM.E.CAS.STRONG.GPU PT, R4, [R6], R11, R5 ;  /* 0x0000000b0604738b */ /* 0x000ea400001ee105 */
[----:B--2---:R-:W-:Y:S01]  /*2f10*/  ISETP.NE.U32.AND P0, PT, R4, R11, PT ;  /* 0x0000000b0400720c */ /* 0x004fe20003f05070 */
[----:B------:R-:W-:-:S12]  /*2f20*/  IMAD.MOV.U32 R11, RZ, RZ, R4 ;  /* 0x000000ffff0b7224 */ /* 0x000fd800078e0004 */
[----:B------:R-:W-:Y:S05]  /*2f30*/  @P0 BRA `(.L_x_415) ;  /* 0xfffffffc00e80947 */ /* 0x000fea000383ffff */
[----:B------:R-:W-:Y:S05]  /*2f40*/  BSYNC B0 ;  /* 0x0000000000007941 */ /* 0x000fea0003800000 */
.L_x_414:
[----:B------:R-:W-:Y:S01]  /*2f50*/  VIADD R9, R9, 0xffffffff ;  /* 0xffffffff09097836 */ /* 0x000fe20000000000 */
[----:B------:R-:W-:Y:S01]  /*2f60*/  UIADD3 UR4, UR4, 0x4, URZ ;  /* 0x0000000404047890 */ /* 0x000fe2000fffe03f */
[----:B------:R-:W-:-:S03]  /*2f70*/  IADD3 R0, R0, 0x1, RZ ;  /* 0x0000000100007810 */ /* 0x000fc60007ffe0ff */
[----:B------:R-:W-:-:S13]  /*2f80*/  ISETP.NE.AND P0, PT, R9, RZ, PT ;  /* 0x000000ff0900720c */ /* 0x000fda0003f05270 */
[----:B------:R-:W-:Y:S05]  /*2f90*/  @P0 BRA `(.L_x_416) ;  /* 0xfffffffc006c0947 */ /* 0x000fea000383ffff */
[----:B------:R-:W-:Y:S05]  /*2fa0*/  EXIT ;  /* 0x000000000000794d */ /* 0x000fea0003800000 */
        .weak           $__internal_12_$__cuda_sm20_div_u64
        .type           $__internal_12_$__cuda_sm20_div_u64,@function
        .size           $__internal_12_$__cuda_sm20_div_u64,(.L_x_522 - $__internal_12_$__cuda_sm20_div_u64)
$__internal_12_$__cuda_sm20_div_u64:
        /* <DEDUP_REMOVED lines=38> */
[----:B------:R-:W-:-:S05]  /*3210*/  IMAD.X R2, RZ, RZ, R7, P0 ;  /* 0x000000ffff027224 */ /* 0x000fca00000e0607 */
[----:B------:R-:W-:Y:S01]  /*3220*/  IADD3.X R5, RZ, R2, RZ, P1, !PT ;  /* 0x00000002ff057210 */ /* 0x000fe20000ffe4ff */
[----:B------:R-:W-:-:S04]  /*3230*/  IMAD.WIDE.U32 R2, R4, UR12, RZ ;  /* 0x0000000c04027c25 */ /* 0x000fc8000f8e00ff */
[----:B------:R-:W-:Y:S01]  /*3240*/  IMAD R3, R5, UR12, R3 ;  /* 0x0000000c05037c24 */ /* 0x000fe2000f8e0203 */
[----:B------:R-:W-:-:S04]  /*3250*/  IADD3 R11, P0, -R2, UR8, RZ ;  /* 0x00000008020b7c10 */ /* 0x000fc8000ff1e1ff */
[----:B------:R-:W-:Y:S02]  /*3260*/  IADD3.X R10, ~R3, UR11, RZ, P0, !PT ;  /* 0x0000000b030a7c10 */ /* 0x000fe400087fe5ff */
[C---:B------:R-:W-:Y:S02]  /*3270*/  ISETP.GE.U32.AND P0, PT, R11.reuse, UR12, PT ;  /* 0x0000000c0b007c0c */ /* 0x040fe4000bf06070 */
[----:B------:R-:W-:Y:S02]  /*3280*/  IADD3 R3, P2, R4, 0x1, RZ ;  /* 0x0000000104037810 */ /* 0x000fe40007f5e0ff */
[----:B------:R-:W-:Y:S02]  /*3290*/  ISETP.GE.U32.AND.EX P0, PT, R10, RZ, PT, P0 ;  /* 0x000000ff0a00720c */ /* 0x000fe40003f06100 */
[----:B------:R-:W-:Y:S01]  /*32a0*/  IADD3 R6, P1, R11, -UR12, RZ ;  /* 0x8000000c0b067c10 */ /* 0x000fe2000ff3e0ff */
[----:B------:R-:W-:Y:S01]  /*32b0*/  IMAD.X R2, RZ, RZ, R5, P2 ;  /* 0x000000ffff027224 */ /* 0x000fe200010e0605 */
[----:B------:R-:W-:-:S02]  /*32c0*/  SEL R3, R3, R4, P0 ;  /* 0x0000000403037207 */ /* 0x000fc40000000000 */
[----:B------:R-:W-:Y:S02]  /*32d0*/  IADD3.X R7, R10, -0x1, RZ, P1, !PT ;  /* 0xffffffff0a077810 */ /* 0x000fe40000ffe4ff */
[----:B------:R-:W-:Y:S02]  /*32e0*/  SEL R6, R6, R11, P0 ;  /* 0x0000000b06067207 */ /* 0x000fe40000000000 */
[----:B------:R-:W-:Y:S02]  /*32f0*/  SEL R2, R2, R5, P0 ;  /* 0x0000000502027207 */ /* 0x000fe40000000000 */
[----:B------:R-:W-:Y:S02]  /*3300*/  IADD3 R4, P2, R3, 0x1, RZ ;  /* 0x0000000103047810 */ /* 0x000fe40007f5e0ff */
[----:B------:R-:W-:Y:S02]  /*3310*/  SEL R7, R7, R10, P0 ;  /* 0x0000000a07077207 */ /* 0x000fe40000000000 */
[----:B------:R-:W-:Y:S01]  /*3320*/  ISETP.GE.U32.AND P0, PT, R6, UR12, PT ;  /* 0x0000000c06007c0c */ /* 0x000fe2000bf06070 */
[----:B------:R-:W-:Y:S01]  /*3330*/  IMAD.X R5, RZ, RZ, R2, P2 ;  /* 0x000000ffff057224 */ /* 0x000fe200010e0602 */
[----:B------:R-:W-:-:S02]  /*3340*/  ISETP.NE.U32.AND P1, PT, RZ, UR12, PT ;  /* 0x0000000cff007c0c */ /* 0x000fc4000bf25070 */
[----:B------:R-:W-:Y:S02]  /*3350*/  ISETP.GE.U32.AND.EX P0, PT, R7, RZ, PT, P0 ;  /* 0x000000ff0700720c */ /* 0x000fe40003f06100 */
[----:B------:R-:W-:Y:S02]  /*3360*/  ISETP.NE.AND.EX P1, PT, RZ, RZ, PT, P1 ;  /* 0x000000ffff00720c */ /* 0x000fe40003f25310 */
[----:B------:R-:W-:Y:S01]  /*3370*/  SEL R4, R4, R3, P0 ;  /* 0x0000000304047207 */ /* 0x000fe20000000000 */
[----:B------:R-:W-:Y:S01]  /*3380*/  IMAD.MOV.U32 R3, RZ, RZ, 0x0 ;  /* 0x00000000ff037424 */ /* 0x000fe200078e00ff */
[----:B------:R-:W-:Y:S02]  /*3390*/  SEL R5, R5, R2, P0 ;  /* 0x0000000205057207 */ /* 0x000fe40000000000 */
[----:B------:R-:W-:Y:S02]  /*33a0*/  MOV R2, R0 ;  /* 0x0000000000027202 */ /* 0x000fe40000000f00 */
[----:B------:R-:W-:-:S02]  /*33b0*/  SEL R4, R4, 0xffffffff, P1 ;  /* 0xffffffff04047807 */ /* 0x000fc40000800000 */
[----:B------:R-:W-:Y:S01]  /*33c0*/  SEL R5, R5, 0xffffffff, P1 ;  /* 0xffffffff05057807 */ /* 0x000fe20000800000 */
[----:B------:R-:W-:Y:S06]  /*33d0*/  RET.REL.NODEC R2 `(_Z21moe_wna16_gemm_kernelI6__halfLi4ELi8EEvPKT_PS1_PKjS3_S6_PKfPKiSA_SA_tttjjjtttbb) ;  /* 0xffffffcc02087950 */ /* 0x000fec0003c3ffff */
.L_x_417:
        /* <DEDUP_REMOVED lines=10> */
.L_x_522:


//--------------------- .text._Z21moe_wna16_gemm_kernelI6__halfLi4ELi4EEvPKT_PS1_PKjS3_S6_PKfPKiSA_SA_tttjjjtttbb --------------------------
	.section	.text._Z21moe_wna16_gemm_kernelI6__halfLi4ELi4EEvPKT_PS1_PKjS3_S6_PKfPKiSA_SA_tttjjjtttbb,"ax",@progbits
	.align	128
        .global         _Z21moe_wna16_gemm_kernelI6__halfLi4ELi4EEvPKT_PS1_PKjS3_S6_PKfPKiSA_SA_tttjjjtttbb
        .type           _Z21moe_wna16_gemm_kernelI6__halfLi4ELi4EEvPKT_PS1_PKjS3_S6_PKfPKiSA_SA_tttjjjtttbb,@function
        .size           _Z21moe_wna16_gemm_kernelI6__halfLi4ELi4EEvPKT_PS1_PKjS3_S6_PKfPKiSA_SA_tttjjjtttbb,(.L_x_523 - _Z21moe_wna16_gemm_kernelI6__halfLi4ELi4EEvPKT_PS1_PKjS3_S6_PKfPKiSA_SA_tttjjjtttbb)
        .other          _Z21moe_wna16_gemm_kernelI6__halfLi4ELi4EEvPKT_PS1_PKjS3_S6_PKfPKiSA_SA_tttjjjtttbb,@"STO_CUDA_ENTRY STV_DEFAULT"
_Z21moe_wna16_gemm_kernelI6__halfLi4ELi4EEvPKT_PS1_PKjS3_S6_PKfPKiSA_SA_tttjjjtttbb:
.text._Z21moe_wna16_gemm_kernelI6__halfLi4ELi4EEvPKT_PS1_PKjS3_S6_PKfPKiSA_SA_tttjjjtttbb:
        /* <DEDUP_REMOVED lines=73> */
.L_x_423:
        /* <DEDUP_REMOVED lines=47> */
.L_x_422:
        /* <DEDUP_REMOVED lines=15> */
.L_x_421:
[----:B------:R-:W-:Y:S05]  /*0870*/  BSYNC B0 ;  /* 0x0000000000007941 */ /* 0x000fea0003800000 */
.L_x_420:
[----:B------:R-:W-:-:S06]  /*0880*/  UISETP.GE.U32.AND UP0, UPT, UR4, UR8, UPT ;  /* 0x000000080400728c */ /* 0x000fcc000bf06070 */
[----:B------:R-:W-:-:S13]  /*0890*/  PLOP3.LUT P0, PT, PT, PT, UP0, 0x80, 0x0 ;  /* 0x000000000000781c */ /* 0x000fda0003f0f008 */
[----:B------:R-:W-:Y:S05]  /*08a0*/  @!P0 BRA `(.L_x_423) ;  /* 0xfffffff800f88947 */ /* 0x000fea000383ffff */
[----:B------:R-:W-:Y:S05]  /*08b0*/  BRA `(.L_x_418) ;  /* 0x00000000009c7947 */ /* 0x000fea0003800000 */
.L_x_419:
        /* <DEDUP_REMOVED lines=12> */
.L_x_424:
        /* <DEDUP_REMOVED lines=27> */
.L_x_418:
        /* <DEDUP_REMOVED lines=19> */
[----:B01----:R-:W-:Y:S05]  /*0c60*/  CALL.REL.NOINC `($__internal_13_$__cuda_sm20_div_u64) ;  /* 0x0000002000c47944 */ /* 0x003fea0003c00000 */
[----:B------:R-:W-:Y:S05]  /*0c70*/  BRA `(.L_x_426) ;  /* 0x0000000000547947 */ /* 0x000fea0003800000 */
.L_x_425:
[----:B------:R-:W2:Y:S01]  /*0c80*/  I2F.U32.RP R0, UR12 ;  /* 0x0000000c00007d06 */ /* 0x000ea20008209000 */
[----:B------:R-:W-:Y:S01]  /*0c90*/  UMOV UR6, URZ ;  /* 0x0000003f00067c82 */ /* 0x000fe20008000000 */
[----:B------:R-:W-:Y:S01]  /*0ca0*/  UISETP.NE.U32.AND UP2, UPT, UR12, URZ, UPT ;  /* 0x0000003f0c00728c */ /* 0x000fe2000bf45070 */
[----:B0-----:R-:W-:-:S05]  /*0cb0*/  HFMA2.MMA R5, -RZ, RZ, 0, 0 ;  /* 0x00000000ff057435 */ /* 0x001fca00000001ff */
        /* <DEDUP_REMOVED lines=17> */
.L_x_426:
[----:B------:R-:W1:Y:S01]  /*0dd0*/  LDC.U16 R0, c[0x0][0x25a] ;  /* 0x00009680ff007b82 */ /* 0x000e620000000400 */
[----:B------:R-:W-:Y:S01]  /*0de0*/  MOV R2, RZ ;  /* 0x000000ff00027202 */ /* 0x000fe20000000f00 */
[----:B------:R-:W-:Y:S02]  /*0df0*/  ULDC UR6, c[0x0][0x268] ;  /* 0x00009a0000067ab9 */ /* 0x000fe40000000800 */
[----:B------:R-:W-:Y:S01]  /*0e00*/  IMAD.U32 R11, RZ, RZ, UR6 ;  /* 0x00000006ff0b7e24 */ /* 0x000fe2000f8e00ff */
[----:B-1----:R-:W0:Y:S08]  /*0e10*/  I2F.U32.RP R6, R0 ;  /* 0x0000000000067306 */ /* 0x002e300000209000 */
[----:B0-----:R-:W0:Y:S02]  /*0e20*/  MUFU.RCP R6, R6 ;  /* 0x0000000600067308 */ /* 0x001e240000001000 */
[----:B0-----:R-:W-:Y:S01]  /*0e30*/  VIADD R3, R6, 0xffffffe ;  /* 0x0ffffffe06037836 */ /* 0x001fe20000000000 */
[----:B------:R-:W-:-:S05]  /*0e40*/  LOP3.LUT R6, RZ, R0, RZ, 0x33, !PT ;  /* 0x00000000ff067212 */ /* 0x000fca00078e33ff */
        /* <DEDUP_REMOVED lines=14> */
[----:B------:R-:W-:Y:S02]  /*0f30*/  @P1 IADD3 R11, R11, 0x1, RZ ;  /* 0x000000010b0b1810 */ /* 0x000fe40007ffe0ff */
[----:B0-----:R-:W-:Y:S02]  /*0f40*/  LEA R2, P1, R4, R12, 0x1 ;  /* 0x0000000c04027211 */ /* 0x001fe400078208ff */
        /* <DEDUP_REMOVED lines=17> */
[----:B0-----:R-:W-:Y:S01]  /*1060*/  MOV R2, RZ ;  /* 0x000000ff00027202 */ /* 0x001fe20000000f00 */
[----:B-1----:R-:W-:-:S04]  /*1070*/  IMAD.MOV R12, RZ, RZ, -R3 ;  /* 0x000000ffff0c7224 */ /* 0x002fc800078e0a03 */
[----:B------:R-:W-:Y:S02]  /*1080*/  IMAD R13, R12, R11, RZ ;  /* 0x0000000b0c0d7224 */ /* 0x000fe400078e02ff */
[----:B------:R-:W-:Y:S02]  /*1090*/  IMAD.MOV.U32 R12, RZ, RZ, R14 ;  /* 0x000000ffff0c7224 */ /* 0x000fe400078e000e */
        /* <DEDUP_REMOVED lines=14> */
[----:B------:R-:W-:Y:S02]  /*1180*/  LOP3.LUT R10, R0, UR10, RZ, 0x3c, !PT ;  /* 0x0000000a000a7c12 */ /* 0x000fe4000f8e3cff */
[----:B------:R-:W-:Y:S02]  /*1190*/  @P2 IADD3 R7, R7, 0x1, RZ ;  /* 0x0000000107072810 */ /* 0x000fe40007ffe0ff */
[----:B------:R-:W-:-:S07]  /*11a0*/  ISETP.GE.AND P3, PT, R10, RZ, PT ;  /* 0x000000ff0a00720c */ /* 0x000fce0003f66270 */
[----:B------:R-:W-:Y:S01]  /*11b0*/  @P4 VIADD R2, R2, 0x1 ;  /* 0x0000000102024836 */ /* 0x000fe20000000000 */
[----:B------:R-:W-:Y:S02]  /*11c0*/  ISETP.GE.U32.AND P4, PT, R3, R0, PT ;  /* 0x000000000300720c */ /* 0x000fe40003f86070 */
[----:B------:R-:W-:-:S03]  /*11d0*/  LEA.HI R0, R8, R8, RZ, 0x1 ;  /* 0x0000000808007211 */ /* 0x000fc600078f08ff */
[----:B------:R-:W-:-:S05]  /*11e0*/  @!P3 IMAD.MOV R2, RZ, RZ, -R2 ;  /* 0x000000ffff02b224 */ /* 0x000fca00078e0a02 */
[----:B------:R-:W-:-:S03]  /*11f0*/  SEL R2, R6, R2, !P5 ;  /* 0x0000000206027207 */ /* 0x000fc60006800000 */
[----:B------:R-:W-:Y:S01]  /*1200*/  @P4 VIADD R7, R7, 0x1 ;  /* 0x0000000107074836 */ /* 0x000fe20000000000 */
[----:B------:R-:W-:-:S04]  /*1210*/  SHF.R.S32.HI R3, RZ, 0x1f, R2 ;  /* 0x0000001fff037819 */ /* 0x000fc80000011402 */
[----:B------:R-:W-:Y:S02]  /*1220*/  SEL R6, R6, R7, !P0 ;  /* 0x0000000706067207 */ /* 0x000fe40004000000 */
[----:B------:R-:W-:Y:S02]  /*1230*/  LEA.HI R2, R3, R2, RZ, 0x2 ;  /* 0x0000000203027211 */ /* 0x000fe400078f10ff */
[----:B------:R-:W-:Y:S02]  /*1240*/  SHF.R.S32.HI R3, RZ, 0x1, R0 ;  /* 0x00000001ff037819 */ /* 0x000fe40000011400 */
        /* <DEDUP_REMOVED lines=12> */
.L_x_427:
[----:B------:R-:W1:Y:S02]  /*1310*/  I2F.F16 R10, 0x8 ;  /* 0x00000008000a7906 */ /* 0x000e640000200c00 */
[----:B-1----:R-:W-:-:S07]  /*1320*/  PRMT R10, R10, 0x5410, R10 ;  /* 0x000054100a0a7816 */ /* 0x002fce000000000a */
.L_x_428:
        /* <DEDUP_REMOVED lines=17> */
.L_x_434:
        /* <DEDUP_REMOVED lines=67> */
.L_x_430:
        /* <DEDUP_REMOVED lines=20> */
.L_x_433:
        /* <DEDUP_REMOVED lines=74> */
[----:B------:R-:W-:Y:S01]  /*1e50*/  IADD3 R12, R0, 0x10, RZ ;  /* 0x00000010000c7810 */ /* 0x000fe20007ffe0ff */
[----:B---3--:R-:W-:-:S03]  /*1e60*/  @P2 FADD.FTZ R2, R2, R15 ;  /* 0x0000000f02022221 */ /* 0x008fc60000010000 */
        /* <DEDUP_REMOVED lines=8> */
.L_x_432:
        /* <DEDUP_REMOVED lines=72> */
.L_x_431:
[----:B------:R-:W-:Y:S02]  /*2370*/  USHF.R.U32.HI UR6, URZ, 0x3, UR12 ;  /* 0x000000033f067899 */ /* 0x000fe4000801160c */
[----:B------:R-:W-:-:S04]  /*2380*/  UIADD3 UR5, UR5, 0x1, URZ ;  /* 0x0000000105057890 */ /* 0x000fc8000fffe03f */
[----:B------:R-:W-:-:S06]  /*2390*/  UISETP.GE.U32.AND UP1, UPT, UR5, UR6, UPT ;  /* 0x000000060500728c */ /* 0x000fcc000bf26070 */
[----:B------:R-:W-:-:S13]  /*23a0*/  PLOP3.LUT P0, PT, PT, PT, UP1, 0x80, 0x0 ;  /* 0x000000000000781c */ /* 0x000fda0003f0f018 */
[----:B------:R-:W-:Y:S05]  /*23b0*/  @!P0 BRA `(.L_x_434) ;  /* 0xfffffff000208947 */ /* 0x000fea000383ffff */
.L_x_429:
        /* <DEDUP_REMOVED lines=13> */
.L_x_444:
[----:B------:R-:W-:Y:S01]  /*2490*/  UIADD3 UR10, UR13, UR5, URZ ;  /* 0x000000050d0a7290 */ /* 0x000fe2000fffe03f */
[----:B01----:R-:W0:Y:S01]  /*24a0*/  @P0 LDC.64 R2, c[0x0][0x238] ;  /* 0x00008e00ff020b82 */ /* 0x003e220000000a00 */
[----:B------:R-:W-:Y:S01]  /*24b0*/  ULDC.64 UR8, c[0x0][0x240] ;  /* 0x0000900000087ab9 */ /* 0x000fe20000000a00 */
[----:B------:R-:W-:Y:S02]  /*24c0*/  ULEA UR11, UR5, UR18, 0x2 ;  /* 0x00000012050b7291 */ /* 0x000fe4000f8e103f */
[----:B------:R-:W-:Y:S01]  /*24d0*/  UIMAD.WIDE.U32 UR6, UR10, 0x4, UR8 ;  /* 0x000000040a0678a5 */ /* 0x000fe2000f8e0008 */
[----:B------:R-:W-:-:S03]  /*24e0*/  ULDC UR12, c[0x0][0x264] ;  /* 0x00009900000c7ab9 */ /* 0x000fc60000000800 */
[----:B------:R-:W1:Y:S02]  /*24f0*/  LDC.64 R4, c[0x0][0x218] ;  /* 0x00008600ff047b82 */ /* 0x000e640000000a00 */
[----:B------:R-:W-:Y:S01]  /*2500*/  MOV R7, UR7 ;  /* 0x0000000700077c02 */ /* 0x000fe20008000f00 */
        /* <DEDUP_REMOVED lines=21> */
.L_x_437:
[----:B-----5:R-:W-:-:S05]  /*2660*/  HADD2 R12, R17, R16.H0_H0 ;  /* 0x20000010110c7230 */ /* 0x020fca0000000000 */
[----:B------:R-:W-:-:S05]  /*2670*/  PRMT R13, R17, R18, R12 ;  /* 0x00000012110d7216 */ /* 0x000fca000000000c */
[----:B------:R-:W2:Y:S02]  /*2680*/  ATOM.E.CAS.STRONG.GPU PT, R12, [R6], R17, R13 ;  /* 0x00000011060c738b */ /* 0x000ea400001ee10d */
[----:B--2---:R-:W-:Y:S01]  /*2690*/  ISETP.NE.U32.AND P1, PT, R12, R17, PT ;  /* 0x000000110c00720c */ /* 0x004fe20003f25070 */
[----:B------:R-:W-:-:S12]  /*26a0*/  IMAD.MOV.U32 R17, RZ, RZ, R12 ;  /* 0x000000ffff117224 */ /* 0x000fd800078e000c */
[----:B------:R-:W-:Y:S05]  /*26b0*/  @P1 BRA `(.L_x_437) ;  /* 0xfffffffc00e81947 */ /* 0x000fea000383ffff */
[----:B------:R-:W-:Y:S05]  /*26c0*/  BSYNC B0 ;  /* 0x0000000000007941 */ /* 0x000fea0003800000 */
.L_x_436:
        /* <DEDUP_REMOVED lines=23> */
.L_x_439:
[----:B-----5:R-:W-:-:S05]  /*2840*/  HADD2 R12, R17, R16.H0_H0 ;  /* 0x20000010110c7230 */ /* 0x020fca0000000000 */
[----:B------:R-:W-:-:S05]  /*2850*/  PRMT R13, R17, R18, R12 ;  /* 0x00000012110d7216 */ /* 0x000fca000000000c */
[----:B------:R-:W2:Y:S02]  /*2860*/  ATOM.E.CAS.STRONG.GPU PT, R12, [R6], R17, R13 ;  /* 0x00000011060c738b */ /* 0x000ea400001ee10d */
[----:B--2---:R-:W-:Y:S02]  /*2870*/  ISETP.NE.U32.AND P1, PT, R12, R17, PT ;  /* 0x000000110c00720c */ /* 0x004fe40003f25070 */
[----:B------:R-:W-:-:S11]  /*2880*/  MOV R17, R12 ;  /* 0x0000000c00117202 */ /* 0x000fd60000000f00 */
[----:B------:R-:W-:Y:S05]  /*2890*/  @P1 BRA `(.L_x_439) ;  /* 0xfffffffc00e81947 */ /* 0x000fea000383ffff */
[----:B------:R-:W-:Y:S05]  /*28a0*/  BSYNC B0 ;  /* 0x0000000000007941 */ /* 0x000fea0003800000 */
.L_x_438:
        /* <DEDUP_REMOVED lines=23> */
.L_x_441:
[----:B-----5:R-:W-:-:S05]  /*2a20*/  HADD2 R12, R17, R16.H0_H0 ;  /* 0x20000010110c7230 */ /* 0x020fca0000000000 */
[----:B------:R-:W-:-:S05]  /*2a30*/  PRMT R13, R17, R18, R12 ;  /* 0x00000012110d7216 */ /* 0x000fca000000000c */
[----:B------:R-:W2:Y:S02]  /*2a40*/  ATOM.E.CAS.STRONG.GPU PT, R12, [R6], R17, R13 ;  /* 0x00000011060c738b */ /* 0x000ea400001ee10d */
[----:B--2---:R-:W-:Y:S01]  /*2a50*/  ISETP.NE.U32.AND P1, PT, R12, R17, PT ;  /* 0x000000110c00720c */ /* 0x004fe20003f25070 */
[----:B------:R-:W-:-:S12]  /*2a60*/  IMAD.MOV.U32 R17, RZ, RZ, R12 ;  /* 0x000000ffff117224 */ /* 0x000fd800078e000c */
[----:B------:R-:W-:Y:S05]  /*2a70*/  @P1 BRA `(.L_x_441) ;  /* 0xfffffffc00e81947 */ /* 0x000fea000383ffff */
[----:B------:R-:W-:Y:S05]  /*2a80*/  BSYNC B0 ;  /* 0x0000000000007941 */ /* 0x000fea0003800000 */
.L_x_440:
        /* <DEDUP_REMOVED lines=23> */
.L_x_443:
[----:B-----5:R-:W-:-:S05]  /*2c00*/  HADD2 R0, R13, R2.H0_H0 ;  /* 0x200000020d007230 */ /* 0x020fca0000000000 */
[----:B------:R-:W-:-:S05]  /*2c10*/  PRMT R3, R13, R11, R0 ;  /* 0x0000000b0d037216 */ /* 0x000fca0000000000 */
[----:B------:R-:W2:Y:S02]  /*2c20*/  ATOM.E.CAS.STRONG.GPU PT, R0, [R6], R13, R3 ;  /* 0x0000000d0600738b */ /* 0x000ea400001ee103 */
[----:B--2---:R-:W-:Y:S01]  /*2c30*/  ISETP.NE.U32.AND P1, PT, R0, R13, PT ;  /* 0x0000000d0000720c */ /* 0x004fe20003f25070 */
[----:B------:R-:W-:-:S12]  /*2c40*/  IMAD.MOV.U32 R13, RZ, RZ, R0 ;  /* 0x000000ffff0d7224 */ /* 0x000fd800078e0000 */
[----:B------:R-:W-:Y:S05]  /*2c50*/  @P1 BRA `(.L_x_443) ;  /* 0xfffffffc00e81947 */ /* 0x000fea000383ffff */
[----:B------:R-:W-:Y:S05]  /*2c60*/  BSYNC B0 ;  /* 0x0000000000007941 */ /* 0x000fea0003800000 */
.L_x_442:
[----:B------:R-:W-:Y:S01]  /*2c70*/  IADD3 R14, R14, -0x4, RZ ;  /* 0xfffffffc0e0e7810 */ /* 0x000fe20007ffe0ff */
[----:B------:R-:W-:-:S03]  /*2c80*/  UIADD3 UR5, UR5, 0x4, URZ ;  /* 0x0000000405057890 */ /* 0x000fc6000fffe03f */
[----:B------:R-:W-:-:S13]  /*2c90*/  ISETP.NE.AND P1, PT, R14, RZ, PT ;  /* 0x000000ff0e00720c */ /* 0x000fda0003f25270 */
[----:B------:R-:W-:Y:S05]  /*2ca0*/  @P1 BRA `(.L_x_444) ;  /* 0xfffffff400f81947 */ /* 0x000fea000383ffff */
.L_x_435:
[----:B------:R-:W-:-:S13]  /*2cb0*/  ISETP.NE.AND P0, PT, R9, RZ, PT ;  /* 0x000000ff0900720c */ /* 0x000fda0003f05270 */
[----:B------:R-:W-:Y:S05]  /*2cc0*/  @!P0 EXIT ;  /* 0x000000000000894d */ /* 0x000fea0003800000 */
[----:B------:R-:W-:Y:S01]  /*2cd0*/  UIADD3 UR6, UR13, UR5, URZ ;  /* 0x000000050d067290 */ /* 0x000fe2000fffe03f */
[----:B------:R-:W-:Y:S02]  /*2ce0*/  ULDC.S8 UR4, c[0x0][0x273] ;  /* 0x00009cc000047ab9 */ /* 0x000fe40000000200 */
[----:B------:R-:W-:Y:S01]  /*2cf0*/  ISETP.NE.AND P1, PT, RZ, UR4, PT ;  /* 0x00000004ff007c0c */ /* 0x000fe2000bf25270 */
[----:B------:R-:W-:Y:S02]  /*2d00*/  UIMAD UR4, UR5, 0x4, UR18 ;  /* 0x00000004050478a4 */ /* 0x000fe4000f8e0212 */
[----:B-12---:R-:W-:-:S10]  /*2d10*/  IMAD.U32 R0, RZ, RZ, UR6 ;  /* 0x00000006ff007e24 */ /* 0x006fd4000f8e00ff */
.L_x_447:
        /* <DEDUP_REMOVED lines=25> */
.L_x_446:
[----:B-----5:R-:W-:-:S05]  /*2eb0*/  HADD2 R4, R11, R12.H0_H0 ;  /* 0x2000000c0b047230 */ /* 0x020fca0000000000 */
[----:B------:R-:W-:-:S05]  /*2ec0*/  PRMT R5, R11, R13, R4 ;  /* 0x0000000d0b057216 */ /* 0x000fca0000000004 */
[----:B------:R-:W2:Y:S02]  /*2ed0*/  ATOM.E.CAS.STRONG.GPU PT, R4, [R6], R11, R5 ;  /* 0x0000000b0604738b */ /* 0x000ea400001ee105 */
[----:B--2---:R-:W-:Y:S01]  /*2ee0*/  ISETP.NE.U32.AND P0, PT, R4, R11, PT ;  /* 0x0000000b0400720c */ /* 0x004fe20003f05070 */
[----:B------:R-:W-:-:S12]  /*2ef0*/  IMAD.MOV.U32 R11, RZ, RZ, R4 ;  /* 0x000000ffff0b7224 */ /* 0x000fd800078e0004 */
[----:B------:R-:W-:Y:S05]  /*2f00*/  @P0 BRA `(.L_x_446) ;  /* 0xfffffffc00e80947 */ /* 0x000fea000383ffff */
[----:B------:R-:W-:Y:S05]  /*2f10*/  BSYNC B0 ;  /* 0x0000000000007941 */ /* 0x000fea0003800000 */
.L_x_445:
[----:B------:R-:W-:Y:S01]  /*2f20*/  VIADD R9, R9, 0xffffffff ;  /* 0xffffffff09097836 */ /* 0x000fe20000000000 */
[----:B------:R-:W-:Y:S01]  /*2f30*/  UIADD3 UR4, UR4, 0x4, URZ ;  /* 0x0000000404047890 */ /* 0x000fe2000fffe03f */
[----:B------:R-:W-:-:S03]  /*2f40*/  IADD3 R0, R0, 0x1, RZ ;  /* 0x0000000100007810 */ /* 0x000fc60007ffe0ff */
[----:B------:R-:W-:-:S13]  /*2f50*/  ISETP.NE.AND P0, PT, R9, RZ, PT ;  /* 0x000000ff0900720c */ /* 0x000fda0003f05270 */
[----:B------:R-:W-:Y:S05]  /*2f60*/  @P0 BRA `(.L_x_447) ;  /* 0xfffffffc006c0947 */ /* 0x000fea000383ffff */
[----:B------:R-:W-:Y:S05]  /*2f70*/  EXIT ;  /* 0x000000000000794d */ /* 0x000fea0003800000 */
        .weak           $__internal_13_$__cuda_sm20_div_u64
        .type           $__internal_13_$__cuda_sm20_div_u64,@function
        .size           $__internal_13_$__cuda_sm20_div_u64,(.L_x_523 - $__internal_13_$__cuda_sm20_div_u64)
$__internal_13_$__cuda_sm20_div_u64:
        /* <DEDUP_REMOVED lines=66> */
[----:B------:R-:W-:Y:S06]  /*33a0*/  RET.REL.NODEC R2 `(_Z21moe_wna16_gemm_kernelI6__halfLi4ELi4EEvPKT_PS1_PKjS3_S6_PKfPKiSA_SA_tttjjjtttbb) ;  /* 0xffffffcc02147950 */ /* 0x000fec0003c3ffff */
.L_x_448:
        /* <DEDUP_REMOVED lines=13> */
.L_x_523:


//--------------------- .text._Z21moe_wna16_gemm_kernelI6__halfLi4ELi2EEvPKT_PS1_PKjS3_S6_PKfPKiSA_SA_tttjjjtttbb --------------------------
	.section	.text._Z21moe_wna16_gemm_kernelI6__halfLi4ELi2EEvPKT_PS1_PKjS3_S6_PKfPKiSA_SA_tttjjjtttbb,"ax",@progbits
	.align	128
        .global         _Z21moe_wna16_gemm_kernelI6__halfLi4ELi2EEvPKT_PS1_PKjS3_S6_PKfPKiSA_SA_tttjjjtttbb
        .type           _Z21moe_wna16_gemm_kernelI6__halfLi4ELi2EEvPKT_PS1_PKjS3_S6_PKfPKiSA_SA_tttjjjtttbb,@function
        .size           _Z21moe_wna16_gemm_kernelI6__halfLi4ELi2EEvPKT_PS1_PKjS3_S6_PKfPKiSA_SA_tttjjjtttbb,(.L_x_524 - _Z21moe_wna16_gemm_kernelI6__halfLi4ELi2EEvPKT_PS1_PKjS3_S6_PKfPKiSA_SA_tttjjjtttbb)
        .other          _Z21moe_wna16_gemm_kernelI6__halfLi4ELi2EEvPKT_PS1_PKjS3_S6_PKfPKiSA_SA_tttjjjtttbb,@"STO_CUDA_ENTRY STV_DEFAULT"
_Z21moe_wna16_gemm_kernelI6__halfLi4ELi2EEvPKT_PS1_PKjS3_S6_PKfPKiSA_SA_tttjjjtttbb:
.text._Z21moe_wna16_gemm_kernelI6__halfLi4ELi2EEvPKT_PS1_PKjS3_S6_PKfPKiSA_SA_tttjjjtttbb:
        /* <DEDUP_REMOVED lines=73> */
.L_x_454:
        /* <DEDUP_REMOVED lines=47> */
.L_x_453:
        /* <DEDUP_REMOVED lines=15> */
.L_x_452:
[----:B------:R-:W-:Y:S05]  /*0870*/  BSYNC B0 ;  /* 0x0000000000007941 */ /* 0x000fea0003800000 */
.L_x_451:
[----:B------:R-:W-:-:S06]  /*0880*/  UISETP.GE.U32.AND UP0, UPT, UR4, UR8, UPT ;  /* 0x000000080400728c */ /* 0x000fcc000bf06070 */
[----:B------:R-:W-:-:S13]  /*0890*/  PLOP3.LUT P0, PT, PT, PT, UP0, 0x80, 0x0 ;  /* 0x000000000000781c */ /* 0x000fda0003f0f008 */
[----:B------:R-:W-:Y:S05]  /*08a0*/  @!P0 BRA `(.L_x_454) ;  /* 0xfffffff800f88947 */ /* 0x000fea000383ffff */
[----:B------:R-:W-:Y:S05]  /*08b0*/  BRA `(.L_x_449) ;  /* 0x00000000009c7947 */ /* 0x000fea0003800000 */
.L_x_450:
        /* <DEDUP_REMOVED lines=12> */
.L_x_455:
        /* <DEDUP_REMOVED lines=27> */
.L_x_449:
        /* <DEDUP_REMOVED lines=19> */
[----:B01----:R-:W-:Y:S05]  /*0c60*/  CALL.REL.NOINC `($__internal_14_$__cuda_sm20_div_u64) ;  /* 0x0000002000cc7944 */ /* 0x003fea0003c00000 */
[----:B------:R-:W-:Y:S02]  /*0c70*/  IMAD.MOV.U32 R2, RZ, RZ, R4 ;  /* 0x000000ffff027224 */ /* 0x000fe400078e0004 */
[----:B------:R-:W-:Y:S01]  /*0c80*/  IMAD.MOV.U32 R3, RZ, RZ, R5 ;  /* 0x000000ffff037224 */ /* 0x000fe200078e0005 */
[----:B------:R-:W-:Y:S06]  /*0c90*/  BRA `(.L_x_457) ;  /* 0x0000000000547947 */ /* 0x000fec0003800000 */
.L_x_456:
        /* <DEDUP_REMOVED lines=21> */
.L_x_457:
[----:B------:R-:W2:Y:S01]  /*0df0*/  LDC.U16 R4, c[0x0][0x25a] ;  /* 0x00009680ff047b82 */ /* 0x000ea20000000400 */
[----:B------:R-:W-:Y:S01]  /*0e00*/  ULDC UR6, c[0x0][0x268] ;  /* 0x00009a0000067ab9 */ /* 0x000fe20000000800 */
[----:B-1----:R-:W-:Y:S02]  /*0e10*/  IMAD.MOV.U32 R6, RZ, RZ, RZ ;  /* 0x000000ffff067224 */ /* 0x002fe400078e00ff */
[----:B------:R-:W-:Y:S01]  /*0e20*/  IMAD.U32 R11, RZ, RZ, UR6 ;  /* 0x00000006ff0b7e24 */ /* 0x000fe2000f8e00ff */
[----:B--2---:R-:W1:Y:S08]  /*0e30*/  I2F.U32.RP R0, R4 ;  /* 0x0000000400007306 */ /* 0x004e700000209000 */
[----:B-1----:R-:W1:Y:S02]  /*0e40*/  MUFU.RCP R0, R0 ;  /* 0x0000000000007308 */ /* 0x002e640000001000 */
[----:B-1----:R-:W-:-:S06]  /*0e50*/  VIADD R7, R0, 0xffffffe ;  /* 0x0ffffffe00077836 */ /* 0x002fcc0000000000 */
        /* <DEDUP_REMOVED lines=34> */
[----:B0-----:R-:W-:Y:S02]  /*1080*/  VIADD R10, R0, 0xffffffe ;  /* 0x0ffffffe000a7836 */ /* 0x001fe40000000000 */
[----:B------:R-:W-:-:S04]  /*1090*/  IMAD.MOV R0, RZ, RZ, -R15 ;  /* 0x000000ffff007224 */ /* 0x000fc800078e0a0f */
[----:B------:R0:W1:Y:S02]  /*10a0*/  F2I.FTZ.U32.TRUNC.NTZ R11, R10 ;  /* 0x0000000a000b7305 */ /* 0x000064000021f000 */
[----:B0-----:R-:W-:Y:S01]  /*10b0*/  IMAD.MOV.U32 R10, RZ, RZ, RZ ;  /* 0x000000ffff0a7224 */ /* 0x001fe200078e00ff */
[----:B-1----:R-:W-:-:S05]  /*10c0*/  IADD3 R12, RZ, -R11, RZ ;  /* 0x8000000bff0c7210 */ /* 0x002fca0007ffe0ff */
        /* <DEDUP_REMOVED lines=11> */
[----:B------:R-:W-:Y:S02]  /*1180*/  @P4 IMAD.IADD R7, R7, 0x1, -R4 ;  /* 0x0000000107074824 */ /* 0x000fe400078e0a04 */
[----:B------:R-:W-:Y:S01]  /*1190*/  @!P6 VIADD R11, R11, 0x1 ;  /* 0x000000010b0be836 */ /* 0x000fe20000000000 */
[----:B------:R-:W-:Y:S01]  /*11a0*/  ISETP.GE.U32.AND P5, PT, R0, R13, PT ;  /* 0x0000000d0000720c */ /* 0x000fe20003fa6070 */
[----:B------:R-:W-:Y:S01]  /*11b0*/  @P4 VIADD R6, R6, 0x1 ;  /* 0x0000000106064836 */ /* 0x000fe20000000000 */
[----:B------:R-:W-:Y:S02]  /*11c0*/  LOP3.LUT R0, R4, UR10, RZ, 0x3c, !PT ;  /* 0x0000000a04007c12 */ /* 0x000fe4000f8e3cff */
[----:B------:R-:W-:Y:S02]  /*11d0*/  ISETP.GE.U32.AND P2, PT, R7, R4, PT ;  /* 0x000000040700720c */ /* 0x000fe40003f46070 */
[----:B------:R-:W-:-:S02]  /*11e0*/  ISETP.GE.AND P3, PT, R0, RZ, PT ;  /* 0x000000ff0000720c */ /* 0x000fc40003f66270 */
[----:B------:R-:W-:Y:S02]  /*11f0*/  ISETP.NE.AND P4, PT, R4, RZ, PT ;  /* 0x000000ff0400720c */ /* 0x000fe40003f85270 */
[----:B------:R-:W-:Y:S02]  /*1200*/  SHF.R.U32.HI R7, RZ, 0x1, R3 ;  /* 0x00000001ff077819 */ /* 0x000fe40000011603 */
[----:B------:R-:W-:Y:S02]  /*1210*/  LEA.HI R0, R8, R8, RZ, 0x1 ;  /* 0x0000000808007211 */ /* 0x000fe400078f08ff */
[----:B------:R-:W-:Y:S02]  /*1220*/  @P5 IADD3 R11, R11, 0x1, RZ ;  /* 0x000000010b0b5810 */ /* 0x000fe40007ffe0ff */
[----:B------:R-:W-:Y:S01]  /*1230*/  SHF.R.S32.HI R0, RZ, 0x1, R0 ;  /* 0x00000001ff007819 */ /* 0x000fe20000011400 */
[----:B------:R-:W-:Y:S01]  /*1240*/  @P2 VIADD R6, R6, 0x1 ;  /* 0x0000000106062836 */ /* 0x000fe20000000000 */
[----:B------:R-:W-:Y:S01]  /*1250*/  LOP3.LUT R7, R7, 0x7fffffff, RZ, 0xc0, !PT ;  /* 0x7fffffff07077812 */ /* 0x000fe200078ec0ff */
        /* <DEDUP_REMOVED lines=13> */
.L_x_458:
[----:B------:R-:W1:Y:S02]  /*1330*/  I2F.F16 R10, 0x8 ;  /* 0x00000008000a7906 */ /* 0x000e640000200c00 */
[----:B-1----:R-:W-:-:S07]  /*1340*/  PRMT R10, R10, 0x5410, R10 ;  /* 0x000054100a0a7816 */ /* 0x002fce000000000a */
.L_x_459:
        /* <DEDUP_REMOVED lines=17> */
.L_x_465:
[----:B------:R-:W-:Y:S01]  /*1460*/  ULEA UR6, UR5, UR10, 0x3 ;  /* 0x0000000a05067291 */ /* 0x000fe2000f8e183f */
[----:B------:R-:W-:-:S03]  /*1470*/  ULDC UR7, c[0x0][0x268] ;  /* 0x00009a0000077ab9 */ /* 0x000fc60000000800 */
[----:B------:R-:W-:-:S06]  /*1480*/  UISETP.GE.U32.AND UP1, UPT, UR6, UR7, UPT ;  /* 0x000000070600728c */ /* 0x000fcc000bf26070 */
[----:B------:R-:W-:-:S13]  /*1490*/  PLOP3.LUT P0, PT, PT, PT, UP1, 0x80, 0x0 ;  /* 0x000000000000781c */ /* 0x000fda0003f0f018 */
[----:B012--5:R-:W-:Y:S05]  /*14a0*/  @P0 BRA `(.L_x_460) ;  /* 0x0000000c00cc0947 */ /* 0x027fea0003800000 */
[----:B------:R-:W-:Y:S01]  /*14b0*/  ULOP3.LUT UP1, UR20, UR5, 0x3, URZ, 0xc0, !UPT ;  /* 0x0000000305147892 */ /* 0x000fe2000f82c03f */
[----:B------:R-:W-:-:S05]  /*14c0*/  MOV R3, UR6 ;  /* 0x0000000600037c02 */ /* 0x000fca0008000f00 */
[----:B------:R-:W-:-:S05]  /*14d0*/  PLOP3.LUT P0, PT, PT, PT, UP1, 0x80, 0x0 ;  /* 0x000000000000781c */ /* 0x000fca0003f0f018 */
[----:B------:R-:W-:Y:S02]  /*14e0*/  @!UP1 UMOV UR6, UR14 ;  /* 0x0000000e00069c82 */ /* 0x000fe40008000000 */
[----:B------:R-:W-:-:S06]  /*14f0*/  IMAD.U32 R4, RZ, RZ, UR6 ;  /* 0x00000006ff047e24 */ /* 0x000fcc000f8e00ff */
[----:B01----:R-:W-:Y:S01]  /*1500*/  @!P0 IMAD R0, R8, UR7, R3 ;  /* 0x0000000708008c24 */ /* 0x003fe2000f8e0203 */
        /* <DEDUP_REMOVED lines=56> */
.L_x_461:
        /* <DEDUP_REMOVED lines=20> */
.L_x_464:
        /* <DEDUP_REMOVED lines=84> */
.L_x_463:
        /* <DEDUP_REMOVED lines=72> */
.L_x_462:
[----:B------:R-:W-:Y:S02]  /*2390*/  USHF.R.U32.HI UR6, URZ, 0x3, UR12 ;  /* 0x000000033f067899 */ /* 0x000fe4000801160c */
[----:B------:R-:W-:-:S04]  /*23a0*/  UIADD3 UR5, UR5, 0x1, URZ ;  /* 0x0000000105057890 */ /* 0x000fc8000fffe03f */
[----:B------:R-:W-:-:S06]  /*23b0*/  UISETP.GE.U32.AND UP1, UPT, UR5, UR6, UPT ;  /* 0x000000060500728c */ /* 0x000fcc000bf26070 */
[----:B------:R-:W-:-:S13]  /*23c0*/  PLOP3.LUT P0, PT, PT, PT, UP1, 0x80, 0x0 ;  /* 0x000000000000781c */ /* 0x000fda0003f0f018 */
[----:B------:R-:W-:Y:S05]  /*23d0*/  @!P0 BRA `(.L_x_465) ;  /* 0xfffffff000208947 */ /* 0x000fea000383ffff */
.L_x_460:
        /* <DEDUP_REMOVED lines=13> */
.L_x_475:
        /* <DEDUP_REMOVED lines=29> */
.L_x_468:
[----:B-----5:R-:W-:-:S05]  /*2680*/  HADD2 R12, R17, R16.H0_H0 ;  /* 0x20000010110c7230 */ /* 0x020fca0000000000 */
[----:B------:R-:W-:-:S05]  /*2690*/  PRMT R13, R17, R18, R12 ;  /* 0x00000012110d7216 */ /* 0x000fca000000000c */
[----:B------:R-:W2:Y:S02]  /*26a0*/  ATOM.E.CAS.STRONG.GPU PT, R12, [R6], R17, R13 ;  /* 0x00000011060c738b */ /* 0x000ea400001ee10d */
[----:B--2---:R-:W-:Y:S01]  /*26b0*/  ISETP.NE.U32.AND P1, PT, R12, R17, PT ;  /* 0x000000110c00720c */ /* 0x004fe20003f25070 */
[----:B------:R-:W-:-:S12]  /*26c0*/  IMAD.MOV.U32 R17, RZ, RZ, R12 ;  /* 0x000000ffff117224 */ /* 0x000fd800078e000c */
[----:B------:R-:W-:Y:S05]  /*26d0*/  @P1 BRA `(.L_x_468) ;  /* 0xfffffffc00e81947 */ /* 0x000fea000383ffff */
[----:B------:R-:W-:Y:S05]  /*26e0*/  BSYNC B0 ;  /* 0x0000000000007941 */ /* 0x000fea0003800000 */
.L_x_467:
        /* <DEDUP_REMOVED lines=23> */
.L_x_470:
[----:B-----5:R-:W-:-:S05]  /*2860*/  HADD2 R12, R17, R16.H0_H0 ;  /* 0x20000010110c7230 */ /* 0x020fca0000000000 */
[----:B------:R-:W-:-:S05]  /*2870*/  PRMT R13, R17, R18, R12 ;  /* 0x00000012110d7216 */ /* 0x000fca000000000c */
[----:B------:R-:W2:Y:S02]  /*2880*/  ATOM.E.CAS.STRONG.GPU PT, R12, [R6], R17, R13 ;  /* 0x00000011060c738b */ /* 0x000ea400001ee10d */
[----:B--2---:R-:W-:Y:S02]  /*2890*/  ISETP.NE.U32.AND P1, PT, R12, R17, PT ;  /* 0x000000110c00720c */ /* 0x004fe40003f25070 */
[----:B------:R-:W-:-:S11]  /*28a0*/  MOV R17, R12 ;  /* 0x0000000c00117202 */ /* 0x000fd60000000f00 */
[----:B------:R-:W-:Y:S05]  /*28b0*/  @P1 BRA `(.L_x_470) ;  /* 0xfffffffc00e81947 */ /* 0x000fea000383ffff */
[----:B------:R-:W-:Y:S05]  /*28c0*/  BSYNC B0 ;  /* 0x0000000000007941 */ /* 0x000fea0003800000 */
.L_x_469:
        /* <DEDUP_REMOVED lines=23> */
.L_x_472:
[----:B-----5:R-:W-:-:S05]  /*2a40*/  HADD2 R12, R17, R16.H0_H0 ;  /* 0x20000010110c7230 */ /* 0x020fca0000000000 */
[----:B------:R-:W-:-:S05]  /*2a50*/  PRMT R13, R17, R18, R12 ;  /* 0x00000012110d7216 */ /* 0x000fca000000000c */
[----:B------:R-:W2:Y:S02]  /*2a60*/  ATOM.E.CAS.STRONG.GPU PT, R12, [R6], R17, R13 ;  /* 0x00000011060c738b */ /* 0x000ea400001ee10d */
[----:B--2---:R-:W-:Y:S01]  /*2a70*/  ISETP.NE.U32.AND P1, PT, R12, R17, PT ;  /* 0x000000110c00720c */ /* 0x004fe20003f25070 */
[----:B------:R-:W-:-:S12]  /*2a80*/  IMAD.MOV.U32 R17, RZ, RZ, R12 ;  /* 0x000000ffff117224 */ /* 0x000fd800078e000c */
[----:B------:R-:W-:Y:S05]  /*2a90*/  @P1 BRA `(.L_x_472) ;  /* 0xfffffffc00e81947 */ /* 0x000fea000383ffff */
[----:B------:R-:W-:Y:S05]  /*2aa0*/  BSYNC B0 ;  /* 0x0000000000007941 */ /* 0x000fea0003800000 */
.L_x_471:
        /* <DEDUP_REMOVED lines=23> */
.L_x_474:
[----:B-----5:R-:W-:-:S05]  /*2c20*/  HADD2 R0, R13, R2.H0_H0 ;  /* 0x200000020d007230 */ /* 0x020fca0000000000 */
[----:B------:R-:W-:-:S05]  /*2c30*/  PRMT R3, R13, R11, R0 ;  /* 0x0000000b0d037216 */ /* 0x000fca0000000000 */
[----:B------:R-:W2:Y:S02]  /*2c40*/  ATOM.E.CAS.STRONG.GPU PT, R0, [R6], R13, R3 ;  /* 0x0000000d0600738b */ /* 0x000ea400001ee103 */
[----:B--2---:R-:W-:Y:S01]  /*2c50*/  ISETP.NE.U32.AND P1, PT, R0, R13, PT ;  /* 0x0000000d0000720c */ /* 0x004fe20003f25070 */
[----:B------:R-:W-:-:S12]  /*2c60*/  IMAD.MOV.U32 R13, RZ, RZ, R0 ;  /* 0x000000ffff0d7224 */ /* 0x000fd800078e0000 */
[----:B------:R-:W-:Y:S05]  /*2c70*/  @P1 BRA `(.L_x_474) ;  /* 0xfffffffc00e81947 */ /* 0x000fea000383ffff */
[----:B------:R-:W-:Y:S05]  /*2c80*/  BSYNC B0 ;  /* 0x0000000000007941 */ /* 0x000fea0003800000 */
.L_x_473:
[----:B------:R-:W-:Y:S01]  /*2c90*/  IADD3 R14, R14, -0x4, RZ ;  /* 0xfffffffc0e0e7810 */ /* 0x000fe20007ffe0ff */
[----:B------:R-:W-:-:S03]  /*2ca0*/  UIADD3 UR5, UR5, 0x4, URZ ;  /* 0x0000000405057890 */ /* 0x000fc6000fffe03f */
[----:B------:R-:W-:-:S13]  /*2cb0*/  ISETP.NE.AND P1, PT, R14, RZ, PT ;  /* 0x000000ff0e00720c */ /* 0x000fda0003f25270 */
[----:B------:R-:W-:Y:S05]  /*2cc0*/  @P1 BRA `(.L_x_475) ;  /* 0xfffffff400f81947 */ /* 0x000fea000383ffff */
.L_x_466:
[----:B------:R-:W-:-:S13]  /*2cd0*/  ISETP.NE.AND P0, PT, R9, RZ, PT ;  /* 0x000000ff0900720c */ /* 0x000fda0003f05270 */
[----:B------:R-:W-:Y:S05]  /*2ce0*/  @!P0 EXIT ;  /* 0x000000000000894d */ /* 0x000fea0003800000 */
[----:B------:R-:W-:Y:S01]  /*2cf0*/  UIADD3 UR6, UR13, UR5, URZ ;  /* 0x000000050d067290 */ /* 0x000fe2000fffe03f */
[----:B------:R-:W-:Y:S02]  /*2d00*/  ULDC.S8 UR4, c[0x0][0x273] ;  /* 0x00009cc000047ab9 */ /* 0x000fe40000000200 */
[----:B------:R-:W-:Y:S01]  /*2d10*/  ISETP.NE.AND P1, PT, RZ, UR4, PT ;  /* 0x00000004ff007c0c */ /* 0x000fe2000bf25270 */
[----:B------:R-:W-:Y:S02]  /*2d20*/  UIMAD UR4, UR5, 0x4, UR18 ;  /* 0x00000004050478a4 */ /* 0x000fe4000f8e0212 */
[----:B012---:R-:W-:-:S10]  /*2d30*/  IMAD.U32 R0, RZ, RZ, UR6 ;  /* 0x00000006ff007e24 */ /* 0x007fd4000f8e00ff */
.L_x_478:
        /* <DEDUP_REMOVED lines=25> */
.L_x_477:
[----:B-----5:R-:W-:-:S05]  /*2ed0*/  HADD2 R4, R11, R12.H0_H0 ;  /* 0x2000000c0b047230 */ /* 0x020fca0000000000 */
[----:B------:R-:W-:-:S05]  /*2ee0*/  PRMT R5, R11, R13, R4 ;  /* 0x0000000d0b057216 */ /* 0x000fca0000000004 */
[----:B------:R-:W2:Y:S02]  /*2ef0*/  ATOM.E.CAS.STRONG.GPU PT, R4, [R6], R11, R5 ;  /* 0x0000000b0604738b */ /* 0x000ea400001ee105 */
[----:B--2---:R-:W-:Y:S01]  /*2f00*/  ISETP.NE.U32.AND P0, PT, R4, R11, PT ;  /* 0x0000000b0400720c */ /* 0x004fe20003f05070 */
[----:B------:R-:W-:-:S12]  /*2f10*/  IMAD.MOV.U32 R11, RZ, RZ, R4 ;  /* 0x000000ffff0b7224 */ /* 0x000fd800078e0004 */
[----:B------:R-:W-:Y:S05]  /*2f20*/  @P0 BRA `(.L_x_477) ;  /* 0xfffffffc00e80947 */ /* 0x000fea000383ffff */
[----:B------:R-:W-:Y:S05]  /*2f30*/  BSYNC B0 ;  /* 0x0000000000007941 */ /* 0x000fea0003800000 */
.L_x_476:
[----:B------:R-:W-:Y:S01]  /*2f40*/  VIADD R9, R9, 0xffffffff ;  /* 0xffffffff09097836 */ /* 0x000fe20000000000 */
[----:B------:R-:W-:Y:S01]  /*2f50*/  UIADD3 UR4, UR4, 0x4, URZ ;  /* 0x0000000404047890 */ /* 0x000fe2000fffe03f */
[----:B------:R-:W-:-:S03]  /*2f60*/  IADD3 R0, R0, 0x1, RZ ;  /* 0x0000000100007810 */ /* 0x000fc60007ffe0ff */
[----:B------:R-:W-:-:S13]  /*2f70*/  ISETP.NE.AND P0, PT, R9, RZ, PT ;  /* 0x000000ff0900720c */ /* 0x000fda0003f05270 */
[----:B------:R-:W-:Y:S05]  /*2f80*/  @P0 BRA `(.L_x_478) ;  /* 0xfffffffc006c0947 */ /* 0x000fea000383ffff */
[----:B------:R-:W-:Y:S05]  /*2f90*/  EXIT ;  /* 0x000000000000794d */ /* 0x000fea0003800000 */
        .weak           $__internal_14_$__cuda_sm20_div_u64
        .type           $__internal_14_$__cuda_sm20_div_u64,@function
        .size           $__internal_14_$__cuda_sm20_div_u64,(.L_x_524 - $__internal_14_$__cuda_sm20_div_u64)
$__internal_14_$__cuda_sm20_div_u64:
        /* <DEDUP_REMOVED lines=66> */
[----:B------:R-:W-:Y:S06]  /*33c0*/  RET.REL.NODEC R2 `(_Z21moe_wna16_gemm_kernelI6__halfLi4ELi2EEvPKT_PS1_PKjS3_S6_PKfPKiSA_SA_tttjjjtttbb) ;  /* 0xffffffcc020c7950 */ /* 0x000fec0003c3ffff */
.L_x_479:
        /* <DEDUP_REMOVED lines=11> */
.L_x_524:


//--------------------- .text._Z21moe_wna16_gemm_kernelI6__halfLi4ELi1EEvPKT_PS1_PKjS3_S6_PKfPKiSA_SA_tttjjjtttbb --------------------------
	.section	.text._Z21moe_wna16_gemm_kernelI6__halfLi4ELi1EEvPKT_PS1_PKjS3_S6_PKfPKiSA_SA_tttjjjtttbb,"ax",@progbits
	.align	128
        .global         _Z21moe_wna16_gemm_kernelI6__halfLi4ELi1EEvPKT_PS1_PKjS3_S6_PKfPKiSA_SA_tttjjjtttbb
        .type           _Z21moe_wna16_gemm_kernelI6__halfLi4ELi1EEvPKT_PS1_PKjS3_S6_PKfPKiSA_SA_tttjjjtttbb,@function
        .size           _Z21moe_wna16_gemm_kernelI6__halfLi4ELi1EEvPKT_PS1_PKjS3_S6_PKfPKiSA_SA_tttjjjtttbb,(.L_x_525 - _Z21moe_wna16_gemm_kernelI6__halfLi4ELi1EEvPKT_PS1_PKjS3_S6_PKfPKiSA_SA_tttjjjtttbb)
        .other          _Z21moe_wna16_gemm_kernelI6__halfLi4ELi1EEvPKT_PS1_PKjS3_S6_PKfPKiSA_SA_tttjjjtttbb,@"STO_CUDA_ENTRY STV_DEFAULT"
_Z21moe_wna16_gemm_kernelI6__halfLi4ELi1EEvPKT_PS1_PKjS3_S6_PKfPKiSA_SA_tttjjjtttbb:
.text._Z21moe_wna16_gemm_kernelI6__halfLi4ELi1EEvPKT_PS1_PKjS3_S6_PKfPKiSA_SA_tttjjjtttbb:
        /* <DEDUP_REMOVED lines=73> */
.L_x_485:
        /* <DEDUP_REMOVED lines=47> */
.L_x_484:
        /* <DEDUP_REMOVED lines=15> */
.L_x_483:
[----:B------:R-:W-:Y:S05]  /*0870*/  BSYNC B0 ;  /* 0x0000000000007941 */ /* 0x000fea0003800000 */
.L_x_482:
[----:B------:R-:W-:-:S06]  /*0880*/  UISETP.GE.U32.AND UP0, UPT, UR4, UR8, UPT ;  /* 0x000000080400728c */ /* 0x000fcc000bf06070 */
[----:B------:R-:W-:-:S13]  /*0890*/  PLOP3.LUT P0, PT, PT, PT, UP0, 0x80, 0x0 ;  /* 0x000000000000781c */ /* 0x000fda0003f0f008 */
[----:B------:R-:W-:Y:S05]  /*08a0*/  @!P0 BRA `(.L_x_485) ;  /* 0xfffffff800f88947 */ /* 0x000fea000383ffff */
[----:B------:R-:W-:Y:S05]  /*08b0*/  BRA `(.L_x_480) ;  /* 0x00000000009c7947 */ /* 0x000fea0003800000 */
.L_x_481:
        /* <DEDUP_REMOVED lines=12> */
.L_x_486:
        /* <DEDUP_REMOVED lines=27> */
.L_x_480:
        /* <DEDUP_REMOVED lines=18> */
[----:B01----:R-:W-:Y:S05]  /*0c50*/  CALL.REL.NOINC `($__internal_15_$__cuda_sm20_div_u64) ;  /* 0x00000020009c7944 */ /* 0x003fea0003c00000 */
[----:B------:R-:W-:Y:S02]  /*0c60*/  IMAD.MOV.U32 R2, RZ, RZ, R4 ;  /* 0x000000ffff027224 */ /* 0x000fe400078e0004 */
[----:B------:R-:W-:Y:S01]  /*0c70*/  IMAD.MOV.U32 R3, RZ, RZ, R5 ;  /* 0x000000ffff037224 */ /* 0x000fe200078e0005 */
[----:B------:R-:W-:Y:S06]  /*0c80*/  BRA `(.L_x_488) ;  /* 0x0000000000547947 */ /* 0x000fec0003800000 */
.L_x_487:
        /* <DEDUP_REMOVED lines=21> */
.L_x_488:
[----:B------:R-:W2:Y:S01]  /*0de0*/  LDC.U16 R4, c[0x0][0x25a] ;  /* 0x00009680ff047b82 */ /* 0x000ea20000000400 */
[----:B------:R-:W-:Y:S01]  /*0df0*/  ULDC UR12, c[0x0][0x268] ;  /* 0x00009a00000c7ab9 */ /* 0x000fe20000000800 */
[----:B-1----:R-:W-:Y:S01]  /*0e00*/  IMAD.MOV.U32 R6, RZ, RZ, RZ ;  /* 0x000000ffff067224 */ /* 0x002fe200078e00ff */
[----:B------:R-:W-:Y:S01]  /*0e10*/  MOV R11, UR12 ;  /* 0x0000000c000b7c02 */ /* 0x000fe20008000f00 */
[----:B------:R-:W-:Y:S01]  /*0e20*/  ULDC.64 UR6, c[0x0][0x228] ;  /* 0x00008a0000067ab9 */ /* 0x000fe20000000a00 */
        /* <DEDUP_REMOVED lines=49> */
[----:B------:R-:W-:Y:S01]  /*1140*/  @!P5 IADD3 R10, R10, -R13, RZ ;  /* 0x8000000d0a0ad210 */ /* 0x000fe20007ffe0ff */
[----:B------:R-:W-:-:S03]  /*1150*/  @!P5 VIADD R11, R11, 0x1 ;  /* 0x000000010b0bd836 */ /* 0x000fc60000000000 */
[----:B------:R-:W-:Y:S02]  /*1160*/  ISETP.GE.U32.AND P4, PT, R10, R13, PT ;  /* 0x0000000d0a00720c */ /* 0x000fe40003f86070 */
[----:B------:R-:W-:Y:S01]  /*1170*/  @P3 IMAD.IADD R7, R7, 0x1, -R4 ;  /* 0x0000000107073824 */ /* 0x000fe200078e0a04 */
[----:B------:R-:W-:Y:S02]  /*1180*/  LOP3.LUT R10, R4, UR10, RZ, 0x3c, !PT ;  /* 0x0000000a040a7c12 */ /* 0x000fe4000f8e3cff */
[----:B------:R-:W-:Y:S02]  /*1190*/  @P3 IADD3 R6, R6, 0x1, RZ ;  /* 0x0000000106063810 */ /* 0x000fe40007ffe0ff */
[----:B------:R-:W-:Y:S02]  /*11a0*/  ISETP.GE.U32.AND P1, PT, R7, R4, PT ;  /* 0x000000040700720c */ /* 0x000fe40003f26070 */
[----:B------:R-:W-:Y:S02]  /*11b0*/  ISETP.GE.AND P2, PT, R10, RZ, PT ;  /* 0x000000ff0a00720c */ /* 0x000fe40003f46270 */
[----:B------:R-:W-:-:S02]  /*11c0*/  ISETP.NE.AND P3, PT, R4, RZ, PT ;  /* 0x000000ff0400720c */ /* 0x000fc40003f65270 */
[----:B------:R-:W-:Y:S01]  /*11d0*/  @P4 VIADD R11, R11, 0x1 ;  /* 0x000000010b0b4836 */ /* 0x000fe20000000000 */
[----:B------:R-:W-:-:S04]  /*11e0*/  LEA.HI R4, R8, R8, RZ, 0x1 ;  /* 0x0000000808047211 */ /* 0x000fc800078f08ff */
[----:B------:R-:W-:Y:S02]  /*11f0*/  SHF.R.S32.HI R4, RZ, 0x1, R4 ;  /* 0x00000001ff047819 */ /* 0x000fe40000011404 */
[----:B------:R-:W-:Y:S02]  /*1200*/  @P1 VIADD R6, R6, 0x1 ;  /* 0x0000000106061836 */ /* 0x000fe40000000000 */
[----:B------:R-:W-:-:S03]  /*1210*/  @!P2 IMAD.MOV R11, RZ, RZ, -R11 ;  /* 0x000000ffff0ba224 */ /* 0x000fc600078e0a0b */
        /* <DEDUP_REMOVED lines=11> */
.L_x_489:
[----:B------:R-:W0:Y:S01]  /*12d0*/  I2F.F16 R10, 0x8 ;  /* 0x00000008000a7906 */ /* 0x000e220000200c00 */
[----:B------:R-:W-:Y:S01]  /*12e0*/  IMAD.MOV.U32 R2, RZ, RZ, RZ ;  /* 0x000000ffff027224 */ /* 0x000fe200078e00ff */
[----:B0-----:R-:W-:-:S07]  /*12f0*/  PRMT R10, R10, 0x5410, R10 ;  /* 0x000054100a0a7816 */ /* 0x001fce000000000a */
.L_x_490:
[----:B------:R-:W-:Y:S02]  /*1300*/  ULDC UR12, c[0x0][0x270] ;  /* 0x00009c00000c7ab9 */ /* 0x000fe40000000800 */
[----:B------:R-:W-:-:S04]  /*1310*/  ULOP3.LUT UR12, UR12, 0xffff, URZ, 0xc0, !UPT ;  /* 0x0000ffff0c0c7892 */ /* 0x000fc8000f8ec03f */
[----:B------:R-:W-:-:S04]  /*1320*/  USHF.R.U32.HI UR5, URZ, 0x3, UR12 ;  /* 0x000000033f057899 */ /* 0x000fc8000801160c */
[----:B------:R-:W-:-:S06]  /*1330*/  UPRMT UR5, UR5, 0x9910, URZ ;  /* 0x0000991005057896 */ /* 0x000fcc000800003f */
[----:B------:R-:W-:-:S13]  /*1340*/  ISETP.NE.AND P0, PT, RZ, UR5, PT ;  /* 0x00000005ff007c0c */ /* 0x000fda000bf05270 */
[----:B------:R-:W-:Y:S05]  /*1350*/  @!P0 BRA `(.L_x_491) ;  /* 0x0000000c00ec8947 */ /* 0x000fea0003800000 */
[----:B------:R-:W-:Y:S01]  /*1360*/  SHF.L.U32 R0, R0, 0x2, RZ ;  /* 0x0000000200007819 */ /* 0x000fe200000006ff */
[----:B------:R-:W-:Y:S02]  /*1370*/  USHF.R.U64 UR14, UR8, 0x1, UR11 ;  /* 0x00000001080e7899 */ /* 0x000fe4000800120b */
[----:B------:R-:W-:Y:S01]  /*1380*/  USHF.R.U32.HI UR15, URZ, 0x1, UR11 ;  /* 0x000000013f0f7899 */ /* 0x000fe2000801160b */
[----:B0-----:R-:W-:Y:S01]  /*1390*/  LOP3.LUT R3, R0, 0x4, RZ, 0xc0, !PT ;  /* 0x0000000400037812 */ /* 0x001fe200078ec0ff */
[----:B------:R-:W-:Y:S01]  /*13a0*/  ULOP3.LUT UR14, UR14, 0xfffffffc, URZ, 0xc0, !UPT ;  /* 0xfffffffc0e0e7892 */ /* 0x000fe2000f8ec03f */
[----:B------:R-:W-:Y:S02]  /*13b0*/  ULDC.64 UR6, c[0x0][0x220] ;  /* 0x0000880000067ab9 */ /* 0x000fe40000000a00 */
[----:B-----5:R-:W-:Y:S01]  /*13c0*/  SHF.R.U32.HI R2, RZ, R3, R2 ;  /* 0x00000003ff027219 */ /* 0x020fe20000011602 */
[----:B------:R-:W-:Y:S02]  /*13d0*/  UIADD3 UR5, UR4, -0x1, URZ ;  /* 0xffffffff04057890 */ /* 0x000fe4000fffe03f */
[----:B------:R-:W-:Y:S01]  /*13e0*/  ULOP3.LUT UR15, UR15, 0x7fffffff, URZ, 0xc0, !UPT ;  /* 0x7fffffff0f0f7892 */ /* 0x000fe2000f8ec03f */
[----:B------:R-:W-:Y:S01]  /*13f0*/  LOP3.LUT R2, R2, 0xf, RZ, 0xc0, !PT ;  /* 0x0000000f02027812 */ /* 0x000fe200078ec0ff */
[----:B------:R-:W-:-:S02]  /*1400*/  UIADD3 UR14, UP0, UR14, UR6, URZ ;  /* 0x000000060e0e7290 */ /* 0x000fc4000ff1e03f */
[----:B------:R-:W-:Y:S02]  /*1410*/  UIADD3 UR24, UR19, 0x100, URZ ;  /* 0x0000010013187890 */ /* 0x000fe4000fffe03f */
[----:B------:R-:W-:Y:S01]  /*1420*/  UIADD3.X UR15, UR15, UR7, URZ, UP0, !UPT ;  /* 0x000000070f0f7290 */ /* 0x000fe200087fe43f */
[----:B------:R-:W0:Y:S01]  /*1430*/  I2F.U16 R2, R2 ;  /* 0x0000000200027306 */ /* 0x000e220000101000 */
[----:B------:R-:W-:-:S03]  /*1440*/  UISETP.GE.U32.AND UP0, UPT, UR5, 0x3, UPT ;  /* 0x000000030500788c */ /* 0x000fc6000bf06070 */
[----:B------:R-:W-:-:S04]  /*1450*/  UMOV UR5, URZ ;  /* 0x0000003f00057c82 */ /* 0x000fc80008000000 */
[----:B0-----:R-:W0:Y:S08]  /*1460*/  F2I.FTZ.TRUNC.NTZ R11, R2 ;  /* 0x00000002000b7305 */ /* 0x001e30000021f100 */
[----:B0-----:R-:W0:Y:S02]  /*1470*/  I2F.F16 R11, R11 ;  /* 0x0000000b000b7306 */ /* 0x001e240000200c00 */
.L_x_495:
        /* <DEDUP_REMOVED lines=21> */
[----:B------:R-:W-:Y:S02]  /*15d0*/  ULDC.U16 UR6, c[0x0][0x25a] ;  /* 0x0000968000067ab9 */ /* 0x000fe40000000400 */
[----:B------:R-:W-:-:S03]  /*15e0*/  USHF.R.U32.HI UR21, URZ, 0x3, UR6 ;  /* 0x000000033f157899 */ /* 0x000fc60008011606 */
[----:B------:R-:W-:Y:S01]  /*15f0*/  UMOV UR6, URZ ;  /* 0x0000003f00067c82 */ /* 0x000fe20008000000 */
[----:B------:R-:W-:Y:S02]  /*1600*/  UIADD3 UR20, URZ, -UR21, URZ ;  /* 0x800000153f147290 */ /* 0x000fe4000fffe03f */
[----:B------:R-:W-:-:S03]  /*1610*/  ISETP.NE.U32.AND P1, PT, RZ, UR21, PT ;  /* 0x00000015ff007c0c */ /* 0x000fc6000bf25070 */
[----:B------:R-:W3:Y:S01]  /*1620*/  I2F.U16.RP R0, UR21 ;  /* 0x0000001500007d06 */ /* 0x000ee20008109000 */
[----:B-1----:R-:W-:-:S07]  /*1630*/  HFMA2.MMA R7, -RZ, RZ, 1024, 1024 ;  /* 0x64006400ff077435 */ /* 0x002fce00000001ff */
[----:B---3--:R-:W1:Y:S02]  /*1640*/  MUFU.RCP R0, R0 ;  /* 0x0000000000007308 */ /* 0x008e640000001000 */
[----:B-1----:R-:W-:-:S06]  /*1650*/  VIADD R2, R0, 0xffffffe ;  /* 0x0ffffffe00027836 */ /* 0x002fcc0000000000 */
[----:B------:R-:W1:Y:S02]  /*1660*/  F2I.FTZ.U32.TRUNC.NTZ R2, R2 ;  /* 0x0000000200027305 */ /* 0x000e64000021f000 */
[----:B-1----:R-:W-:Y:S01]  /*1670*/  R2UR UR7, R2 ;  /* 0x00000000020772ca */ /* 0x002fe200000e0000 */
[----:B------:R-:W-:-:S12]  /*1680*/  IMAD.MOV.U32 R2, RZ, RZ, 0x2c00 ;  /* 0x00002c00ff027424 */ /* 0x000fd800078e00ff */
        /* <DEDUP_REMOVED lines=8> */
[----:B------:R-:W-:-:S04]  /*1710*/  @P0 IADD3 R0, R0, -UR21, RZ ;  /* 0x8000001500000c10 */ /* 0x000fc8000fffe0ff */
[----:B------:R-:W-:-:S13]  /*1720*/  ISETP.GE.U32.AND P0, PT, R0, UR21, PT ;  /* 0x0000001500007c0c */ /* 0x000fda000bf06070 */
[----:B------:R-:W-:Y:S01]  /*1730*/  @P0 VIADD R0, R0, -UR21 ;  /* 0x8000001500000c36 */ /* 0x000fe20008000000 */
[----:B------:R-:W-:Y:S02]  /*1740*/  @!P1 LOP3.LUT R0, RZ, UR21, RZ, 0x33, !PT ;  /* 0x00000015ff009c12 */ /* 0x000fe4000f8e33ff */
[----:B------:R-:W-:Y:S02]  /*1750*/  ISETP.NE.AND P1, PT, RZ, UR4, PT ;  /* 0x00000004ff007c0c */ /* 0x000fe4000bf25270 */
[----:B------:R-:W-:-:S04]  /*1760*/  ISETP.NE.AND P0, PT, R0, RZ, PT ;  /* 0x000000ff0000720c */ /* 0x000fc80003f05270 */
[----:B------:R-:W-:-:S13]  /*1770*/  ISETP.EQ.OR P0, PT, RZ, UR6, P0 ;  /* 0x00000006ff007c0c */ /* 0x000fda0008702670 */
[----:B0-----:R-:W-:Y:S02]  /*1780*/  @!P0 PRMT R10, R11, 0x5410, R11 ;  /* 0x000054100b0a8816 */ /* 0x001fe4000000000b */
[----:B--2---:R-:W-:Y:S02]  /*1790*/  SHF.R.S32.HI R0, RZ, 0x8, R3 ;  /* 0x00000008ff007819 */ /* 0x004fe40000011403 */
[C-C-:B------:R-:W-:Y:S02]  /*17a0*/  LOP3.LUT R4, R3.reuse, 0xf000f0, R7.reuse, 0xea, !PT ;  /* 0x00f000f003047812 */ /* 0x140fe400078eea07 */
[C-C-:B------:R-:W-:Y:S02]  /*17b0*/  LOP3.LUT R5, R0.reuse, 0xf000f0, R7.reuse, 0xea, !PT ;  /* 0x00f000f000057812 */ /* 0x140fe400078eea07 */
[--C-:B------:R-:W-:Y:S01]  /*17c0*/  LOP3.LUT R6, R3, 0xf000f, R7.reuse, 0xea, !PT ;  /* 0x000f000f03067812 */ /* 0x100fe200078eea07 */
[-C--:B------:R-:W-:Y:S01]  /*17d0*/  HFMA2 R4, R4, R2.reuse.H0_H0, -64, -64 ;  /* 0xd400d40004047431 */ /* 0x080fe20000040002 */
[----:B------:R-:W-:Y:S01]  /*17e0*/  LOP3.LUT R7, R0, 0xf000f, R7, 0xea, !PT ;  /* 0x000f000f00077812 */ /* 0x000fe200078eea07 */
[----:B------:R-:W-:Y:S01]  /*17f0*/  HFMA2 R5, R5, R2.H0_H0, -64, -64 ;  /* 0xd400d40005057431 */ /* 0x000fe20000040002 */
        /* <DEDUP_REMOVED lines=16> */
.L_x_494:
[----:B------:R-:W2:Y:S04]  /*1900*/  @P1 LDL R12, [R0+0xc] ;  /* 0x00000c00000c1983 */ /* 0x000ea80000100800 */
[----:B------:R-:W3:Y:S04]  /*1910*/  @P1 LDL R15, [R0] ;  /* 0x00000000000f1983 */ /* 0x000ee80000100800 */
[----:B------:R-:W4:Y:S04]  /*1920*/  @P1 LDL R14, [R0+0x4] ;  /* 0x00000400000e1983 */ /* 0x000f280000100800 */
[----:B------:R-:W5:Y:S01]  /*1930*/  @P1 LDL R13, [R0+0x8] ;  /* 0x00000800000d1983 */ /* 0x000f620000100800 */
[----:B------:R-:W-:Y:S01]  /*1940*/  UIMAD UR21, UR12, UR6, URZ ;  /* 0x000000060c1572a4 */ /* 0x000fe2000f8e023f */
[----:B------:R-:W-:Y:S01]  /*1950*/  HFMA2.MMA R21, R6, 1, 1, -R10 ;  /* 0x3c003c0006157835 */ /* 0x000fe2000010000a */
[----:B------:R-:W-:Y:S01]  /*1960*/  HADD2 R23, R4, -R10 ;  /* 0x8000000a04177230 */ /* 0x000fe20000000000 */
[----:B------:R-:W-:-:S02]  /*1970*/  UIADD3 UR7, UR7, -0x4, URZ ;  /* 0xfffffffc07077890 */ /* 0x000fc4000fffe03f */
[----:B------:R-:W-:Y:S01]  /*1980*/  USHF.R.U32.HI UR20, URZ, 0x1, UR21 ;  /* 0x000000013f147899 */ /* 0x000fe20008011615 */
[-C--:B------:R-:W-:Y:S01]  /*1990*/  HMUL2 R23, R23, R9.reuse.H0_H0 ;  /* 0x2000000917177232 */ /* 0x080fe20000000000 */
        /* <DEDUP_REMOVED lines=69> */
[----:B-----5:R-:W-:-:S03]  /*1df0*/  @P1 FADD.FTZ R16, R16, R13 ;  /* 0x0000000d10101221 */ /* 0x020fc60000010000 */
[----:B------:R-:W-:Y:S04]  /*1e00*/  STL [R0+0x4], R3 ;  /* 0x0000040300007387 */ /* 0x000fe80000100800 */
[----:B------:R0:W-:Y:S02]  /*1e10*/  STL [R0+0x8], R16 ;  /* 0x0000081000007387 */ /* 0x0001e40000100800 */
[----:B0-----:R-:W-:Y:S01]  /*1e20*/  MOV R0, R12 ;  /* 0x0000000c00007202 */ /* 0x001fe20000000f00 */
[----:B------:R-:W-:Y:S06]  /*1e30*/  @P2 BRA `(.L_x_494) ;  /* 0xfffffff800b02947 */ /* 0x000fec000383ffff */
.L_x_493:
        /* <DEDUP_REMOVED lines=12> */
[-C--:B------:R-:W-:Y:S01]  /*1f00*/  HMUL2 R4, R4, R9.reuse.H0_H0 ;  /* 0x2000000904047232 */ /* 0x080fe20000000000 */
        /* <DEDUP_REMOVED lines=59> */
.L_x_492:
[----:B------:R-:W-:Y:S02]  /*22c0*/  USHF.R.U32.HI UR6, URZ, 0x3, UR12 ;  /* 0x000000033f067899 */ /* 0x000fe4000801160c */
[----:B------:R-:W-:-:S04]  /*22d0*/  UIADD3 UR5, UR5, 0x1, URZ ;  /* 0x0000000105057890 */ /* 0x000fc8000fffe03f */
[----:B------:R-:W-:-:S06]  /*22e0*/  UISETP.GE.U32.AND UP1, UPT, UR5, UR6, UPT ;  /* 0x000000060500728c */ /* 0x000fcc000bf26070 */
[----:B------:R-:W-:-:S13]  /*22f0*/  PLOP3.LUT P0, PT, PT, PT, UP1, 0x80, 0x0 ;  /* 0x000000000000781c */ /* 0x000fda0003f0f018 */
[----:B------:R-:W-:Y:S05]  /*2300*/  @!P0 BRA `(.L_x_495) ;  /* 0xfffffff0005c8947 */ /* 0x000fea000383ffff */
.L_x_491:
        /* <DEDUP_REMOVED lines=13> */
.L_x_505:
        /* <DEDUP_REMOVED lines=29> */
.L_x_498:
[----:B-----5:R-:W-:-:S05]  /*25b0*/  HADD2 R12, R17, R16.H0_H0 ;  /* 0x20000010110c7230 */ /* 0x020fca0000000000 */
[----:B------:R-:W-:-:S05]  /*25c0*/  PRMT R13, R17, R18, R12 ;  /* 0x00000012110d7216 */ /* 0x000fca000000000c */
[----:B------:R-:W2:Y:S02]  /*25d0*/  ATOM.E.CAS.STRONG.GPU PT, R12, [R6], R17, R13 ;  /* 0x00000011060c738b */ /* 0x000ea400001ee10d */
[----:B--2---:R-:W-:Y:S02]  /*25e0*/  ISETP.NE.U32.AND P1, PT, R12, R17, PT ;  /* 0x000000110c00720c */ /* 0x004fe40003f25070 */
[----:B------:R-:W-:-:S11]  /*25f0*/  MOV R17, R12 ;  /* 0x0000000c00117202 */ /* 0x000fd60000000f00 */
[----:B------:R-:W-:Y:S05]  /*2600*/  @P1 BRA `(.L_x_498) ;  /* 0xfffffffc00e81947 */ /* 0x000fea000383ffff */
[----:B------:R-:W-:Y:S05]  /*2610*/  BSYNC B0 ;  /* 0x0000000000007941 */ /* 0x000fea0003800000 */
.L_x_497:
        /* <DEDUP_REMOVED lines=23> */
.L_x_500:
[----:B-----5:R-:W-:-:S05]  /*2790*/  HADD2 R12, R17, R16.H0_H0 ;  /* 0x20000010110c7230 */ /* 0x020fca0000000000 */
[----:B------:R-:W-:-:S05]  /*27a0*/  PRMT R13, R17, R18, R12 ;  /* 0x00000012110d7216 */ /* 0x000fca000000000c */
[----:B------:R-:W2:Y:S02]  /*27b0*/  ATOM.E.CAS.STRONG.GPU PT, R12, [R6], R17, R13 ;  /* 0x00000011060c738b */ /* 0x000ea400001ee10d */
[----:B--2---:R-:W-:Y:S01]  /*27c0*/  ISETP.NE.U32.AND P1, PT, R12, R17, PT ;  /* 0x000000110c00720c */ /* 0x004fe20003f25070 */
[----:B------:R-:W-:-:S12]  /*27d0*/  IMAD.MOV.U32 R17, RZ, RZ, R12 ;  /* 0x000000ffff117224 */ /* 0x000fd800078e000c */
[----:B------:R-:W-:Y:S05]  /*27e0*/  @P1 BRA `(.L_x_500) ;  /* 0xfffffffc00e81947 */ /* 0x000fea000383ffff */
[----:B------:R-:W-:Y:S05]  /*27f0*/  BSYNC B0 ;  /* 0x0000000000007941 */ /* 0x000fea0003800000 */
.L_x_499:
        /* <DEDUP_REMOVED lines=23> */
.L_x_502:
[----:B-----5:R-:W-:-:S05]  /*2970*/  HADD2 R12, R17, R16.H0_H0 ;  /* 0x20000010110c7230 */ /* 0x020fca0000000000 */
[----:B------:R-:W-:-:S05]  /*2980*/  PRMT R13, R17, R18, R12 ;  /* 0x00000012110d7216 */ /* 0x000fca000000000c */
[----:B------:R-:W2:Y:S02]  /*2990*/  ATOM.E.CAS.STRONG.GPU PT, R12, [R6], R17, R13 ;  /* 0x00000011060c738b */ /* 0x000ea400001ee10d */
[----:B--2---:R-:W-:Y:S01]  /*29a0*/  ISETP.NE.U32.AND P1, PT, R12, R17, PT ;  /* 0x000000110c00720c */ /* 0x004fe20003f25070 */
[----:B------:R-:W-:-:S12]  /*29b0*/  IMAD.MOV.U32 R17, RZ, RZ, R12 ;  /* 0x000000ffff117224 */ /* 0x000fd800078e000c */
[----:B------:R-:W-:Y:S05]  /*29c0*/  @P1 BRA `(.L_x_502) ;  /* 0xfffffffc00e81947 */ /* 0x000fea000383ffff */
[----:B------:R-:W-:Y:S05]  /*29d0*/  BSYNC B0 ;  /* 0x0000000000007941 */ /* 0x000fea0003800000 */
.L_x_501:
        /* <DEDUP_REMOVED lines=23> */
.L_x_504:
[----:B-----5:R-:W-:-:S05]  /*2b50*/  HADD2 R0, R13, R2.H0_H0 ;  /* 0x200000020d007230 */ /* 0x020fca0000000000 */
[----:B------:R-:W-:-:S05]  /*2b60*/  PRMT R3, R13, R11, R0 ;  /* 0x0000000b0d037216 */ /* 0x000fca0000000000 */
[----:B------:R-:W2:Y:S02]  /*2b70*/  ATOM.E.CAS.STRONG.GPU PT, R0, [R6], R13, R3 ;  /* 0x0000000d0600738b */ /* 0x000ea400001ee103 */
[----:B--2---:R-:W-:Y:S02]  /*2b80*/  ISETP.NE.U32.AND P1, PT, R0, R13, PT ;  /* 0x0000000d0000720c */ /* 0x004fe40003f25070 */
[----:B------:R-:W-:-:S11]  /*2b90*/  MOV R13, R0 ;  /* 0x00000000000d7202 */ /* 0x000fd60000000f00 */
[----:B------:R-:W-:Y:S05]  /*2ba0*/  @P1 BRA `(.L_x_504) ;  /* 0xfffffffc00e81947 */ /* 0x000fea000383ffff */
[----:B------:R-:W-:Y:S05]  /*2bb0*/  BSYNC B0 ;  /* 0x0000000000007941 */ /* 0x000fea0003800000 */
.L_x_503:
[----:B------:R-:W-:Y:S01]  /*2bc0*/  VIADD R14, R14, 0xfffffffc ;  /* 0xfffffffc0e0e7836 */ /* 0x000fe20000000000 */
[----:B------:R-:W-:-:S04]  /*2bd0*/  UIADD3 UR5, UR5, 0x4, URZ ;  /* 0x0000000405057890 */ /* 0x000fc8000fffe03f */
[----:B------:R-:W-:-:S13]  /*2be0*/  ISETP.NE.AND P1, PT, R14, RZ, PT ;  /* 0x000000ff0e00720c */ /* 0x000fda0003f25270 */
[----:B------:R-:W-:Y:S05]  /*2bf0*/  @P1 BRA `(.L_x_505) ;  /* 0xfffffff400f81947 */ /* 0x000fea000383ffff */
.L_x_496:
[----:B------:R-:W-:-:S13]  /*2c00*/  ISETP.NE.AND P0, PT, R9, RZ, PT ;  /* 0x000000ff0900720c */ /* 0x000fda0003f05270 */
[----:B------:R-:W-:Y:S05]  /*2c10*/  @!P0 EXIT ;  /* 0x000000000000894d */ /* 0x000fea0003800000 */
[----:B------:R-:W-:Y:S01]  /*2c20*/  UIADD3 UR6, UR13, UR5, URZ ;  /* 0x000000050d067290 */ /* 0x000fe2000fffe03f */
[----:B------:R-:W-:Y:S02]  /*2c30*/  ULDC.S8 UR4, c[0x0][0x273] ;  /* 0x00009cc000047ab9 */ /* 0x000fe40000000200 */
[----:B------:R-:W-:Y:S01]  /*2c40*/  ISETP.NE.AND P1, PT, RZ, UR4, PT ;  /* 0x00000004ff007c0c */ /* 0x000fe2000bf25270 */
[----:B------:R-:W-:Y:S02]  /*2c50*/  UIMAD UR4, UR5, 0x4, UR18 ;  /* 0x00000004050478a4 */ /* 0x000fe4000f8e0212 */
[----:B--2---:R-:W-:-:S10]  /*2c60*/  IMAD.U32 R0, RZ, RZ, UR6 ;  /* 0x00000006ff007e24 */ /* 0x004fd4000f8e00ff */
.L_x_508:
        /* <DEDUP_REMOVED lines=16> */
[----:B------:R-:W-:Y:S02]  /*2d70*/  LOP3.LUT R6, R2, 0xfffffffd, RZ, 0xc0, !PT ;  /* 0xfffffffd02067812 */ /* 0x000fe400078ec0ff */
[----:B------:R-:W-:-:S05]  /*2d80*/  MOV R7, R3 ;  /* 0x0000000300077202 */ /* 0x000fca0000000f00 */
[----:B------:R0:W5:Y:S01]  /*2d90*/  LD.E R11, desc[UR16][R6.64] ;  /* 0x00000010060b7980 */ /* 0x000162000c101900 */
[----:B------:R-:W-:Y:S01]  /*2da0*/  LOP3.LUT R4, R2, 0x2, RZ, 0xc0, !PT ;  /* 0x0000000202047812 */ /* 0x000fe200078ec0ff */
[----:B------:R-:W-:Y:S01]  /*2db0*/  IMAD.MOV.U32 R13, RZ, RZ, 0x3254 ;  /* 0x00003254ff0d7424 */ /* 0x000fe200078e00ff */
[----:B------:R-:W-:Y:S02]  /*2dc0*/  BSSY B0, `(.L_x_506) ;  /* 0x000000a000007945 */ /* 0x000fe40003800000 */
[----:B------:R-:W-:-:S04]  /*2dd0*/  ISETP.EQ.U32.AND P0, PT, R4, RZ, PT ;  /* 0x000000ff0400720c */ /* 0x000fc80003f02070 */
[----:B------:R-:W-:Y:S02]  /*2de0*/  SEL R13, R13, 0x7610, P0 ;  /* 0x000076100d0d7807 */ /* 0x000fe40000000000 */
[----:B0-2---:R-:W-:-:S07]  /*2df0*/  F2FP.F16.F32.PACK_AB R12, RZ, R10 ;  /* 0x0000000aff0c723e */ /* 0x005fce00000000ff */
.L_x_507:
[----:B-----5:R-:W-:-:S05]  /*2e00*/  HADD2 R4, R11, R12.H0_H0 ;  /* 0x2000000c0b047230 */ /* 0x020fca0000000000 */
[----:B------:R-:W-:-:S05]  /*2e10*/  PRMT R5, R11, R13, R4 ;  /* 0x0000000d0b057216 */ /* 0x000fca0000000004 */
[----:B------:R-:W2:Y:S02]  /*2e20*/  ATOM.E.CAS.STRONG.GPU PT, R4, [R6], R11, R5 ;  /* 0x0000000b0604738b */ /* 0x000ea400001ee105 */
[----:B--2---:R-:W-:Y:S01]  /*2e30*/  ISETP.NE.U32.AND P0, PT, R4, R11, PT ;  /* 0x0000000b0400720c */ /* 0x004fe20003f05070 */
[----:B------:R-:W-:-:S12]  /*2e40*/  IMAD.MOV.U32 R11, RZ, RZ, R4 ;  /* 0x000000ffff0b7224 */ /* 0x000fd800078e0004 */
[----:B------:R-:W-:Y:S05]  /*2e50*/  @P0 BRA `(.L_x_507) ;  /* 0xfffffffc00e80947 */ /* 0x000fea000383ffff */
[----:B------:R-:W-:Y:S05]  /*2e60*/  BSYNC B0 ;  /* 0x0000000000007941 */ /* 0x000fea0003800000 */
.L_x_506:
[----:B------:R-:W-:Y:S01]  /*2e70*/  IADD3 R9, R9, -0x1, RZ ;  /* 0xffffffff09097810 */ /* 0x000fe20007ffe0ff */
[----:B------:R-:W-:Y:S01]  /*2e80*/  UIADD3 UR4, UR4, 0x4, URZ ;  /* 0x0000000404047890 */ /* 0x000fe2000fffe03f */
[----:B------:R-:W-:Y:S02]  /*2e90*/  VIADD R0, R0, 0x1 ;  /* 0x0000000100007836 */ /* 0x000fe40000000000 */
[----:B------:R-:W-:-:S13]  /*2ea0*/  ISETP.NE.AND P0, PT, R9, RZ, PT ;  /* 0x000000ff0900720c */ /* 0x000fda0003f05270 */
[----:B------:R-:W-:Y:S05]  /*2eb0*/  @P0 BRA `(.L_x_508) ;  /* 0xfffffffc006c0947 */ /* 0x000fea000383ffff */
[----:B------:R-:W-:Y:S05]  /*2ec0*/  EXIT ;  /* 0x000000000000794d */ /* 0x000fea0003800000 */
        .weak           $__internal_15_$__cuda_sm20_div_u64
        .type           $__internal_15_$__cuda_sm20_div_u64,@function
        .size           $__internal_15_$__cuda_sm20_div_u64,(.L_x_525 - $__internal_15_$__cuda_sm20_div_u64)
$__internal_15_$__cuda_sm20_div_u64:
        /* <DEDUP_REMOVED lines=23> */
[----:B------:R-:W-:Y:S01]  /*3040*/  IMAD.HI.U32 R6, R7, R9, RZ ;  /* 0x0000000907067227 */ /* 0x000fe200078e00ff */
[----:B------:R-:W-:-:S05]  /*3050*/  IADD3.X R4, RZ, ~R4, RZ, P0, !PT ;  /* 0x80000004ff047210 */ /* 0x000fca00007fe4ff */
        /* <DEDUP_REMOVED lines=12> */
[----:B------:R-:W-:-:S04]  /*3120*/  IADD3 R6, P1, R7, R4, RZ ;  /* 0x0000000407067210 */ /* 0x000fc80007f3e0ff */
[----:B------:R-:W-:Y:S01]  /*3130*/  IADD3.X R3, R3, RZ, RZ, P0, !PT ;  /* 0x000000ff03037210 */ /* 0x000fe200007fe4ff */
[C---:B------:R-:W-:Y:S01]  /*3140*/  IMAD.WIDE.U32 R4, R6.reuse, UR12, RZ ;  /* 0x0000000c06047c25 */ /* 0x040fe2000f8e00ff */
[----:B------:R-:W-:-:S03]  /*3150*/  IADD3 R7, P2, R6, 0x1, RZ ;  /* 0x0000000106077810 */ /* 0x000fc60007f5e0ff */
[----:B------:R-:W-:Y:S01]  /*3160*/  IMAD.X R3, RZ, RZ, R3, P1 ;  /* 0x000000ffff037224 */ /* 0x000fe200008e0603 */
[----:B------:R-:W-:-:S03]  /*3170*/  IADD3 R10, P0, -R4, UR8, RZ ;  /* 0x00000008040a7c10 */ /* 0x000fc6000ff1e1ff */
[----:B------:R-:W-:Y:S02]  /*3180*/  IMAD R5, R3, UR12, R5 ;  /* 0x0000000c03057c24 */ /* 0x000fe4000f8e0205 */
[----:B------:R-:W-:-:S03]  /*3190*/  IMAD.X R4, RZ, RZ, R3, P2 ;  /* 0x000000ffff047224 */ /* 0x000fc600010e0603 */
[----:B------:R-:W-:Y:S02]  /*31a0*/  IADD3.X R12, ~R5, UR11, RZ, P0, !PT ;  /* 0x0000000b050c7c10 */ /* 0x000fe400087fe5ff */
[C---:B------:R-:W-:Y:S02]  /*31b0*/  ISETP.GE.U32.AND P0, PT, R10.reuse, UR12, PT ;  /* 0x0000000c0a007c0c */ /* 0x040fe4000bf06070 */
[----:B------:R-:W-:Y:S02]  /*31c0*/  IADD3 R5, P1, R10, -UR12, RZ ;  /* 0x8000000c0a057c10 */ /* 0x000fe4000ff3e0ff */
[C---:B------:R-:W-:Y:S02]  /*31d0*/  ISETP.GE.U32.AND.EX P0, PT, R12.reuse, RZ, PT, P0 ;  /* 0x000000ff0c00720c */ /* 0x040fe40003f06100 */
[----:B------:R-:W-:Y:S02]  /*31e0*/  IADD3.X R9, R12, -0x1, RZ, P1, !PT ;  /* 0xffffffff0c097810 */ /* 0x000fe40000ffe4ff */
[----:B------:R-:W-:-:S02]  /*31f0*/  SEL R5, R5, R10, P0 ;  /* 0x0000000a05057207 */ /* 0x000fc40000000000 */
[----:B------:R-:W-:Y:S02]  /*3200*/  SEL R7, R7, R6, P0 ;  /* 0x0000000607077207 */ /* 0x000fe40000000000 */
[----:B------:R-:W-:Y:S02]  /*3210*/  SEL R9, R9, R12, P0 ;  /* 0x0000000c09097207 */ /* 0x000fe40000000000 */
[----:B------:R-:W-:Y:S01]  /*3220*/  SEL R6, R4, R3, P0 ;  /* 0x0000000304067207 */ /* 0x000fe20000000000 */
[----:B------:R-:W-:Y:S01]  /*3230*/  IMAD.MOV.U32 R3, RZ, RZ, 0x0 ;  /* 0x00000000ff037424 */ /* 0x000fe200078e00ff */
[----:B------:R-:W-:Y:S02]  /*3240*/  ISETP.GE.U32.AND P0, PT, R5, UR12, PT ;  /* 0x0000000c05007c0c */ /* 0x000fe4000bf06070 */
[----:B------:R-:W-:Y:S02]  /*3250*/  IADD3 R4, P2, R7, 0x1, RZ ;  /* 0x0000000107047810 */ /* 0x000fe40007f5e0ff */
[----:B------:R-:W-:-:S02]  /*3260*/  ISETP.NE.U32.AND P1, PT, RZ, UR12, PT ;  /* 0x0000000cff007c0c */ /* 0x000fc4000bf25070 */
[----:B------:R-:W-:Y:S02]  /*3270*/  ISETP.GE.U32.AND.EX P0, PT, R9, RZ, PT, P0 ;  /* 0x000000ff0900720c */ /* 0x000fe40003f06100 */
[-C--:B------:R-:W-:Y:S02]  /*3280*/  IADD3.X R5, RZ, R6.reuse, RZ, P2, !PT ;  /* 0x00000006ff057210 */ /* 0x080fe400017fe4ff */
[----:B------:R-:W-:Y:S02]  /*3290*/  ISETP.NE.AND.EX P1, PT, RZ, RZ, PT, P1 ;  /* 0x000000ffff00720c */ /* 0x000fe40003f25310 */
[----:B------:R-:W-:Y:S02]  /*32a0*/  SEL R4, R4, R7, P0 ;  /* 0x0000000704047207 */ /* 0x000fe40000000000 */
[----:B------:R-:W-:Y:S02]  /*32b0*/  SEL R5, R5, R6, P0 ;  /* 0x0000000605057207 */ /* 0x000fe40000000000 */
[----:B------:R-:W-:-:S02]  /*32c0*/  SEL R4, R4, 0xffffffff, P1 ;  /* 0xffffffff04047807 */ /* 0x000fc40000800000 */
[----:B------:R-:W-:Y:S01]  /*32d0*/  SEL R5, R5, 0xffffffff, P1 ;  /* 0xffffffff05057807 */ /* 0x000fe20000800000 */
[----:B------:R-:W-:Y:S06]  /*32e0*/  RET.REL.NODEC R2 `(_Z21moe_wna16_gemm_kernelI6__halfLi4ELi1EEvPKT_PS1_PKjS3_S6_PKfPKiSA_SA_tttjjjtttbb) ;  /* 0xffffffcc02447950 */ /* 0x000fec0003c3ffff */
.L_x_509:
        /* <DEDUP_REMOVED lines=9> */
.L_x_525:


//--------------------- .nv.shared._Z21moe_wna16_gemm_kernelI13__nv_bfloat16Li8ELi8EEvPKT_PS1_PKjS3_S6_PKfPKiSA_SA_tttjjjtttbb --------------------------
	.section	.nv.shared._Z21moe_wna16_gemm_kernelI13__nv_bfloat16Li8ELi8EEvPKT_PS1_PKjS3_S6_PKfPKiSA_SA_tttjjjtttbb,"aw",@nobits
	.sectionflags	@""
	.align	16
	.zero		1024


//--------------------- .nv.shared.reserved.0     --------------------------
	.section	.nv.shared.reserved.0,"aw",@nobits
	.weak		__nv_reservedSMEM_offset_0_alias
	.size		__nv_reservedSMEM_offset_0_alias, 0, 0
	.other		__nv_reservedSMEM_offset_0_alias,@"STO_CUDA_RESERVED_SHARED STV_DEFAULT"
__nv_reservedSMEM_offset_0_alias:
	.zero		0


//--------------------- .nv.global                --------------------------
	.section	.nv.global,"aw",@nobits
.nv.global:
	.type		_ZN43_INTERNAL_27fab942_12_moe_wna16_cu_addae3ac4cuda3std3__48in_placeE,@object
	.size		_ZN43_INTERNAL_27fab942_12_moe_wna16_cu_addae3ac4cuda3std3__48in_placeE,(_ZN43_INTERNAL_27fab942_12_moe_wna16_cu_addae3ac4cuda3std6ranges3__45__cpo8distanceE - _ZN43_INTERNAL_27fab942_12_moe_wna16_cu_addae3ac4cuda3std3__48in_placeE)
_ZN43_INTERNAL_27fab942_12_moe_wna16_cu_addae3ac4cuda3std3__48in_placeE:
	.zero		1
	.type		_ZN43_INTERNAL_27fab942_12_moe_wna16_cu_addae3ac4cuda3std6ranges3__45__cpo8distanceE,@object
	.size		_ZN43_INTERNAL_27fab942_12_moe_wna16_cu_addae3ac4cuda3std6ranges3__45__cpo8distanceE,(_ZN43_INTERNAL_27fab942_12_moe_wna16_cu_addae3ac4cuda3std3__45__cpo6cbeginE - _ZN43_INTERNAL_27fab942_12_moe_wna16_cu_addae3ac4cuda3std6ranges3__45__cpo8distanceE)
_ZN43_INTERNAL_27fab942_12_moe_wna16_cu_addae3ac4cuda3std6ranges3__45__cpo8distanceE:
	.zero		1
	.type		_ZN43_INTERNAL_27fab942_12_moe_wna16_cu_addae3ac4cuda3std3__45__cpo6cbeginE,@object
	.size		_ZN43_INTERNAL_27fab942_12_moe_wna16_cu_addae3ac4cuda3std3__45__cpo6cbeginE,(_ZN43_INTERNAL_27fab942_12_moe_wna16_cu_addae3ac4cuda3std6ranges3__45__cpo7advanceE - _ZN43_INTERNAL_27fab942_12_moe_wna16_cu_addae3ac4cuda3std3__45__cpo6cbeginE)
_ZN43_INTERNAL_27fab942_12_moe_wna16_cu_addae3ac4cuda3std3__45__cpo6cbeginE:
	.zero		1
	.type		_ZN43_INTERNAL_27fab942_12_moe_wna16_cu_addae3ac4cuda3std6ranges3__45__cpo7advanceE,@object
	.size		_ZN43_INTERNAL_27fab942_12_moe_wna16_cu_addae3ac4cuda3std6ranges3__45__cpo7advanceE,(_ZN43_INTERNAL_27fab942_12_moe_wna16_cu_addae3ac4cuda3std3__45__cpo7crbeginE - _ZN43_INTERNAL_27fab942_12_moe_wna16_cu_addae3ac4cuda3std6ranges3__45__cpo7advanceE)
_ZN43_INTERNAL_27fab942_12_moe_wna16_cu_addae3ac4cuda3std6ranges3__45__cpo7advanceE:
	.zero		1
	.type		_ZN43_INTERNAL_27fab942_12_moe_wna16_cu_addae3ac4cuda3std3__45__cpo7crbeginE,@object
	.size		_ZN43_INTERNAL_27fab942_12_moe_wna16_cu_addae3ac4cuda3std3__45__cpo7crbeginE,(_ZN43_INTERNAL_27fab942_12_moe_wna16_cu_addae3ac4cuda3std6ranges3__45__cpo4dataE - _ZN43_INTERNAL_27fab942_12_moe_wna16_cu_addae3ac4cuda3std3__45__cpo7crbeginE)
_ZN43_INTERNAL_27fab942_12_moe_wna16_cu_addae3ac4cuda3std3__45__cpo7crbeginE:
	.zero		1
	.type		_ZN43_INTERNAL_27fab942_12_moe_wna16_cu_addae3ac4cuda3std6ranges3__45__cpo4dataE,@object
	.size		_ZN43_INTERNAL_27fab942_12_moe_wna16_cu_addae3ac4cuda3std6ranges3__45__cpo4dataE,(_ZN43_INTERNAL_27fab942_12_moe_wna16_cu_addae3ac4cuda3std6ranges3__45__cpo5beginE - _ZN43_INTERNAL_27fab942_12_moe_wna16_cu_addae3ac4cuda3std6ranges3__45__cpo4dataE)
_ZN43_INTERNAL_27fab942_12_moe_wna16_cu_addae3ac4cuda3std6ranges3__45__cpo4dataE:
	.zero		1
	.type		_ZN43_INTERNAL_27fab942_12_moe_wna16_cu_addae3ac4cuda3std6ranges3__45__cpo5beginE,@object
	.size		_ZN43_INTERNAL_27fab942_12_moe_wna16_cu_addae3ac4cuda3std6ranges3__45__cpo5beginE,(_ZN43_INTERNAL_27fab942_12_moe_wna16_cu_addae3ac4cuda3std3__445_GLOBAL__N__27fab942_12_moe_wna16_cu_addae3ac6ignoreE - _ZN43_INTERNAL_27fab942_12_moe_wna16_cu_addae3ac4cuda3std6ranges3__45__cpo5beginE)
_ZN43_INTERNAL_27fab942_12_moe_wna16_cu_addae3ac4cuda3std6ranges3__45__cpo5beginE:
	.zero		1
	.type		_ZN43_INTERNAL_27fab942_12_moe_wna16_cu_addae3ac4cuda3std3__445_GLOBAL__N__27fab942_12_moe_wna16_cu_addae3ac6ignoreE,@object
	.size		_ZN43_INTERNAL_27fab942_12_moe_wna16_cu_addae3ac4cuda3std3__445_GLOBAL__N__27fab942_12_moe_wna16_cu_addae3ac6ignoreE,(_ZN43_INTERNAL_27fab942_12_moe_wna16_cu_addae3ac4cuda3std6ranges3__45__cpo4sizeE - _ZN43_INTERNAL_27fab942_12_moe_wna16_cu_addae3ac4cuda3std3__445_GLOBAL__N__27fab942_12_moe_wna16_cu_addae3ac6ignoreE)
_ZN43_INTERNAL_27fab942_12_moe_wna16_cu_addae3ac4cuda3std3__445_GLOBAL__N__27fab942_12_moe_wna16_cu_addae3ac6ignoreE:
	.zero		1
	.type		_ZN43_INTERNAL_27fab942_12_moe_wna16_cu_addae3ac4cuda3std6ranges3__45__cpo4sizeE,@object
	.size		_ZN43_INTERNAL_27fab942_12_moe_wna16_cu_addae3ac4cuda3std6ranges3__45__cpo4sizeE,(_ZN43_INTERNAL_27fab942_12_moe_wna16_cu_addae3ac4cuda3std3__45__cpo5beginE - _ZN43_INTERNAL_27fab942_12_moe_wna16_cu_addae3ac4cuda3std6ranges3__45__cpo4sizeE)
_ZN43_INTERNAL_27fab942_12_moe_wna16_cu_addae3ac4cuda3std6ranges3__45__cpo4sizeE:
	.zero		1
	.type		_ZN43_INTERNAL_27fab942_12_moe_wna16_cu_addae3ac4cuda3std3__45__cpo5beginE,@object
	.size		_ZN43_INTERNAL_27fab942_12_moe_wna16_cu_addae3ac4cuda3std3__45__cpo5beginE,(_ZN43_INTERNAL_27fab942_12_moe_wna16_cu_addae3ac4cuda3std6ranges3__45__cpo6cbeginE - _ZN43_INTERNAL_27fab942_12_moe_wna16_cu_addae3ac4cuda3std3__45__cpo5beginE)
_ZN43_INTERNAL_27fab942_12_moe_wna16_cu_addae3ac4cuda3std3__45__cpo5beginE:
	.zero		1
	.type		_ZN43_INTERNAL_27fab942_12_moe_wna16_cu_addae3ac4cuda3std6ranges3__45__cpo6cbeginE,@object
	.size		_ZN43_INTERNAL_27fab942_12_moe_wna16_cu_addae3ac4cuda3std6ranges3__45__cpo6cbeginE,(_ZN43_INTERNAL_27fab942_12_moe_wna16_cu_addae3ac4cuda3std3__45__cpo6rbeginE - _ZN43_INTERNAL_27fab942_12_moe_wna16_cu_addae3ac4cuda3std6ranges3__45__cpo6cbeginE)
_ZN43_INTERNAL_27fab942_12_moe_wna16_cu_addae3ac4cuda3std6ranges3__45__cpo6cbeginE:
	.zero		1
	.type		_ZN43_INTERNAL_27fab942_12_moe_wna16_cu_addae3ac4cuda3std3__45__cpo6rbeginE,@object
	.size		_ZN43_INTERNAL_27fab942_12_moe_wna16_cu_addae3ac4cuda3std3__45__cpo6rbeginE,(_ZN43_INTERNAL_27fab942_12_moe_wna16_cu_addae3ac4cuda3std6ranges3__45__cpo4nextE - _ZN43_INTERNAL_27fab942_12_moe_wna16_cu_addae3ac4cuda3std3__45__cpo6rbeginE)
_ZN43_INTERNAL_27fab942_12_moe_wna16_cu_addae3ac4cuda3std3__45__cpo6rbeginE:
	.zero		1
	.type		_ZN43_INTERNAL_27fab942_12_moe_wna16_cu_addae3ac4cuda3std6ranges3__45__cpo4nextE,@object
	.size		_ZN43_INTERNAL_27fab942_12_moe_wna16_cu_addae3ac4cuda3std6ranges3__45__cpo4nextE,(_ZN43_INTERNAL_27fab942_12_moe_wna16_cu_addae3ac4cuda3std6ranges3__45__cpo4swapE - _ZN43_INTERNAL_27fab942_12_moe_wna16_cu_addae3ac4cuda3std6ranges3__45__cpo4nextE)
_ZN43_INTERNAL_27fab942_12_moe_wna16_cu_addae3ac4cuda3std6ranges3__45__cpo4nextE:
	.zero		1
	.type		_ZN43_INTERNAL_27fab942_12_moe_wna16_cu_addae3ac4cuda3std6ranges3__45__cpo4swapE,@object
	.size		_ZN43_INTERNAL_27fab942_12_moe_wna16_cu_addae3ac4cuda3std6ranges3__45__cpo4swapE,(_ZN43_INTERNAL_27fab942_12_moe_wna16_cu_addae3ac4cuda3std3__420unreachable_sentinelE - _ZN43_INTERNAL_27fab942_12_moe_wna16_cu_addae3ac4cuda3std6ranges3__45__cpo4swapE)
_ZN43_INTERNAL_27fab942_12_moe_wna16_cu_addae3ac4cuda3std6ranges3__45__cpo4swapE:
	.zero		1
	.type		_ZN43_INTERNAL_27fab942_12_moe_wna16_cu_addae3ac4cuda3std3__420unreachable_sentinelE,@object
	.size		_ZN43_INTERNAL_27fab942_12_moe_wna16_cu_addae3ac4cuda3std3__420unreachable_sentinelE,(_ZN43_INTERNAL_27fab942_12_moe_wna16_cu_addae3ac6thrust23THRUST_300001_SM_900_NS6system6detail10sequential3seqE - _ZN43_INTERNAL_27fab942_12_moe_wna16_cu_addae3ac4cuda3std3__420unreachable_sentinelE)
_ZN43_INTERNAL_27fab942_12_moe_wna16_cu_addae3ac4cuda3std3__420unreachable_sentinelE:
	.zero		1
	.type		_ZN43_INTERNAL_27fab942_12_moe_wna16_cu_addae3ac6thrust23THRUST_300001_SM_900_NS6system6detail10sequential3seqE,@object
	.size		_ZN43_INTERNAL_27fab942_12_moe_wna16_cu_addae3ac6thrust23THRUST_300001_SM_900_NS6system6detail10sequential3seqE,(_ZN43_INTERNAL_27fab942_12_moe_wna16_cu_addae3ac4cuda3std3__45__cpo4cendE - _ZN43_INTERNAL_27fab942_12_moe_wna16_cu_addae3ac6thrust23THRUST_300001_SM_900_NS6system6detail10sequential3seqE)
_ZN43_INTERNAL_27fab942_12_moe_wna16_cu_addae3ac6thrust23THRUST_300001_SM_900_NS6system6detail10sequential3seqE:
	.zero		1
	.type		_ZN43_INTERNAL_27fab942_12_moe_wna16_cu_addae3ac4cuda3std3__45__cpo4cendE,@object
	.size		_ZN43_INTERNAL_27fab942_12_moe_wna16_cu_addae3ac4cuda3std3__45__cpo4cendE,(_ZN43_INTERNAL_27fab942_12_moe_wna16_cu_addae3ac4cuda3std6ranges3__45__cpo9iter_swapE - _ZN43_INTERNAL_27fab942_12_moe_wna16_cu_addae3ac4cuda3std3__45__cpo4cendE)
_ZN43_INTERNAL_27fab942_12_moe_wna16_cu_addae3ac4cuda3std3__45__cpo4cendE:
	.zero		1
	.type		_ZN43_INTERNAL_27fab942_12_moe_wna16_cu_addae3ac4cuda3std6ranges3__45__cpo9iter_swapE,@object
	.size		_ZN43_INTERNAL_27fab942_12_moe_wna16_cu_addae3ac4cuda3std6ranges3__45__cpo9iter_swapE,(_ZN43_INTERNAL_27fab942_12_moe_wna16_cu_addae3ac4cuda3std3__45__cpo5crendE - _ZN43_INTERNAL_27fab942_12_moe_wna16_cu_addae3ac4cuda3std6ranges3__45__cpo9iter_swapE)
_ZN43_INTERNAL_27fab942_12_moe_wna16_cu_addae3ac4cuda3std6ranges3__45__cpo9iter_swapE:
	.zero		1
	.type		_ZN43_INTERNAL_27fab942_12_moe_wna16_cu_addae3ac4cuda3std3__45__cpo5crendE,@object
	.size		_ZN43_INTERNAL_27fab942_12_moe_wna16_cu_addae3ac4cuda3std3__45__cpo5crendE,(_ZN43_INTERNAL_27fab942_12_moe_wna16_cu_addae3ac4cuda3std6ranges3__45__cpo5cdataE - _ZN43_INTERNAL_27fab942_12_moe_wna16_cu_addae3ac4cuda3std3__45__cpo5crendE)
_ZN43_INTERNAL_27fab942_12_moe_wna16_cu_addae3ac4cuda3std3__45__cpo5crendE:
	.zero		1
	.type		_ZN43_INTERNAL_27fab942_12_moe_wna16_cu_addae3ac4cuda3std6ranges3__45__cpo5cdataE,@object
	.size		_ZN43_INTERNAL_27fab942_12_moe_wna16_cu_addae3ac4cuda3std6ranges3__45__cpo5cdataE,(_ZN43_INTERNAL_27fab942_12_moe_wna16_cu_addae3ac4cuda3std6ranges3__45__cpo3endE - _ZN43_INTERNAL_27fab942_12_moe_wna16_cu_addae3ac4cuda3std6ranges3__45__cpo5cdataE)
_ZN43_INTERNAL_27fab942_12_moe_wna16_cu_addae3ac4cuda3std6ranges3__45__cpo5cdataE:
	.zero		1
	.type		_ZN43_INTERNAL_27fab942_12_moe_wna16_cu_addae3ac4cuda3std6ranges3__45__cpo3endE,@object
	.size		_ZN43_INTERNAL_27fab942_12_moe_wna16_cu_addae3ac4cuda3std6ranges3__45__cpo3endE,(_ZN43_INTERNAL_27fab942_12_moe_wna16_cu_addae3ac4cuda3std3__419piecewise_constructE - _ZN43_INTERNAL_27fab942_12_moe_wna16_cu_addae3ac4cuda3std6ranges3__45__cpo3endE)
_ZN43_INTERNAL_27fab942_12_moe_wna16_cu_addae3ac4cuda3std6ranges3__45__cpo3endE:
	.zero		1
	.type		_ZN43_INTERNAL_27fab942_12_moe_wna16_cu_addae3ac4cuda3std3__419piecewise_constructE,@object
	.size		_ZN43_INTERNAL_27fab942_12_moe_wna16_cu_addae3ac4cuda3std3__419piecewise_constructE,(_ZN43_INTERNAL_27fab942_12_moe_wna16_cu_addae3ac4cuda3std6ranges3__45__cpo5ssizeE - _ZN43_INTERNAL_27fab942_12_moe_wna16_cu_addae3ac4cuda3std3__419piecewise_constructE)
_ZN43_INTERNAL_27fab942_12_moe_wna16_cu_addae3ac4cuda3std3__419piecewise_constructE:
	.zero		1
	.type		_ZN43_INTERNAL_27fab942_12_moe_wna16_cu_addae3ac4cuda3std6ranges3__45__cpo5ssizeE,@object
	.size		_ZN43_INTERNAL_27fab942_12_moe_wna16_cu_addae3ac4cuda3std6ranges3__45__cpo5ssizeE,(_ZN43_INTERNAL_27fab942_12_moe_wna16_cu_addae3ac4cuda3std3__45__cpo3endE - _ZN43_INTERNAL_27fab942_12_moe_wna16_cu_addae3ac4cuda3std6ranges3__45__cpo5ssizeE)
_ZN43_INTERNAL_27fab942_12_moe_wna16_cu_addae3ac4cuda3std6ranges3__45__cpo5ssizeE:
	.zero		1
	.type		_ZN43_INTERNAL_27fab942_12_moe_wna16_cu_addae3ac4cuda3std3__45__cpo3endE,@object
	.size		_ZN43_INTERNAL_27fab942_12_moe_wna16_cu_addae3ac4cuda3std3__45__cpo3endE,(_ZN43_INTERNAL_27fab942_12_moe_wna16_cu_addae3ac4cuda3std6ranges3__45__cpo4cendE - _ZN43_INTERNAL_27fab942_12_moe_wna16_cu_addae3ac4cuda3std3__45__cpo3endE)
_ZN43_INTERNAL_27fab942_12_moe_wna16_cu_addae3ac4cuda3std3__45__cpo3endE:
	.zero		1
	.type		_ZN43_INTERNAL_27fab942_12_moe_wna16_cu_addae3ac4cuda3std6ranges3__45__cpo4cendE,@object
	.size		_ZN43_INTERNAL_27fab942_12_moe_wna16_cu_addae3ac4cuda3std6ranges3__45__cpo4cendE,(_ZN43_INTERNAL_27fab942_12_moe_wna16_cu_addae3ac4cuda3std3__45__cpo4rendE - _ZN43_INTERNAL_27fab942_12_moe_wna16_cu_addae3ac4cuda3std6ranges3__45__cpo4cendE)
_ZN43_INTERNAL_27fab942_12_moe_wna16_cu_addae3ac4cuda3std6ranges3__45__cpo4cendE:
	.zero		1
	.type		_ZN43_INTERNAL_27fab942_12_moe_wna16_cu_addae3ac4cuda3std3__45__cpo4rendE,@object
	.size		_ZN43_INTERNAL_27fab942_12_moe_wna16_cu_addae3ac4cuda3std3__45__cpo4rendE,(_ZN43_INTERNAL_27fab942_12_moe_wna16_cu_addae3ac4cuda3std6ranges3__45__cpo4prevE - _ZN43_INTERNAL_27fab942_12_moe_wna16_cu_addae3ac4cuda3std3__45__cpo4rendE)
_ZN43_INTERNAL_27fab942_12_moe_wna16_cu_addae3ac4cuda3std3__45__cpo4rendE:
	.zero		1
	.type		_ZN43_INTERNAL_27fab942_12_moe_wna16_cu_addae3ac4cuda3std6ranges3__45__cpo4prevE,@object
	.size		_ZN43_INTERNAL_27fab942_12_moe_wna16_cu_addae3ac4cuda3std6ranges3__45__cpo4prevE,(_ZN43_INTERNAL_27fab942_12_moe_wna16_cu_addae3ac4cuda3std6ranges3__45__cpo9iter_moveE - _ZN43_INTERNAL_27fab942_12_moe_wna16_cu_addae3ac4cuda3std6ranges3__45__cpo4prevE)
_ZN43_INTERNAL_27fab942_12_moe_wna16_cu_addae3ac4cuda3std6ranges3__45__cpo4prevE:
	.zero		1
	.type		_ZN43_INTERNAL_27fab942_12_moe_wna16_cu_addae3ac4cuda3std6ranges3__45__cpo9iter_moveE,@object
	.size		_ZN43_INTERNAL_27fab942_12_moe_wna16_cu_addae3ac4cuda3std6ranges3__45__cpo9iter_moveE,(.L_13 - _ZN43_INTERNAL_27fab942_12_moe_wna16_cu_addae3ac4cuda3std6ranges3__45__cpo9iter_moveE)
_ZN43_INTERNAL_27fab942_12_moe_wna16_cu_addae3ac4cuda3std6ranges3__45__cpo9iter_moveE:
	.zero		1
.L_13:


//--------------------- .nv.shared._Z21moe_wna16_gemm_kernelI13__nv_bfloat16Li8ELi4EEvPKT_PS1_PKjS3_S6_PKfPKiSA_SA_tttjjjtttbb --------------------------
	.section	.nv.shared._Z21moe_wna16_gemm_kernelI13__nv_bfloat16Li8ELi4EEvPKT_PS1_PKjS3_S6_PKfPKiSA_SA_tttjjjtttbb,"aw",@nobits
	.sectionflags	@""
	.align	16
	.zero		1024


//--------------------- .nv.shared._Z21moe_wna16_gemm_kernelI13__nv_bfloat16Li8ELi2EEvPKT_PS1_PKjS3_S6_PKfPKiSA_SA_tttjjjtttbb --------------------------
	.section	.nv.shared._Z21moe_wna16_gemm_kernelI13__nv_bfloat16Li8ELi2EEvPKT_PS1_PKjS3_S6_PKfPKiSA_SA_tttjjjtttbb,"aw",@nobits
	.sectionflags	@""
	.align	16
	.zero		1024


//--------------------- .nv.shared._Z21moe_wna16_gemm_kernelI13__nv_bfloat16Li8ELi1EEvPKT_PS1_PKjS3_S6_PKfPKiSA_SA_tttjjjtttbb --------------------------
	.section	.nv.shared._Z21moe_wna16_gemm_kernelI13__nv_bfloat16Li8ELi1EEvPKT_PS1_PKjS3_S6_PKfPKiSA_SA_tttjjjtttbb,"aw",@nobits
	.sectionflags	@""
	.align	16
	.zero		1024


//--------------------- .nv.shared._Z21moe_wna16_gemm_kernelI13__nv_bfloat16Li4ELi8EEvPKT_PS1_PKjS3_S6_PKfPKiSA_SA_tttjjjtttbb --------------------------
	.section	.nv.shared._Z21moe_wna16_gemm_kernelI13__nv_bfloat16Li4ELi8EEvPKT_PS1_PKjS3_S6_PKfPKiSA_SA_tttjjjtttbb,"aw",@nobits
	.sectionflags	@""
	.align	16
	.zero		1024


//--------------------- .nv.shared._Z21moe_wna16_gemm_kernelI13__nv_bfloat16Li4ELi4EEvPKT_PS1_PKjS3_S6_PKfPKiSA_SA_tttjjjtttbb --------------------------
	.section	.nv.shared._Z21moe_wna16_gemm_kernelI13__nv_bfloat16Li4ELi4EEvPKT_PS1_PKjS3_S6_PKfPKiSA_SA_tttjjjtttbb,"aw",@nobits
	.sectionflags	@""
	.align	16
	.zero		1024


//--------------------- .nv.shared._Z21moe_wna16_gemm_kernelI13__nv_bfloat16Li4ELi2EEvPKT_PS1_PKjS3_S6_PKfPKiSA_SA_tttjjjtttbb --------------------------
	.section	.nv.shared._Z21moe_wna16_gemm_kernelI13__nv_bfloat16Li4ELi2EEvPKT_PS1_PKjS3_S6_PKfPKiSA_SA_tttjjjtttbb,"aw",@nobits
	.sectionflags	@""
	.align	16
	.zero		1024


//--------------------- .nv.shared._Z21moe_wna16_gemm_kernelI13__nv_bfloat16Li4ELi1EEvPKT_PS1_PKjS3_S6_PKfPKiSA_SA_tttjjjtttbb --------------------------
	.section	.nv.shared._Z21moe_wna16_gemm_kernelI13__nv_bfloat16Li4ELi1EEvPKT_PS1_PKjS3_S6_PKfPKiSA_SA_tttjjjtttbb,"aw",@nobits
	.sectionflags	@""
	.align	16
	.zero		1024


//--------------------- .nv.shared._Z21moe_wna16_gemm_kernelI6__halfLi8ELi8EEvPKT_PS1_PKjS3_S6_PKfPKiSA_SA_tttjjjtttbb --------------------------
	.section	.nv.shared._Z21moe_wna16_gemm_kernelI6__halfLi8ELi8EEvPKT_PS1_PKjS3_S6_PKfPKiSA_SA_tttjjjtttbb,"aw",@nobits
	.sectionflags	@""
	.align	16
	.zero		1024


//--------------------- .nv.shared._Z21moe_wna16_gemm_kernelI6__halfLi8ELi4EEvPKT_PS1_PKjS3_S6_PKfPKiSA_SA_tttjjjtttbb --------------------------
	.section	.nv.shared._Z21moe_wna16_gemm_kernelI6__halfLi8ELi4EEvPKT_PS1_PKjS3_S6_PKfPKiSA_SA_tttjjjtttbb,"aw",@nobits
	.sectionflags	@""
	.align	16
	.zero		1024


//--------------------- .nv.shared._Z21moe_wna16_gemm_kernelI6__halfLi8ELi2EEvPKT_PS1_PKjS3_S6_PKfPKiSA_SA_tttjjjtttbb --------------------------
	.section	.nv.shared._Z21moe_wna16_gemm_kernelI6__halfLi8ELi2EEvPKT_PS1_PKjS3_S6_PKfPKiSA_SA_tttjjjtttbb,"aw",@nobits
	.sectionflags	@""
	.align	16
	.zero		1024


//--------------------- .nv.shared._Z21moe_wna16_gemm_kernelI6__halfLi8ELi1EEvPKT_PS1_PKjS3_S6_PKfPKiSA_SA_tttjjjtttbb --------------------------
	.section	.nv.shared._Z21moe_wna16_gemm_kernelI6__halfLi8ELi1EEvPKT_PS1_PKjS3_S6_PKfPKiSA_SA_tttjjjtttbb,"aw",@nobits
	.sectionflags	@""
	.align	16
	.zero		1024


//--------------------- .nv.shared._Z21moe_wna16_gemm_kernelI6__halfLi4ELi8EEvPKT_PS1_PKjS3_S6_PKfPKiSA_SA_tttjjjtttbb --------------------------
	.section	.nv.shared._Z21moe_wna16_gemm_kernelI6__halfLi4ELi8EEvPKT_PS1_PKjS3_S6_PKfPKiSA_SA_tttjjjtttbb,"aw",@nobits
	.sectionflags	@""
	.align	16
	.zero		1024


//--------------------- .nv.shared._Z21moe_wna16_gemm_kernelI6__halfLi4ELi4EEvPKT_PS1_PKjS3_S6_PKfPKiSA_SA_tttjjjtttbb --------------------------
	.section	.nv.shared._Z21moe_wna16_gemm_kernelI6__halfLi4ELi4EEvPKT_PS1_PKjS3_S6_PKfPKiSA_SA_tttjjjtttbb,"aw",@nobits
	.sectionflags	@""
	.align	16
	.zero		1024


//--------------------- .nv.shared._Z21moe_wna16_gemm_kernelI6__halfLi4ELi2EEvPKT_PS1_PKjS3_S6_PKfPKiSA_SA_tttjjjtttbb --------------------------
	.section	.nv.shared._Z21moe_wna16_gemm_kernelI6__halfLi4ELi2EEvPKT_PS1_PKjS3_S6_PKfPKiSA_SA_tttjjjtttbb,"aw",@nobits
	.sectionflags	@""
	.align	16
	.zero		1024


//--------------------- .nv.shared._Z21moe_wna16_gemm_kernelI6__halfLi4ELi1EEvPKT_PS1_PKjS3_S6_PKfPKiSA_SA_tttjjjtttbb --------------------------
	.section	.nv.shared._Z21moe_wna16_gemm_kernelI6__halfLi4ELi1EEvPKT_PS1_PKjS3_S6_PKfPKiSA_SA_tttjjjtttbb,"aw",@nobits
	.sectionflags	@""
	.align	16
	.zero		1024


//--------------------- .nv.constant0._Z21moe_wna16_gemm_kernelI13__nv_bfloat16Li8ELi8EEvPKT_PS1_PKjS3_S6_PKfPKiSA_SA_tttjjjtttbb --------------------------
	.section	.nv.constant0._Z21moe_wna16_gemm_kernelI13__nv_bfloat16Li8ELi8EEvPKT_PS1_PKjS3_S6_PKfPKiSA_SA_tttjjjtttbb,"a",@progbits
	.sectionflags	@""
	.align	4
.nv.constant0._Z21moe_wna16_gemm_kernelI13__nv_bfloat16Li8ELi8EEvPKT_PS1_PKjS3_S6_PKfPKiSA_SA_tttjjjtttbb:
	.zero		628


//--------------------- .nv.constant0._Z21moe_wna16_gemm_kernelI13__nv_bfloat16Li8ELi4EEvPKT_PS1_PKjS3_S6_PKfPKiSA_SA_tttjjjtttbb --------------------------
	.section	.nv.constant0._Z21moe_wna16_gemm_kernelI13__nv_bfloat16Li8ELi4EEvPKT_PS1_PKjS3_S6_PKfPKiSA_SA_tttjjjtttbb,"a",@progbits
	.sectionflags	@""
	.align	4
.nv.constant0._Z21moe_wna16_gemm_kernelI13__nv_bfloat16Li8ELi4EEvPKT_PS1_PKjS3_S6_PKfPKiSA_SA_tttjjjtttbb:
	.zero		628


//--------------------- .nv.constant0._Z21moe_wna16_gemm_kernelI13__nv_bfloat16Li8ELi2EEvPKT_PS1_PKjS3_S6_PKfPKiSA_SA_tttjjjtttbb --------------------------
	.section	.nv.constant0._Z21moe_wna16_gemm_kernelI13__nv_bfloat16Li8ELi2EEvPKT_PS1_PKjS3_S6_PKfPKiSA_SA_tttjjjtttbb,"a",@progbits
	.sectionflags	@""
	.align	4
.nv.constant0._Z21moe_wna16_gemm_kernelI13__nv_bfloat16Li8ELi2EEvPKT_PS1_PKjS3_S6_PKfPKiSA_SA_tttjjjtttbb:
	.zero		628


//--------------------- .nv.constant0._Z21moe_wna16_gemm_kernelI13__nv_bfloat16Li8ELi1EEvPKT_PS1_PKjS3_S6_PKfPKiSA_SA_tttjjjtttbb --------------------------
	.section	.nv.constant0._Z21moe_wna16_gemm_kernelI13__nv_bfloat16Li8ELi1EEvPKT_PS1_PKjS3_S6_PKfPKiSA_SA_tttjjjtttbb,"a",@progbits
	.sectionflags	@""
	.align	4
.nv.constant0._Z21moe_wna16_gemm_kernelI13__nv_bfloat16Li8ELi1EEvPKT_PS1_PKjS3_S6_PKfPKiSA_SA_tttjjjtttbb:
	.zero		628


//--------------------- .nv.constant0._Z21moe_wna16_gemm_kernelI13__nv_bfloat16Li4ELi8EEvPKT_PS1_PKjS3_S6_PKfPKiSA_SA_tttjjjtttbb --------------------------
	.section	.nv.constant0._Z21moe_wna16_gemm_kernelI13__nv_bfloat16Li4ELi8EEvPKT_PS1_PKjS3_S6_PKfPKiSA_SA_tttjjjtttbb,"a",@progbits
	.sectionflags	@""
	.align	4
.nv.constant0._Z21moe_wna16_gemm_kernelI13__nv_bfloat16Li4ELi8EEvPKT_PS1_PKjS3_S6_PKfPKiSA_SA_tttjjjtttbb:
	.zero		628


//--------------------- .nv.constant0._Z21moe_wna16_gemm_kernelI13__nv_bfloat16Li4ELi4EEvPKT_PS1_PKjS3_S6_PKfPKiSA_SA_tttjjjtttbb --------------------------
	.section	.nv.constant0._Z21moe_wna16_gemm_kernelI13__nv_bfloat16Li4ELi4EEvPKT_PS1_PKjS3_S6_PKfPKiSA_SA_tttjjjtttbb,"a",@progbits
	.sectionflags	@""
	.align	4
.nv.constant0._Z21moe_wna16_gemm_kernelI13__nv_bfloat16Li4ELi4EEvPKT_PS1_PKjS3_S6_PKfPKiSA_SA_tttjjjtttbb:
	.zero		628


//--------------------- .nv.constant0._Z21moe_wna16_gemm_kernelI13__nv_bfloat16Li4ELi2EEvPKT_PS1_PKjS3_S6_PKfPKiSA_SA_tttjjjtttbb --------------------------
	.section	.nv.constant0._Z21moe_wna16_gemm_kernelI13__nv_bfloat16Li4ELi2EEvPKT_PS1_PKjS3_S6_PKfPKiSA_SA_tttjjjtttbb,"a",@progbits
	.sectionflags	@""
	.align	4
.nv.constant0._Z21moe_wna16_gemm_kernelI13__nv_bfloat16Li4ELi2EEvPKT_PS1_PKjS3_S6_PKfPKiSA_SA_tttjjjtttbb:
	.zero		628


//--------------------- .nv.constant0._Z21moe_wna16_gemm_kernelI13__nv_bfloat16Li4ELi1EEvPKT_PS1_PKjS3_S6_PKfPKiSA_SA_tttjjjtttbb --------------------------
	.section	.nv.constant0._Z21moe_wna16_gemm_kernelI13__nv_bfloat16Li4ELi1EEvPKT_PS1_PKjS3_S6_PKfPKiSA_SA_tttjjjtttbb,"a",@progbits
	.sectionflags	@""
	.align	4
.nv.constant0._Z21moe_wna16_gemm_kernelI13__nv_bfloat16Li4ELi1EEvPKT_PS1_PKjS3_S6_PKfPKiSA_SA_tttjjjtttbb:
	.zero		628


//--------------------- .nv.constant0._Z21moe_wna16_gemm_kernelI6__halfLi8ELi8EEvPKT_PS1_PKjS3_S6_PKfPKiSA_SA_tttjjjtttbb --------------------------
	.section	.nv.constant0._Z21moe_wna16_gemm_kernelI6__halfLi8ELi8EEvPKT_PS1_PKjS3_S6_PKfPKiSA_SA_tttjjjtttbb,"a",@progbits
	.sectionflags	@""
	.align	4
.nv.constant0._Z21moe_wna16_gemm_kernelI6__halfLi8ELi8EEvPKT_PS1_PKjS3_S6_PKfPKiSA_SA_tttjjjtttbb:
	.zero		628


//--------------------- .nv.constant0._Z21moe_wna16_gemm_kernelI6__halfLi8ELi4EEvPKT_PS1_PKjS3_S6_PKfPKiSA_SA_tttjjjtttbb --------------------------
	.section	.nv.constant0._Z21moe_wna16_gemm_kernelI6__halfLi8ELi4EEvPKT_PS1_PKjS3_S6_PKfPKiSA_SA_tttjjjtttbb,"a",@progbits
	.sectionflags	@""
	.align	4
.nv.constant0._Z21moe_wna16_gemm_kernelI6__halfLi8ELi4EEvPKT_PS1_PKjS3_S6_PKfPKiSA_SA_tttjjjtttbb:
	.zero		628


//--------------------- .nv.constant0._Z21moe_wna16_gemm_kernelI6__halfLi8ELi2EEvPKT_PS1_PKjS3_S6_PKfPKiSA_SA_tttjjjtttbb --------------------------
	.section	.nv.constant0._Z21moe_wna16_gemm_kernelI6__halfLi8ELi2EEvPKT_PS1_PKjS3_S6_PKfPKiSA_SA_tttjjjtttbb,"a",@progbits
	.sectionflags	@""
	.align	4
.nv.constant0._Z21moe_wna16_gemm_kernelI6__halfLi8ELi2EEvPKT_PS1_PKjS3_S6_PKfPKiSA_SA_tttjjjtttbb:
	.zero		628


//--------------------- .nv.constant0._Z21moe_wna16_gemm_kernelI6__halfLi8ELi1EEvPKT_PS1_PKjS3_S6_PKfPKiSA_SA_tttjjjtttbb --------------------------
	.section	.nv.constant0._Z21moe_wna16_gemm_kernelI6__halfLi8ELi1EEvPKT_PS1_PKjS3_S6_PKfPKiSA_SA_tttjjjtttbb,"a",@progbits
	.sectionflags	@""
	.align	4
.nv.constant0._Z21moe_wna16_gemm_kernelI6__halfLi8ELi1EEvPKT_PS1_PKjS3_S6_PKfPKiSA_SA_tttjjjtttbb:
	.zero		628


//--------------------- .nv.constant0._Z21moe_wna16_gemm_kernelI6__halfLi4ELi8EEvPKT_PS1_PKjS3_S6_PKfPKiSA_SA_tttjjjtttbb --------------------------
	.section	.nv.constant0._Z21moe_wna16_gemm_kernelI6__halfLi4ELi8EEvPKT_PS1_PKjS3_S6_PKfPKiSA_SA_tttjjjtttbb,"a",@progbits
	.sectionflags	@""
	.align	4
.nv.constant0._Z21moe_wna16_gemm_kernelI6__halfLi4ELi8EEvPKT_PS1_PKjS3_S6_PKfPKiSA_SA_tttjjjtttbb:
	.zero		628


//--------------------- .nv.constant0._Z21moe_wna16_gemm_kernelI6__halfLi4ELi4EEvPKT_PS1_PKjS3_S6_PKfPKiSA_SA_tttjjjtttbb --------------------------
	.section	.nv.constant0._Z21moe_wna16_gemm_kernelI6__halfLi4ELi4EEvPKT_PS1_PKjS3_S6_PKfPKiSA_SA_tttjjjtttbb,"a",@progbits
	.sectionflags	@""
	.align	4
.nv.constant0._Z21moe_wna16_gemm_kernelI6__halfLi4ELi4EEvPKT_PS1_PKjS3_S6_PKfPKiSA_SA_tttjjjtttbb:
	.zero		628


//--------------------- .nv.constant0._Z21moe_wna16_gemm_kernelI6__halfLi4ELi2EEvPKT_PS1_PKjS3_S6_PKfPKiSA_SA_tttjjjtttbb --------------------------
	.section	.nv.constant0._Z21moe_wna16_gemm_kernelI6__halfLi4ELi2EEvPKT_PS1_PKjS3_S6_PKfPKiSA_SA_tttjjjtttbb,"a",@progbits
	.sectionflags	@""
	.align	4
.nv.constant0._Z21moe_wna16_gemm_kernelI6__halfLi4ELi2EEvPKT_PS1_PKjS3_S6_PKfPKiSA_SA_tttjjjtttbb:
	.zero		628


//--------------------- .nv.constant0._Z21moe_wna16_gemm_kernelI6__halfLi4ELi1EEvPKT_PS1_PKjS3_S6_PKfPKiSA_SA_tttjjjtttbb --------------------------
	.section	.nv.constant0._Z21moe_wna16_gemm_kernelI6__halfLi4ELi1EEvPKT_PS1_PKjS3_S6_PKfPKiSA_SA_tttjjjtttbb,"a",@progbits
	.sectionflags	@""
	.align	4
.nv.constant0._Z21moe_wna16_gemm_kernelI6__halfLi4ELi1EEvPKT_PS1_PKjS3_S6_PKfPKiSA_SA_tttjjjtttbb:
	.zero		628


//--------------------- SYMBOLS --------------------------

	.type		.nv.reservedSmem.offset0,@object
	.size		.nv.reservedSmem.offset0,0x4
